//
// Generated by NVIDIA NVVM Compiler
//
// Compiler Build ID: CL-36424714
// Cuda compilation tools, release 13.0, V13.0.88
// Based on NVVM 20.0.0
//

.version 9.0
.target sm_100
.address_size 64

	// .globl	_Z24computeBoundingBoxKernelPKfS0_S0_iPfS1_S1_S1_S1_S1_
// _ZZ24computeBoundingBoxKernelPKfS0_S0_iPfS1_S1_S1_S1_S1_E5sMinX has been demoted
// _ZZ24computeBoundingBoxKernelPKfS0_S0_iPfS1_S1_S1_S1_S1_E5sMinY has been demoted
// _ZZ24computeBoundingBoxKernelPKfS0_S0_iPfS1_S1_S1_S1_S1_E5sMinZ has been demoted
// _ZZ24computeBoundingBoxKernelPKfS0_S0_iPfS1_S1_S1_S1_S1_E5sMaxX has been demoted
// _ZZ24computeBoundingBoxKernelPKfS0_S0_iPfS1_S1_S1_S1_S1_E5sMaxY has been demoted
// _ZZ24computeBoundingBoxKernelPKfS0_S0_iPfS1_S1_S1_S1_S1_E5sMaxZ has been demoted
// _ZZN3cub18CUB_300001_SM_10006detail10radix_sort31DeviceRadixSortSingleTileKernelINS1_5radix10policy_hubIyiyE10Policy1000ELNS0_9SortOrderE0EyiyNS1_21identity_decomposer_tEEEvPKT1_PSA_PKT2_PSE_T3_iiT4_E12temp_storage has been demoted
// _ZZN3cub18CUB_300001_SM_10006detail10radix_sort30DeviceRadixSortHistogramKernelINS1_5radix10policy_hubIyiyE10Policy1000ELNS0_9SortOrderE0EyyNS1_21identity_decomposer_tEEEvPT2_PKT1_SA_iiT3_E12temp_storage has been demoted
// _ZZN3cub18CUB_300001_SM_10006detail10radix_sort33DeviceRadixSortExclusiveSumKernelINS1_5radix10policy_hubIyiyE10Policy1000EyEEvPT0_E12temp_storage has been demoted
// _ZZN3cub18CUB_300001_SM_10006detail10radix_sort29DeviceRadixSortOnesweepKernelINS1_5radix10policy_hubIyiyE10Policy1000ELNS0_9SortOrderE0EyiyiiNS1_21identity_decomposer_tEEEvPT5_SB_PT3_PKSC_PT1_PKSG_PT2_PKSK_T4_iiT6_E1s has been demoted
// _ZZN3cub18CUB_300001_SM_10006detail10radix_sort31DeviceRadixSortSingleTileKernelINS1_5radix10policy_hubIyyyE10Policy1000ELNS0_9SortOrderE0EyyyNS1_21identity_decomposer_tEEEvPKT1_PSA_PKT2_PSE_T3_iiT4_E12temp_storage has been demoted
// _ZZN3cub18CUB_300001_SM_10006detail10radix_sort30DeviceRadixSortHistogramKernelINS1_5radix10policy_hubIyyyE10Policy1000ELNS0_9SortOrderE0EyyNS1_21identity_decomposer_tEEEvPT2_PKT1_SA_iiT3_E12temp_storage has been demoted
// _ZZN3cub18CUB_300001_SM_10006detail10radix_sort33DeviceRadixSortExclusiveSumKernelINS1_5radix10policy_hubIyyyE10Policy1000EyEEvPT0_E12temp_storage has been demoted
// _ZZN3cub18CUB_300001_SM_10006detail10radix_sort29DeviceRadixSortOnesweepKernelINS1_5radix10policy_hubIyyyE10Policy1000ELNS0_9SortOrderE0EyyyiiNS1_21identity_decomposer_tEEEvPT5_SB_PT3_PKSC_PT1_PKSG_PT2_PKSK_T4_iiT6_E1s has been demoted
.global .align 1 .b8 _ZN34_INTERNAL_09e60a12_4_k_cu_ac9b4cd64cuda3std3__45__cpo5beginE[1];
.global .align 1 .b8 _ZN34_INTERNAL_09e60a12_4_k_cu_ac9b4cd64cuda3std3__45__cpo3endE[1];
.global .align 1 .b8 _ZN34_INTERNAL_09e60a12_4_k_cu_ac9b4cd64cuda3std3__45__cpo6cbeginE[1];
.global .align 1 .b8 _ZN34_INTERNAL_09e60a12_4_k_cu_ac9b4cd64cuda3std3__45__cpo4cendE[1];
.global .align 1 .b8 _ZN34_INTERNAL_09e60a12_4_k_cu_ac9b4cd64cuda3std3__45__cpo6rbeginE[1];
.global .align 1 .b8 _ZN34_INTERNAL_09e60a12_4_k_cu_ac9b4cd64cuda3std3__45__cpo4rendE[1];
.global .align 1 .b8 _ZN34_INTERNAL_09e60a12_4_k_cu_ac9b4cd64cuda3std3__45__cpo7crbeginE[1];
.global .align 1 .b8 _ZN34_INTERNAL_09e60a12_4_k_cu_ac9b4cd64cuda3std3__45__cpo5crendE[1];
.global .align 1 .b8 _ZN34_INTERNAL_09e60a12_4_k_cu_ac9b4cd64cuda3std3__436_GLOBAL__N__09e60a12_4_k_cu_ac9b4cd66ignoreE[1];
.global .align 1 .b8 _ZN34_INTERNAL_09e60a12_4_k_cu_ac9b4cd64cuda3std3__419piecewise_constructE[1];
.global .align 1 .b8 _ZN34_INTERNAL_09e60a12_4_k_cu_ac9b4cd64cuda3std3__48in_placeE[1];
.global .align 1 .b8 _ZN34_INTERNAL_09e60a12_4_k_cu_ac9b4cd64cuda3std3__420unreachable_sentinelE[1];
.global .align 1 .b8 _ZN34_INTERNAL_09e60a12_4_k_cu_ac9b4cd64cuda3std3__47nulloptE[1];
.global .align 1 .b8 _ZN34_INTERNAL_09e60a12_4_k_cu_ac9b4cd64cuda3std3__48unexpectE[1];
.global .align 1 .b8 _ZN34_INTERNAL_09e60a12_4_k_cu_ac9b4cd64cuda3std6ranges3__45__cpo4swapE[1];
.global .align 1 .b8 _ZN34_INTERNAL_09e60a12_4_k_cu_ac9b4cd64cuda3std6ranges3__45__cpo9iter_moveE[1];
.global .align 1 .b8 _ZN34_INTERNAL_09e60a12_4_k_cu_ac9b4cd64cuda3std6ranges3__45__cpo5beginE[1];
.global .align 1 .b8 _ZN34_INTERNAL_09e60a12_4_k_cu_ac9b4cd64cuda3std6ranges3__45__cpo3endE[1];
.global .align 1 .b8 _ZN34_INTERNAL_09e60a12_4_k_cu_ac9b4cd64cuda3std6ranges3__45__cpo6cbeginE[1];
.global .align 1 .b8 _ZN34_INTERNAL_09e60a12_4_k_cu_ac9b4cd64cuda3std6ranges3__45__cpo4cendE[1];
.global .align 1 .b8 _ZN34_INTERNAL_09e60a12_4_k_cu_ac9b4cd64cuda3std6ranges3__45__cpo7advanceE[1];
.global .align 1 .b8 _ZN34_INTERNAL_09e60a12_4_k_cu_ac9b4cd64cuda3std6ranges3__45__cpo9iter_swapE[1];
.global .align 1 .b8 _ZN34_INTERNAL_09e60a12_4_k_cu_ac9b4cd64cuda3std6ranges3__45__cpo4nextE[1];
.global .align 1 .b8 _ZN34_INTERNAL_09e60a12_4_k_cu_ac9b4cd64cuda3std6ranges3__45__cpo4prevE[1];
.global .align 1 .b8 _ZN34_INTERNAL_09e60a12_4_k_cu_ac9b4cd64cuda3std6ranges3__45__cpo4dataE[1];
.global .align 1 .b8 _ZN34_INTERNAL_09e60a12_4_k_cu_ac9b4cd64cuda3std6ranges3__45__cpo5cdataE[1];
.global .align 1 .b8 _ZN34_INTERNAL_09e60a12_4_k_cu_ac9b4cd64cuda3std6ranges3__45__cpo4sizeE[1];
.global .align 1 .b8 _ZN34_INTERNAL_09e60a12_4_k_cu_ac9b4cd64cuda3std6ranges3__45__cpo5ssizeE[1];
.global .align 1 .b8 _ZN34_INTERNAL_09e60a12_4_k_cu_ac9b4cd64cuda3std6ranges3__45__cpo8distanceE[1];
.global .align 1 .b8 _ZN34_INTERNAL_09e60a12_4_k_cu_ac9b4cd66thrust24THRUST_300001_SM_1000_NS8cuda_cub3parE[1];
.global .align 1 .b8 _ZN34_INTERNAL_09e60a12_4_k_cu_ac9b4cd66thrust24THRUST_300001_SM_1000_NS8cuda_cub10par_nosyncE[1];
.global .align 1 .b8 _ZN34_INTERNAL_09e60a12_4_k_cu_ac9b4cd66thrust24THRUST_300001_SM_1000_NS6system6detail10sequential3seqE[1];
.global .align 1 .b8 _ZN34_INTERNAL_09e60a12_4_k_cu_ac9b4cd66thrust24THRUST_300001_SM_1000_NS6system3cpp3parE[1];
.global .align 1 .b8 _ZN34_INTERNAL_09e60a12_4_k_cu_ac9b4cd66thrust24THRUST_300001_SM_1000_NS12placeholders2_1E[1];
.global .align 1 .b8 _ZN34_INTERNAL_09e60a12_4_k_cu_ac9b4cd66thrust24THRUST_300001_SM_1000_NS12placeholders2_2E[1];
.global .align 1 .b8 _ZN34_INTERNAL_09e60a12_4_k_cu_ac9b4cd66thrust24THRUST_300001_SM_1000_NS12placeholders2_3E[1];
.global .align 1 .b8 _ZN34_INTERNAL_09e60a12_4_k_cu_ac9b4cd66thrust24THRUST_300001_SM_1000_NS12placeholders2_4E[1];
.global .align 1 .b8 _ZN34_INTERNAL_09e60a12_4_k_cu_ac9b4cd66thrust24THRUST_300001_SM_1000_NS12placeholders2_5E[1];
.global .align 1 .b8 _ZN34_INTERNAL_09e60a12_4_k_cu_ac9b4cd66thrust24THRUST_300001_SM_1000_NS12placeholders2_6E[1];
.global .align 1 .b8 _ZN34_INTERNAL_09e60a12_4_k_cu_ac9b4cd66thrust24THRUST_300001_SM_1000_NS12placeholders2_7E[1];
.global .align 1 .b8 _ZN34_INTERNAL_09e60a12_4_k_cu_ac9b4cd66thrust24THRUST_300001_SM_1000_NS12placeholders2_8E[1];
.global .align 1 .b8 _ZN34_INTERNAL_09e60a12_4_k_cu_ac9b4cd66thrust24THRUST_300001_SM_1000_NS12placeholders2_9E[1];
.global .align 1 .b8 _ZN34_INTERNAL_09e60a12_4_k_cu_ac9b4cd66thrust24THRUST_300001_SM_1000_NS12placeholders3_10E[1];
.global .align 1 .b8 _ZN34_INTERNAL_09e60a12_4_k_cu_ac9b4cd66thrust24THRUST_300001_SM_1000_NS3seqE[1];
.global .align 1 .b8 _ZN34_INTERNAL_09e60a12_4_k_cu_ac9b4cd66thrust24THRUST_300001_SM_1000_NS6deviceE[1];

.visible .entry _Z24computeBoundingBoxKernelPKfS0_S0_iPfS1_S1_S1_S1_S1_(
	.param .u64 .ptr .align 1 _Z24computeBoundingBoxKernelPKfS0_S0_iPfS1_S1_S1_S1_S1__param_0,
	.param .u64 .ptr .align 1 _Z24computeBoundingBoxKernelPKfS0_S0_iPfS1_S1_S1_S1_S1__param_1,
	.param .u64 .ptr .align 1 _Z24computeBoundingBoxKernelPKfS0_S0_iPfS1_S1_S1_S1_S1__param_2,
	.param .u32 _Z24computeBoundingBoxKernelPKfS0_S0_iPfS1_S1_S1_S1_S1__param_3,
	.param .u64 .ptr .align 1 _Z24computeBoundingBoxKernelPKfS0_S0_iPfS1_S1_S1_S1_S1__param_4,
	.param .u64 .ptr .align 1 _Z24computeBoundingBoxKernelPKfS0_S0_iPfS1_S1_S1_S1_S1__param_5,
	.param .u64 .ptr .align 1 _Z24computeBoundingBoxKernelPKfS0_S0_iPfS1_S1_S1_S1_S1__param_6,
	.param .u64 .ptr .align 1 _Z24computeBoundingBoxKernelPKfS0_S0_iPfS1_S1_S1_S1_S1__param_7,
	.param .u64 .ptr .align 1 _Z24computeBoundingBoxKernelPKfS0_S0_iPfS1_S1_S1_S1_S1__param_8,
	.param .u64 .ptr .align 1 _Z24computeBoundingBoxKernelPKfS0_S0_iPfS1_S1_S1_S1_S1__param_9
)
{
	.reg .pred 	%p<11>;
	.reg .b32 	%r<66>;
	.reg .b32 	%f<131>;
	.reg .b64 	%rd<42>;
	// demoted variable
	.shared .align 4 .b8 _ZZ24computeBoundingBoxKernelPKfS0_S0_iPfS1_S1_S1_S1_S1_E5sMinX[1024];
	// demoted variable
	.shared .align 4 .b8 _ZZ24computeBoundingBoxKernelPKfS0_S0_iPfS1_S1_S1_S1_S1_E5sMinY[1024];
	// demoted variable
	.shared .align 4 .b8 _ZZ24computeBoundingBoxKernelPKfS0_S0_iPfS1_S1_S1_S1_S1_E5sMinZ[1024];
	// demoted variable
	.shared .align 4 .b8 _ZZ24computeBoundingBoxKernelPKfS0_S0_iPfS1_S1_S1_S1_S1_E5sMaxX[1024];
	// demoted variable
	.shared .align 4 .b8 _ZZ24computeBoundingBoxKernelPKfS0_S0_iPfS1_S1_S1_S1_S1_E5sMaxY[1024];
	// demoted variable
	.shared .align 4 .b8 _ZZ24computeBoundingBoxKernelPKfS0_S0_iPfS1_S1_S1_S1_S1_E5sMaxZ[1024];
	ld.param.u64 	%rd10, [_Z24computeBoundingBoxKernelPKfS0_S0_iPfS1_S1_S1_S1_S1__param_0];
	ld.param.u64 	%rd11, [_Z24computeBoundingBoxKernelPKfS0_S0_iPfS1_S1_S1_S1_S1__param_1];
	ld.param.u64 	%rd12, [_Z24computeBoundingBoxKernelPKfS0_S0_iPfS1_S1_S1_S1_S1__param_2];
	ld.param.u32 	%r22, [_Z24computeBoundingBoxKernelPKfS0_S0_iPfS1_S1_S1_S1_S1__param_3];
	ld.param.u64 	%rd7, [_Z24computeBoundingBoxKernelPKfS0_S0_iPfS1_S1_S1_S1_S1__param_7];
	cvta.to.global.u64 	%rd1, %rd12;
	cvta.to.global.u64 	%rd2, %rd11;
	cvta.to.global.u64 	%rd3, %rd10;
	mov.u32 	%r1, %tid.x;
	mov.u32 	%r23, %ctaid.x;
	mov.u32 	%r65, %ntid.x;
	mad.lo.s32 	%r63, %r23, %r65, %r1;
	mov.u32 	%r24, %nctaid.x;
	mul.lo.s32 	%r4, %r65, %r24;
	setp.ge.s32 	%p1, %r63, %r22;
	mov.f32 	%f128, 0fF149F2CA;
	mov.f32 	%f125, 0f7149F2CA;
	mov.f32 	%f126, %f125;
	mov.f32 	%f127, %f125;
	mov.f32 	%f129, %f128;
	mov.f32 	%f130, %f128;
	@%p1 bra 	$L__BB0_7;
	add.s32 	%r25, %r63, %r4;
	max.s32 	%r26, %r22, %r25;
	setp.lt.s32 	%p2, %r25, %r22;
	selp.u32 	%r27, 1, 0, %p2;
	add.s32 	%r28, %r25, %r27;
	sub.s32 	%r29, %r26, %r28;
	div.u32 	%r30, %r29, %r4;
	add.s32 	%r5, %r30, %r27;
	and.b32  	%r31, %r5, 3;
	setp.eq.s32 	%p3, %r31, 3;
	mov.f32 	%f127, 0f7149F2CA;
	mov.f32 	%f130, 0fF149F2CA;
	mov.f32 	%f129, %f130;
	mov.f32 	%f128, %f130;
	mov.f32 	%f126, %f127;
	mov.f32 	%f125, %f127;
	@%p3 bra 	$L__BB0_4;
	add.s32 	%r32, %r5, 1;
	and.b32  	%r33, %r32, 3;
	neg.s32 	%r61, %r33;
	mov.f32 	%f127, 0f7149F2CA;
	mov.f32 	%f130, 0fF149F2CA;
$L__BB0_3:
	.pragma "nounroll";
	mul.wide.s32 	%rd13, %r63, 4;
	add.s64 	%rd14, %rd1, %rd13;
	add.s64 	%rd15, %rd2, %rd13;
	add.s64 	%rd16, %rd3, %rd13;
	ld.global.f32 	%f50, [%rd16];
	min.f32 	%f125, %f125, %f50;
	ld.global.f32 	%f51, [%rd15];
	min.f32 	%f126, %f126, %f51;
	ld.global.f32 	%f52, [%rd14];
	min.f32 	%f127, %f127, %f52;
	max.f32 	%f128, %f128, %f50;
	max.f32 	%f129, %f129, %f51;
	max.f32 	%f130, %f130, %f52;
	add.s32 	%r63, %r63, %r4;
	add.s32 	%r61, %r61, 1;
	setp.ne.s32 	%p4, %r61, 0;
	@%p4 bra 	$L__BB0_3;
$L__BB0_4:
	setp.lt.u32 	%p5, %r5, 3;
	@%p5 bra 	$L__BB0_7;
	mul.wide.s32 	%rd21, %r4, 4;
	shl.b32 	%r34, %r4, 2;
$L__BB0_6:
	mul.wide.s32 	%rd17, %r63, 4;
	add.s64 	%rd18, %rd3, %rd17;
	ld.global.f32 	%f53, [%rd18];
	min.f32 	%f54, %f125, %f53;
	add.s64 	%rd19, %rd2, %rd17;
	ld.global.f32 	%f55, [%rd19];
	min.f32 	%f56, %f126, %f55;
	add.s64 	%rd20, %rd1, %rd17;
	ld.global.f32 	%f57, [%rd20];
	min.f32 	%f58, %f127, %f57;
	max.f32 	%f59, %f128, %f53;
	max.f32 	%f60, %f129, %f55;
	max.f32 	%f61, %f130, %f57;
	add.s64 	%rd22, %rd18, %rd21;
	ld.global.f32 	%f62, [%rd22];
	min.f32 	%f63, %f54, %f62;
	add.s64 	%rd23, %rd19, %rd21;
	ld.global.f32 	%f64, [%rd23];
	min.f32 	%f65, %f56, %f64;
	add.s64 	%rd24, %rd20, %rd21;
	ld.global.f32 	%f66, [%rd24];
	min.f32 	%f67, %f58, %f66;
	max.f32 	%f68, %f59, %f62;
	max.f32 	%f69, %f60, %f64;
	max.f32 	%f70, %f61, %f66;
	add.s64 	%rd25, %rd22, %rd21;
	ld.global.f32 	%f71, [%rd25];
	min.f32 	%f72, %f63, %f71;
	add.s64 	%rd26, %rd23, %rd21;
	ld.global.f32 	%f73, [%rd26];
	min.f32 	%f74, %f65, %f73;
	add.s64 	%rd27, %rd24, %rd21;
	ld.global.f32 	%f75, [%rd27];
	min.f32 	%f76, %f67, %f75;
	max.f32 	%f77, %f68, %f71;
	max.f32 	%f78, %f69, %f73;
	max.f32 	%f79, %f70, %f75;
	add.s64 	%rd28, %rd25, %rd21;
	ld.global.f32 	%f80, [%rd28];
	min.f32 	%f125, %f72, %f80;
	add.s64 	%rd29, %rd26, %rd21;
	ld.global.f32 	%f81, [%rd29];
	min.f32 	%f126, %f74, %f81;
	add.s64 	%rd30, %rd27, %rd21;
	ld.global.f32 	%f82, [%rd30];
	min.f32 	%f127, %f76, %f82;
	max.f32 	%f128, %f77, %f80;
	max.f32 	%f129, %f78, %f81;
	max.f32 	%f130, %f79, %f82;
	add.s32 	%r63, %r34, %r63;
	setp.lt.s32 	%p6, %r63, %r22;
	@%p6 bra 	$L__BB0_6;
$L__BB0_7:
	shl.b32 	%r35, %r1, 2;
	mov.u32 	%r36, _ZZ24computeBoundingBoxKernelPKfS0_S0_iPfS1_S1_S1_S1_S1_E5sMinX;
	add.s32 	%r14, %r36, %r35;
	st.shared.f32 	[%r14], %f125;
	mov.u32 	%r37, _ZZ24computeBoundingBoxKernelPKfS0_S0_iPfS1_S1_S1_S1_S1_E5sMinY;
	add.s32 	%r15, %r37, %r35;
	st.shared.f32 	[%r15], %f126;
	mov.u32 	%r38, _ZZ24computeBoundingBoxKernelPKfS0_S0_iPfS1_S1_S1_S1_S1_E5sMinZ;
	add.s32 	%r16, %r38, %r35;
	st.shared.f32 	[%r16], %f127;
	mov.u32 	%r39, _ZZ24computeBoundingBoxKernelPKfS0_S0_iPfS1_S1_S1_S1_S1_E5sMaxX;
	add.s32 	%r17, %r39, %r35;
	st.shared.f32 	[%r17], %f128;
	mov.u32 	%r40, _ZZ24computeBoundingBoxKernelPKfS0_S0_iPfS1_S1_S1_S1_S1_E5sMaxY;
	add.s32 	%r18, %r40, %r35;
	st.shared.f32 	[%r18], %f129;
	mov.u32 	%r41, _ZZ24computeBoundingBoxKernelPKfS0_S0_iPfS1_S1_S1_S1_S1_E5sMaxZ;
	add.s32 	%r19, %r41, %r35;
	st.shared.f32 	[%r19], %f130;
	bar.sync 	0;
	setp.lt.u32 	%p7, %r65, 2;
	@%p7 bra 	$L__BB0_11;
$L__BB0_8:
	shr.u32 	%r21, %r65, 1;
	setp.ge.u32 	%p8, %r1, %r21;
	@%p8 bra 	$L__BB0_10;
	ld.shared.f32 	%f83, [%r14];
	shl.b32 	%r42, %r21, 2;
	add.s32 	%r43, %r14, %r42;
	ld.shared.f32 	%f84, [%r43];
	min.f32 	%f85, %f83, %f84;
	st.shared.f32 	[%r14], %f85;
	ld.shared.f32 	%f86, [%r15];
	add.s32 	%r44, %r15, %r42;
	ld.shared.f32 	%f87, [%r44];
	min.f32 	%f88, %f86, %f87;
	st.shared.f32 	[%r15], %f88;
	ld.shared.f32 	%f89, [%r16];
	add.s32 	%r45, %r16, %r42;
	ld.shared.f32 	%f90, [%r45];
	min.f32 	%f91, %f89, %f90;
	st.shared.f32 	[%r16], %f91;
	ld.shared.f32 	%f92, [%r17];
	add.s32 	%r46, %r17, %r42;
	ld.shared.f32 	%f93, [%r46];
	max.f32 	%f94, %f92, %f93;
	st.shared.f32 	[%r17], %f94;
	ld.shared.f32 	%f95, [%r18];
	add.s32 	%r47, %r18, %r42;
	ld.shared.f32 	%f96, [%r47];
	max.f32 	%f97, %f95, %f96;
	st.shared.f32 	[%r18], %f97;
	ld.shared.f32 	%f98, [%r19];
	add.s32 	%r48, %r19, %r42;
	ld.shared.f32 	%f99, [%r48];
	max.f32 	%f100, %f98, %f99;
	st.shared.f32 	[%r19], %f100;
$L__BB0_10:
	bar.sync 	0;
	setp.gt.u32 	%p9, %r65, 3;
	mov.u32 	%r65, %r21;
	@%p9 bra 	$L__BB0_8;
$L__BB0_11:
	setp.ne.s32 	%p10, %r1, 0;
	@%p10 bra 	$L__BB0_13;
	ld.param.u64 	%rd41, [_Z24computeBoundingBoxKernelPKfS0_S0_iPfS1_S1_S1_S1_S1__param_9];
	ld.param.u64 	%rd40, [_Z24computeBoundingBoxKernelPKfS0_S0_iPfS1_S1_S1_S1_S1__param_8];
	ld.param.u64 	%rd39, [_Z24computeBoundingBoxKernelPKfS0_S0_iPfS1_S1_S1_S1_S1__param_6];
	ld.param.u64 	%rd38, [_Z24computeBoundingBoxKernelPKfS0_S0_iPfS1_S1_S1_S1_S1__param_5];
	ld.param.u64 	%rd37, [_Z24computeBoundingBoxKernelPKfS0_S0_iPfS1_S1_S1_S1_S1__param_4];
	ld.shared.u32 	%r49, [_ZZ24computeBoundingBoxKernelPKfS0_S0_iPfS1_S1_S1_S1_S1_E5sMinX];
	cvta.to.global.u64 	%rd31, %rd37;
	atom.global.min.s32 	%r50, [%rd31], %r49;
	ld.shared.u32 	%r51, [_ZZ24computeBoundingBoxKernelPKfS0_S0_iPfS1_S1_S1_S1_S1_E5sMinY];
	cvta.to.global.u64 	%rd32, %rd38;
	atom.global.min.s32 	%r52, [%rd32], %r51;
	ld.shared.u32 	%r53, [_ZZ24computeBoundingBoxKernelPKfS0_S0_iPfS1_S1_S1_S1_S1_E5sMinZ];
	cvta.to.global.u64 	%rd33, %rd39;
	atom.global.min.s32 	%r54, [%rd33], %r53;
	ld.shared.u32 	%r55, [_ZZ24computeBoundingBoxKernelPKfS0_S0_iPfS1_S1_S1_S1_S1_E5sMaxX];
	cvta.to.global.u64 	%rd34, %rd7;
	atom.global.max.s32 	%r56, [%rd34], %r55;
	ld.shared.u32 	%r57, [_ZZ24computeBoundingBoxKernelPKfS0_S0_iPfS1_S1_S1_S1_S1_E5sMaxY];
	cvta.to.global.u64 	%rd35, %rd40;
	atom.global.max.s32 	%r58, [%rd35], %r57;
	ld.shared.u32 	%r59, [_ZZ24computeBoundingBoxKernelPKfS0_S0_iPfS1_S1_S1_S1_S1_E5sMaxZ];
	cvta.to.global.u64 	%rd36, %rd41;
	atom.global.max.s32 	%r60, [%rd36], %r59;
$L__BB0_13:
	ret;

}
	// .globl	_Z23buildOctreeSimpleKernelPKfS0_S0_PKyPKiP10OctreeNodeiPiffffff
.visible .entry _Z23buildOctreeSimpleKernelPKfS0_S0_PKyPKiP10OctreeNodeiPiffffff(
	.param .u64 .ptr .align 1 _Z23buildOctreeSimpleKernelPKfS0_S0_PKyPKiP10OctreeNodeiPiffffff_param_0,
	.param .u64 .ptr .align 1 _Z23buildOctreeSimpleKernelPKfS0_S0_PKyPKiP10OctreeNodeiPiffffff_param_1,
	.param .u64 .ptr .align 1 _Z23buildOctreeSimpleKernelPKfS0_S0_PKyPKiP10OctreeNodeiPiffffff_param_2,
	.param .u64 .ptr .align 1 _Z23buildOctreeSimpleKernelPKfS0_S0_PKyPKiP10OctreeNodeiPiffffff_param_3,
	.param .u64 .ptr .align 1 _Z23buildOctreeSimpleKernelPKfS0_S0_PKyPKiP10OctreeNodeiPiffffff_param_4,
	.param .u64 .ptr .align 1 _Z23buildOctreeSimpleKernelPKfS0_S0_PKyPKiP10OctreeNodeiPiffffff_param_5,
	.param .u32 _Z23buildOctreeSimpleKernelPKfS0_S0_PKyPKiP10OctreeNodeiPiffffff_param_6,
	.param .u64 .ptr .align 1 _Z23buildOctreeSimpleKernelPKfS0_S0_PKyPKiP10OctreeNodeiPiffffff_param_7,
	.param .f32 _Z23buildOctreeSimpleKernelPKfS0_S0_PKyPKiP10OctreeNodeiPiffffff_param_8,
	.param .f32 _Z23buildOctreeSimpleKernelPKfS0_S0_PKyPKiP10OctreeNodeiPiffffff_param_9,
	.param .f32 _Z23buildOctreeSimpleKernelPKfS0_S0_PKyPKiP10OctreeNodeiPiffffff_param_10,
	.param .f32 _Z23buildOctreeSimpleKernelPKfS0_S0_PKyPKiP10OctreeNodeiPiffffff_param_11,
	.param .f32 _Z23buildOctreeSimpleKernelPKfS0_S0_PKyPKiP10OctreeNodeiPiffffff_param_12,
	.param .f32 _Z23buildOctreeSimpleKernelPKfS0_S0_PKyPKiP10OctreeNodeiPiffffff_param_13
)
{
	.reg .pred 	%p<16>;
	.reg .b32 	%r<38>;
	.reg .b32 	%f<49>;
	.reg .b64 	%rd<37>;

	ld.param.u64 	%rd11, [_Z23buildOctreeSimpleKernelPKfS0_S0_PKyPKiP10OctreeNodeiPiffffff_param_0];
	ld.param.u64 	%rd12, [_Z23buildOctreeSimpleKernelPKfS0_S0_PKyPKiP10OctreeNodeiPiffffff_param_2];
	ld.param.u64 	%rd13, [_Z23buildOctreeSimpleKernelPKfS0_S0_PKyPKiP10OctreeNodeiPiffffff_param_5];
	ld.param.u32 	%r11, [_Z23buildOctreeSimpleKernelPKfS0_S0_PKyPKiP10OctreeNodeiPiffffff_param_6];
	ld.param.u64 	%rd10, [_Z23buildOctreeSimpleKernelPKfS0_S0_PKyPKiP10OctreeNodeiPiffffff_param_7];
	ld.param.f32 	%f19, [_Z23buildOctreeSimpleKernelPKfS0_S0_PKyPKiP10OctreeNodeiPiffffff_param_8];
	ld.param.f32 	%f20, [_Z23buildOctreeSimpleKernelPKfS0_S0_PKyPKiP10OctreeNodeiPiffffff_param_9];
	ld.param.f32 	%f21, [_Z23buildOctreeSimpleKernelPKfS0_S0_PKyPKiP10OctreeNodeiPiffffff_param_10];
	ld.param.f32 	%f22, [_Z23buildOctreeSimpleKernelPKfS0_S0_PKyPKiP10OctreeNodeiPiffffff_param_11];
	ld.param.f32 	%f23, [_Z23buildOctreeSimpleKernelPKfS0_S0_PKyPKiP10OctreeNodeiPiffffff_param_12];
	ld.param.f32 	%f24, [_Z23buildOctreeSimpleKernelPKfS0_S0_PKyPKiP10OctreeNodeiPiffffff_param_13];
	cvta.to.global.u64 	%rd1, %rd12;
	cvta.to.global.u64 	%rd2, %rd11;
	cvta.to.global.u64 	%rd3, %rd13;
	cvta.to.global.u64 	%rd4, %rd10;
	mov.u32 	%r12, %ctaid.x;
	mov.u32 	%r13, %tid.x;
	or.b32  	%r14, %r12, %r13;
	setp.ne.s32 	%p1, %r14, 0;
	@%p1 bra 	$L__BB1_19;
	mov.b32 	%r15, 0;
	st.global.u32 	[%rd4], %r15;
	st.global.f32 	[%rd3+16], %f19;
	st.global.f32 	[%rd3+20], %f20;
	st.global.f32 	[%rd3+24], %f21;
	st.global.f32 	[%rd3+28], %f22;
	st.global.f32 	[%rd3+32], %f23;
	st.global.f32 	[%rd3+36], %f24;
	st.global.u32 	[%rd3], %r15;
	mov.b32 	%r16, -1;
	st.global.u32 	[%rd3+72], %r16;
	st.global.u32 	[%rd3+76], %r15;
	st.global.u32 	[%rd3+40], %r16;
	st.global.u32 	[%rd3+44], %r16;
	st.global.u32 	[%rd3+48], %r16;
	st.global.u32 	[%rd3+52], %r16;
	st.global.u32 	[%rd3+56], %r16;
	st.global.u32 	[%rd3+60], %r16;
	st.global.u32 	[%rd3+64], %r16;
	st.global.u32 	[%rd3+68], %r16;
	setp.lt.s32 	%p2, %r11, 1;
	@%p2 bra 	$L__BB1_19;
	mov.b32 	%r34, 0;
$L__BB1_3:
	ld.param.u64 	%rd35, [_Z23buildOctreeSimpleKernelPKfS0_S0_PKyPKiP10OctreeNodeiPiffffff_param_4];
	ld.param.u64 	%rd33, [_Z23buildOctreeSimpleKernelPKfS0_S0_PKyPKiP10OctreeNodeiPiffffff_param_1];
	cvta.to.global.u64 	%rd14, %rd35;
	mul.wide.u32 	%rd15, %r34, 4;
	add.s64 	%rd16, %rd14, %rd15;
	ld.global.u32 	%r2, [%rd16];
	mul.wide.s32 	%rd17, %r2, 4;
	add.s64 	%rd18, %rd2, %rd17;
	ld.global.f32 	%f1, [%rd18];
	cvta.to.global.u64 	%rd19, %rd33;
	add.s64 	%rd20, %rd19, %rd17;
	ld.global.f32 	%f2, [%rd20];
	add.s64 	%rd21, %rd1, %rd17;
	ld.global.f32 	%f3, [%rd21];
	mov.b32 	%r35, 0;
	mov.u32 	%r36, %r35;
$L__BB1_4:
	mul.wide.s32 	%rd22, %r36, 80;
	add.s64 	%rd5, %rd3, %rd22;
	ld.global.f32 	%f25, [%rd5+16];
	ld.global.f32 	%f26, [%rd5+28];
	add.f32 	%f27, %f25, %f26;
	mul.f32 	%f44, %f27, 0f3F000000;
	ld.global.f32 	%f28, [%rd5+20];
	ld.global.f32 	%f29, [%rd5+32];
	add.f32 	%f30, %f28, %f29;
	mul.f32 	%f46, %f30, 0f3F000000;
	ld.global.f32 	%f31, [%rd5+24];
	ld.global.f32 	%f32, [%rd5+36];
	add.f32 	%f33, %f31, %f32;
	mul.f32 	%f48, %f33, 0f3F000000;
	setp.ge.f32 	%p3, %f1, %f44;
	selp.u32 	%r19, 1, 0, %p3;
	setp.ge.f32 	%p4, %f2, %f46;
	or.b32  	%r20, %r19, 2;
	selp.b32 	%r21, %r20, %r19, %p4;
	setp.ge.f32 	%p5, %f3, %f48;
	or.b32  	%r22, %r21, 4;
	selp.b32 	%r5, %r22, %r21, %p5;
	mul.wide.u32 	%rd23, %r5, 4;
	add.s64 	%rd6, %rd5, %rd23;
	ld.global.u32 	%r36, [%rd6+40];
	setp.ne.s32 	%p6, %r36, -1;
	@%p6 bra 	$L__BB1_6;
	st.global.u32 	[%rd6+40], %r2;
	bra.uni 	$L__BB1_18;
$L__BB1_6:
	setp.ge.s32 	%p7, %r36, %r11;
	@%p7 bra 	$L__BB1_17;
	ld.param.u64 	%rd36, [_Z23buildOctreeSimpleKernelPKfS0_S0_PKyPKiP10OctreeNodeiPiffffff_param_7];
	cvta.to.global.u64 	%rd24, %rd36;
	atom.global.add.u32 	%r23, [%rd24], 1;
	add.s32 	%r7, %r23, %r11;
	mul.wide.s32 	%rd25, %r7, 80;
	add.s64 	%rd7, %rd3, %rd25;
	and.b32  	%r24, %r5, 1;
	setp.eq.b32 	%p8, %r24, 1;
	@%p8 bra 	$L__BB1_9;
	ld.global.f32 	%f43, [%rd5+16];
	st.global.f32 	[%rd7+16], %f43;
	bra.uni 	$L__BB1_10;
$L__BB1_9:
	st.global.f32 	[%rd7+16], %f44;
	ld.global.f32 	%f8, [%rd5+28];
	mov.f32 	%f43, %f44;
	mov.f32 	%f44, %f8;
$L__BB1_10:
	st.global.f32 	[%rd7+28], %f44;
	and.b32  	%r25, %r5, 2;
	setp.ne.s32 	%p9, %r25, 0;
	@%p9 bra 	$L__BB1_12;
	ld.global.f32 	%f45, [%rd5+20];
	st.global.f32 	[%rd7+20], %f45;
	bra.uni 	$L__BB1_13;
$L__BB1_12:
	st.global.f32 	[%rd7+20], %f46;
	ld.global.f32 	%f12, [%rd5+32];
	mov.f32 	%f45, %f46;
	mov.f32 	%f46, %f12;
$L__BB1_13:
	st.global.f32 	[%rd7+32], %f46;
	and.b32  	%r26, %r5, 4;
	setp.ne.s32 	%p10, %r26, 0;
	@%p10 bra 	$L__BB1_15;
	ld.global.f32 	%f47, [%rd5+24];
	st.global.f32 	[%rd7+24], %f47;
	bra.uni 	$L__BB1_16;
$L__BB1_15:
	st.global.f32 	[%rd7+24], %f48;
	ld.global.f32 	%f16, [%rd5+36];
	mov.f32 	%f47, %f48;
	mov.f32 	%f48, %f16;
$L__BB1_16:
	ld.param.u64 	%rd34, [_Z23buildOctreeSimpleKernelPKfS0_S0_PKyPKiP10OctreeNodeiPiffffff_param_1];
	st.global.f32 	[%rd7+36], %f48;
	mov.b32 	%r27, 0;
	st.global.u32 	[%rd7], %r27;
	mov.b32 	%r28, -1;
	st.global.u32 	[%rd7+72], %r28;
	st.global.u32 	[%rd7+40], %r28;
	st.global.u32 	[%rd7+44], %r28;
	st.global.u32 	[%rd7+48], %r28;
	st.global.u32 	[%rd7+52], %r28;
	st.global.u32 	[%rd7+56], %r28;
	st.global.u32 	[%rd7+60], %r28;
	st.global.u32 	[%rd7+64], %r28;
	st.global.u32 	[%rd7+68], %r28;
	mul.wide.s32 	%rd26, %r36, 4;
	add.s64 	%rd27, %rd2, %rd26;
	ld.global.f32 	%f34, [%rd27];
	cvta.to.global.u64 	%rd28, %rd34;
	add.s64 	%rd29, %rd28, %rd26;
	ld.global.f32 	%f35, [%rd29];
	add.s64 	%rd30, %rd1, %rd26;
	ld.global.f32 	%f36, [%rd30];
	add.f32 	%f37, %f43, %f44;
	mul.f32 	%f38, %f37, 0f3F000000;
	add.f32 	%f39, %f45, %f46;
	mul.f32 	%f40, %f39, 0f3F000000;
	add.f32 	%f41, %f47, %f48;
	mul.f32 	%f42, %f41, 0f3F000000;
	setp.ge.f32 	%p11, %f34, %f38;
	selp.u32 	%r29, 1, 0, %p11;
	setp.ge.f32 	%p12, %f35, %f40;
	or.b32  	%r30, %r29, 2;
	selp.b32 	%r31, %r30, %r29, %p12;
	setp.ge.f32 	%p13, %f36, %f42;
	or.b32  	%r32, %r31, 4;
	selp.b32 	%r33, %r32, %r31, %p13;
	mul.wide.u32 	%rd31, %r33, 4;
	add.s64 	%rd32, %rd7, %rd31;
	st.global.u32 	[%rd32+40], %r36;
	st.global.u32 	[%rd6+40], %r7;
	mov.u32 	%r36, %r7;
$L__BB1_17:
	add.s32 	%r35, %r35, 1;
	setp.ne.s32 	%p14, %r35, 20;
	@%p14 bra 	$L__BB1_4;
$L__BB1_18:
	add.s32 	%r34, %r34, 1;
	setp.ne.s32 	%p15, %r34, %r11;
	@%p15 bra 	$L__BB1_3;
$L__BB1_19:
	ret;

}
	// .globl	_Z25computeCenterOfMassKernelP10OctreeNodePKfS2_S2_S2_ii
.visible .entry _Z25computeCenterOfMassKernelP10OctreeNodePKfS2_S2_S2_ii(
	.param .u64 .ptr .align 1 _Z25computeCenterOfMassKernelP10OctreeNodePKfS2_S2_S2_ii_param_0,
	.param .u64 .ptr .align 1 _Z25computeCenterOfMassKernelP10OctreeNodePKfS2_S2_S2_ii_param_1,
	.param .u64 .ptr .align 1 _Z25computeCenterOfMassKernelP10OctreeNodePKfS2_S2_S2_ii_param_2,
	.param .u64 .ptr .align 1 _Z25computeCenterOfMassKernelP10OctreeNodePKfS2_S2_S2_ii_param_3,
	.param .u64 .ptr .align 1 _Z25computeCenterOfMassKernelP10OctreeNodePKfS2_S2_S2_ii_param_4,
	.param .u32 _Z25computeCenterOfMassKernelP10OctreeNodePKfS2_S2_S2_ii_param_5,
	.param .u32 _Z25computeCenterOfMassKernelP10OctreeNodePKfS2_S2_S2_ii_param_6
)
{
	.reg .pred 	%p<21>;
	.reg .b32 	%r<22>;
	.reg .b32 	%f<198>;
	.reg .b64 	%rd<69>;

	ld.param.u64 	%rd7, [_Z25computeCenterOfMassKernelP10OctreeNodePKfS2_S2_S2_ii_param_0];
	ld.param.u64 	%rd8, [_Z25computeCenterOfMassKernelP10OctreeNodePKfS2_S2_S2_ii_param_1];
	ld.param.u64 	%rd9, [_Z25computeCenterOfMassKernelP10OctreeNodePKfS2_S2_S2_ii_param_2];
	ld.param.u64 	%rd10, [_Z25computeCenterOfMassKernelP10OctreeNodePKfS2_S2_S2_ii_param_3];
	ld.param.u64 	%rd11, [_Z25computeCenterOfMassKernelP10OctreeNodePKfS2_S2_S2_ii_param_4];
	ld.param.u32 	%r14, [_Z25computeCenterOfMassKernelP10OctreeNodePKfS2_S2_S2_ii_param_5];
	ld.param.u32 	%r15, [_Z25computeCenterOfMassKernelP10OctreeNodePKfS2_S2_S2_ii_param_6];
	cvta.to.global.u64 	%rd1, %rd10;
	cvta.to.global.u64 	%rd2, %rd9;
	cvta.to.global.u64 	%rd3, %rd8;
	cvta.to.global.u64 	%rd4, %rd11;
	cvta.to.global.u64 	%rd5, %rd7;
	mov.u32 	%r16, %ctaid.x;
	mov.u32 	%r1, %ntid.x;
	mov.u32 	%r17, %tid.x;
	mad.lo.s32 	%r18, %r16, %r1, %r17;
	not.b32 	%r19, %r18;
	add.s32 	%r21, %r15, %r19;
	setp.lt.s32 	%p1, %r21, 0;
	@%p1 bra 	$L__BB2_39;
	mov.u32 	%r20, %nctaid.x;
	mul.lo.s32 	%r3, %r1, %r20;
$L__BB2_2:
	setp.lt.s32 	%p2, %r21, %r14;
	@%p2 bra 	$L__BB2_38;
	mul.wide.u32 	%rd12, %r21, 80;
	add.s64 	%rd6, %rd5, %rd12;
	ld.global.u32 	%r5, [%rd6+40];
	setp.lt.s32 	%p3, %r5, 0;
	mov.f32 	%f166, 0f00000000;
	mov.f32 	%f167, %f166;
	mov.f32 	%f168, %f166;
	mov.f32 	%f169, %f166;
	@%p3 bra 	$L__BB2_7;
	setp.ge.s32 	%p4, %r5, %r14;
	@%p4 bra 	$L__BB2_6;
	mul.wide.u32 	%rd15, %r5, 4;
	add.s64 	%rd16, %rd4, %rd15;
	ld.global.f32 	%f102, [%rd16];
	add.f32 	%f166, %f102, 0f00000000;
	add.s64 	%rd17, %rd3, %rd15;
	ld.global.f32 	%f103, [%rd17];
	fma.rn.f32 	%f167, %f102, %f103, 0f00000000;
	add.s64 	%rd18, %rd2, %rd15;
	ld.global.f32 	%f104, [%rd18];
	fma.rn.f32 	%f168, %f102, %f104, 0f00000000;
	add.s64 	%rd19, %rd1, %rd15;
	ld.global.f32 	%f105, [%rd19];
	fma.rn.f32 	%f169, %f102, %f105, 0f00000000;
	bra.uni 	$L__BB2_7;
$L__BB2_6:
	mul.wide.u32 	%rd13, %r5, 80;
	add.s64 	%rd14, %rd5, %rd13;
	ld.global.f32 	%f98, [%rd14];
	add.f32 	%f166, %f98, 0f00000000;
	ld.global.f32 	%f99, [%rd14+4];
	fma.rn.f32 	%f167, %f98, %f99, 0f00000000;
	ld.global.f32 	%f100, [%rd14+8];
	fma.rn.f32 	%f168, %f98, %f100, 0f00000000;
	ld.global.f32 	%f101, [%rd14+12];
	fma.rn.f32 	%f169, %f98, %f101, 0f00000000;
$L__BB2_7:
	ld.global.u32 	%r6, [%rd6+44];
	setp.lt.s32 	%p5, %r6, 0;
	@%p5 bra 	$L__BB2_11;
	setp.lt.s32 	%p6, %r6, %r14;
	@%p6 bra 	$L__BB2_10;
	mul.wide.u32 	%rd20, %r6, 80;
	add.s64 	%rd21, %rd5, %rd20;
	ld.global.f32 	%f106, [%rd21];
	add.f32 	%f166, %f166, %f106;
	ld.global.f32 	%f107, [%rd21+4];
	fma.rn.f32 	%f167, %f106, %f107, %f167;
	ld.global.f32 	%f108, [%rd21+8];
	fma.rn.f32 	%f168, %f106, %f108, %f168;
	ld.global.f32 	%f109, [%rd21+12];
	fma.rn.f32 	%f169, %f106, %f109, %f169;
	bra.uni 	$L__BB2_11;
$L__BB2_10:
	mul.wide.u32 	%rd22, %r6, 4;
	add.s64 	%rd23, %rd4, %rd22;
	ld.global.f32 	%f110, [%rd23];
	add.f32 	%f166, %f166, %f110;
	add.s64 	%rd24, %rd3, %rd22;
	ld.global.f32 	%f111, [%rd24];
	fma.rn.f32 	%f167, %f110, %f111, %f167;
	add.s64 	%rd25, %rd2, %rd22;
	ld.global.f32 	%f112, [%rd25];
	fma.rn.f32 	%f168, %f110, %f112, %f168;
	add.s64 	%rd26, %rd1, %rd22;
	ld.global.f32 	%f113, [%rd26];
	fma.rn.f32 	%f169, %f110, %f113, %f169;
$L__BB2_11:
	ld.global.u32 	%r7, [%rd6+48];
	setp.lt.s32 	%p7, %r7, 0;
	@%p7 bra 	$L__BB2_15;
	setp.lt.s32 	%p8, %r7, %r14;
	@%p8 bra 	$L__BB2_14;
	mul.wide.u32 	%rd27, %r7, 80;
	add.s64 	%rd28, %rd5, %rd27;
	ld.global.f32 	%f114, [%rd28];
	add.f32 	%f166, %f166, %f114;
	ld.global.f32 	%f115, [%rd28+4];
	fma.rn.f32 	%f167, %f114, %f115, %f167;
	ld.global.f32 	%f116, [%rd28+8];
	fma.rn.f32 	%f168, %f114, %f116, %f168;
	ld.global.f32 	%f117, [%rd28+12];
	fma.rn.f32 	%f169, %f114, %f117, %f169;
	bra.uni 	$L__BB2_15;
$L__BB2_14:
	mul.wide.u32 	%rd29, %r7, 4;
	add.s64 	%rd30, %rd4, %rd29;
	ld.global.f32 	%f118, [%rd30];
	add.f32 	%f166, %f166, %f118;
	add.s64 	%rd31, %rd3, %rd29;
	ld.global.f32 	%f119, [%rd31];
	fma.rn.f32 	%f167, %f118, %f119, %f167;
	add.s64 	%rd32, %rd2, %rd29;
	ld.global.f32 	%f120, [%rd32];
	fma.rn.f32 	%f168, %f118, %f120, %f168;
	add.s64 	%rd33, %rd1, %rd29;
	ld.global.f32 	%f121, [%rd33];
	fma.rn.f32 	%f169, %f118, %f121, %f169;
$L__BB2_15:
	ld.global.u32 	%r8, [%rd6+52];
	setp.lt.s32 	%p9, %r8, 0;
	@%p9 bra 	$L__BB2_19;
	setp.lt.s32 	%p10, %r8, %r14;
	@%p10 bra 	$L__BB2_18;
	mul.wide.u32 	%rd34, %r8, 80;
	add.s64 	%rd35, %rd5, %rd34;
	ld.global.f32 	%f122, [%rd35];
	add.f32 	%f166, %f166, %f122;
	ld.global.f32 	%f123, [%rd35+4];
	fma.rn.f32 	%f167, %f122, %f123, %f167;
	ld.global.f32 	%f124, [%rd35+8];
	fma.rn.f32 	%f168, %f122, %f124, %f168;
	ld.global.f32 	%f125, [%rd35+12];
	fma.rn.f32 	%f169, %f122, %f125, %f169;
	bra.uni 	$L__BB2_19;
$L__BB2_18:
	mul.wide.u32 	%rd36, %r8, 4;
	add.s64 	%rd37, %rd4, %rd36;
	ld.global.f32 	%f126, [%rd37];
	add.f32 	%f166, %f166, %f126;
	add.s64 	%rd38, %rd3, %rd36;
	ld.global.f32 	%f127, [%rd38];
	fma.rn.f32 	%f167, %f126, %f127, %f167;
	add.s64 	%rd39, %rd2, %rd36;
	ld.global.f32 	%f128, [%rd39];
	fma.rn.f32 	%f168, %f126, %f128, %f168;
	add.s64 	%rd40, %rd1, %rd36;
	ld.global.f32 	%f129, [%rd40];
	fma.rn.f32 	%f169, %f126, %f129, %f169;
$L__BB2_19:
	ld.global.u32 	%r9, [%rd6+56];
	setp.lt.s32 	%p11, %r9, 0;
	@%p11 bra 	$L__BB2_23;
	setp.lt.s32 	%p12, %r9, %r14;
	@%p12 bra 	$L__BB2_22;
	mul.wide.u32 	%rd41, %r9, 80;
	add.s64 	%rd42, %rd5, %rd41;
	ld.global.f32 	%f130, [%rd42];
	add.f32 	%f166, %f166, %f130;
	ld.global.f32 	%f131, [%rd42+4];
	fma.rn.f32 	%f167, %f130, %f131, %f167;
	ld.global.f32 	%f132, [%rd42+8];
	fma.rn.f32 	%f168, %f130, %f132, %f168;
	ld.global.f32 	%f133, [%rd42+12];
	fma.rn.f32 	%f169, %f130, %f133, %f169;
	bra.uni 	$L__BB2_23;
$L__BB2_22:
	mul.wide.u32 	%rd43, %r9, 4;
	add.s64 	%rd44, %rd4, %rd43;
	ld.global.f32 	%f134, [%rd44];
	add.f32 	%f166, %f166, %f134;
	add.s64 	%rd45, %rd3, %rd43;
	ld.global.f32 	%f135, [%rd45];
	fma.rn.f32 	%f167, %f134, %f135, %f167;
	add.s64 	%rd46, %rd2, %rd43;
	ld.global.f32 	%f136, [%rd46];
	fma.rn.f32 	%f168, %f134, %f136, %f168;
	add.s64 	%rd47, %rd1, %rd43;
	ld.global.f32 	%f137, [%rd47];
	fma.rn.f32 	%f169, %f134, %f137, %f169;
$L__BB2_23:
	ld.global.u32 	%r10, [%rd6+60];
	setp.lt.s32 	%p13, %r10, 0;
	@%p13 bra 	$L__BB2_27;
	setp.lt.s32 	%p14, %r10, %r14;
	@%p14 bra 	$L__BB2_26;
	mul.wide.u32 	%rd48, %r10, 80;
	add.s64 	%rd49, %rd5, %rd48;
	ld.global.f32 	%f138, [%rd49];
	add.f32 	%f166, %f166, %f138;
	ld.global.f32 	%f139, [%rd49+4];
	fma.rn.f32 	%f167, %f138, %f139, %f167;
	ld.global.f32 	%f140, [%rd49+8];
	fma.rn.f32 	%f168, %f138, %f140, %f168;
	ld.global.f32 	%f141, [%rd49+12];
	fma.rn.f32 	%f169, %f138, %f141, %f169;
	bra.uni 	$L__BB2_27;
$L__BB2_26:
	mul.wide.u32 	%rd50, %r10, 4;
	add.s64 	%rd51, %rd4, %rd50;
	ld.global.f32 	%f142, [%rd51];
	add.f32 	%f166, %f166, %f142;
	add.s64 	%rd52, %rd3, %rd50;
	ld.global.f32 	%f143, [%rd52];
	fma.rn.f32 	%f167, %f142, %f143, %f167;
	add.s64 	%rd53, %rd2, %rd50;
	ld.global.f32 	%f144, [%rd53];
	fma.rn.f32 	%f168, %f142, %f144, %f168;
	add.s64 	%rd54, %rd1, %rd50;
	ld.global.f32 	%f145, [%rd54];
	fma.rn.f32 	%f169, %f142, %f145, %f169;
$L__BB2_27:
	ld.global.u32 	%r11, [%rd6+64];
	setp.lt.s32 	%p15, %r11, 0;
	@%p15 bra 	$L__BB2_31;
	setp.lt.s32 	%p16, %r11, %r14;
	@%p16 bra 	$L__BB2_30;
	mul.wide.u32 	%rd55, %r11, 80;
	add.s64 	%rd56, %rd5, %rd55;
	ld.global.f32 	%f146, [%rd56];
	add.f32 	%f166, %f166, %f146;
	ld.global.f32 	%f147, [%rd56+4];
	fma.rn.f32 	%f167, %f146, %f147, %f167;
	ld.global.f32 	%f148, [%rd56+8];
	fma.rn.f32 	%f168, %f146, %f148, %f168;
	ld.global.f32 	%f149, [%rd56+12];
	fma.rn.f32 	%f169, %f146, %f149, %f169;
	bra.uni 	$L__BB2_31;
$L__BB2_30:
	mul.wide.u32 	%rd57, %r11, 4;
	add.s64 	%rd58, %rd4, %rd57;
	ld.global.f32 	%f150, [%rd58];
	add.f32 	%f166, %f166, %f150;
	add.s64 	%rd59, %rd3, %rd57;
	ld.global.f32 	%f151, [%rd59];
	fma.rn.f32 	%f167, %f150, %f151, %f167;
	add.s64 	%rd60, %rd2, %rd57;
	ld.global.f32 	%f152, [%rd60];
	fma.rn.f32 	%f168, %f150, %f152, %f168;
	add.s64 	%rd61, %rd1, %rd57;
	ld.global.f32 	%f153, [%rd61];
	fma.rn.f32 	%f169, %f150, %f153, %f169;
$L__BB2_31:
	ld.global.u32 	%r12, [%rd6+68];
	setp.lt.s32 	%p17, %r12, 0;
	@%p17 bra 	$L__BB2_35;
	setp.lt.s32 	%p18, %r12, %r14;
	@%p18 bra 	$L__BB2_34;
	mul.wide.u32 	%rd62, %r12, 80;
	add.s64 	%rd63, %rd5, %rd62;
	ld.global.f32 	%f154, [%rd63];
	add.f32 	%f166, %f166, %f154;
	ld.global.f32 	%f155, [%rd63+4];
	fma.rn.f32 	%f167, %f154, %f155, %f167;
	ld.global.f32 	%f156, [%rd63+8];
	fma.rn.f32 	%f168, %f154, %f156, %f168;
	ld.global.f32 	%f157, [%rd63+12];
	fma.rn.f32 	%f169, %f154, %f157, %f169;
	bra.uni 	$L__BB2_35;
$L__BB2_34:
	mul.wide.u32 	%rd64, %r12, 4;
	add.s64 	%rd65, %rd4, %rd64;
	ld.global.f32 	%f158, [%rd65];
	add.f32 	%f166, %f166, %f158;
	add.s64 	%rd66, %rd3, %rd64;
	ld.global.f32 	%f159, [%rd66];
	fma.rn.f32 	%f167, %f158, %f159, %f167;
	add.s64 	%rd67, %rd2, %rd64;
	ld.global.f32 	%f160, [%rd67];
	fma.rn.f32 	%f168, %f158, %f160, %f168;
	add.s64 	%rd68, %rd1, %rd64;
	ld.global.f32 	%f161, [%rd68];
	fma.rn.f32 	%f169, %f158, %f161, %f169;
$L__BB2_35:
	setp.leu.f32 	%p19, %f166, 0f00000000;
	@%p19 bra 	$L__BB2_37;
	rcp.rn.f32 	%f162, %f166;
	mul.f32 	%f163, %f167, %f162;
	st.global.f32 	[%rd6+4], %f163;
	mul.f32 	%f164, %f162, %f168;
	st.global.f32 	[%rd6+8], %f164;
	mul.f32 	%f165, %f162, %f169;
	st.global.f32 	[%rd6+12], %f165;
$L__BB2_37:
	st.global.f32 	[%rd6], %f166;
$L__BB2_38:
	sub.s32 	%r21, %r21, %r3;
	setp.gt.s32 	%p20, %r21, -1;
	@%p20 bra 	$L__BB2_2;
$L__BB2_39:
	ret;

}
	// .globl	_Z27computeForceBarnesHutKernelPKfS0_S0_S0_PfS1_S1_PK10OctreeNodeif
.visible .entry _Z27computeForceBarnesHutKernelPKfS0_S0_S0_PfS1_S1_PK10OctreeNodeif(
	.param .u64 .ptr .align 1 _Z27computeForceBarnesHutKernelPKfS0_S0_S0_PfS1_S1_PK10OctreeNodeif_param_0,
	.param .u64 .ptr .align 1 _Z27computeForceBarnesHutKernelPKfS0_S0_S0_PfS1_S1_PK10OctreeNodeif_param_1,
	.param .u64 .ptr .align 1 _Z27computeForceBarnesHutKernelPKfS0_S0_S0_PfS1_S1_PK10OctreeNodeif_param_2,
	.param .u64 .ptr .align 1 _Z27computeForceBarnesHutKernelPKfS0_S0_S0_PfS1_S1_PK10OctreeNodeif_param_3,
	.param .u64 .ptr .align 1 _Z27computeForceBarnesHutKernelPKfS0_S0_S0_PfS1_S1_PK10OctreeNodeif_param_4,
	.param .u64 .ptr .align 1 _Z27computeForceBarnesHutKernelPKfS0_S0_S0_PfS1_S1_PK10OctreeNodeif_param_5,
	.param .u64 .ptr .align 1 _Z27computeForceBarnesHutKernelPKfS0_S0_S0_PfS1_S1_PK10OctreeNodeif_param_6,
	.param .u64 .ptr .align 1 _Z27computeForceBarnesHutKernelPKfS0_S0_S0_PfS1_S1_PK10OctreeNodeif_param_7,
	.param .u32 _Z27computeForceBarnesHutKernelPKfS0_S0_S0_PfS1_S1_PK10OctreeNodeif_param_8,
	.param .f32 _Z27computeForceBarnesHutKernelPKfS0_S0_S0_PfS1_S1_PK10OctreeNodeif_param_9
)
{
	.local .align 16 .b8 	__local_depot3[256];
	.reg .b64 	%SP;
	.reg .b64 	%SPL;
	.reg .pred 	%p<35>;
	.reg .b32 	%r<43>;
	.reg .b32 	%f<42>;
	.reg .b64 	%rd<45>;

	mov.u64 	%SPL, __local_depot3;
	ld.param.u64 	%rd5, [_Z27computeForceBarnesHutKernelPKfS0_S0_S0_PfS1_S1_PK10OctreeNodeif_param_0];
	ld.param.u64 	%rd6, [_Z27computeForceBarnesHutKernelPKfS0_S0_S0_PfS1_S1_PK10OctreeNodeif_param_1];
	ld.param.u64 	%rd7, [_Z27computeForceBarnesHutKernelPKfS0_S0_S0_PfS1_S1_PK10OctreeNodeif_param_2];
	ld.param.u64 	%rd9, [_Z27computeForceBarnesHutKernelPKfS0_S0_S0_PfS1_S1_PK10OctreeNodeif_param_5];
	ld.param.u64 	%rd11, [_Z27computeForceBarnesHutKernelPKfS0_S0_S0_PfS1_S1_PK10OctreeNodeif_param_7];
	ld.param.u32 	%r28, [_Z27computeForceBarnesHutKernelPKfS0_S0_S0_PfS1_S1_PK10OctreeNodeif_param_8];
	ld.param.f32 	%f18, [_Z27computeForceBarnesHutKernelPKfS0_S0_S0_PfS1_S1_PK10OctreeNodeif_param_9];
	add.u64 	%rd1, %SPL, 0;
	mov.u32 	%r29, %ctaid.x;
	mov.u32 	%r30, %ntid.x;
	mov.u32 	%r31, %tid.x;
	mad.lo.s32 	%r1, %r29, %r30, %r31;
	setp.ge.s32 	%p2, %r1, %r28;
	@%p2 bra 	$L__BB3_24;
	cvta.to.global.u64 	%rd13, %rd5;
	cvta.to.global.u64 	%rd14, %rd6;
	cvta.to.global.u64 	%rd15, %rd7;
	mul.wide.s32 	%rd16, %r1, 4;
	add.s64 	%rd17, %rd13, %rd16;
	ld.global.f32 	%f1, [%rd17];
	add.s64 	%rd18, %rd14, %rd16;
	ld.global.f32 	%f2, [%rd18];
	add.s64 	%rd19, %rd15, %rd16;
	ld.global.f32 	%f3, [%rd19];
	mov.b32 	%r33, 0;
	st.local.u32 	[%rd1], %r33;
	cvta.to.global.u64 	%rd2, %rd11;
	mov.f32 	%f41, 0f00000000;
	mov.b32 	%r36, 1;
	mov.f32 	%f40, %f41;
	mov.f32 	%f39, %f41;
$L__BB3_2:
	mov.u32 	%r2, %r36;
	add.s32 	%r36, %r2, -1;
	mul.wide.u32 	%rd20, %r36, 4;
	add.s64 	%rd3, %rd1, %rd20;
	ld.local.u32 	%r4, [%rd3];
	mul.wide.s32 	%rd21, %r4, 80;
	add.s64 	%rd4, %rd2, %rd21;
	ld.global.f32 	%f7, [%rd4];
	setp.le.f32 	%p3, %f7, 0f00000000;
	@%p3 bra 	$L__BB3_22;
	ld.global.f32 	%f20, [%rd4+4];
	sub.f32 	%f8, %f20, %f1;
	ld.global.f32 	%f21, [%rd4+8];
	sub.f32 	%f9, %f21, %f2;
	ld.global.f32 	%f22, [%rd4+12];
	sub.f32 	%f10, %f22, %f3;
	mul.f32 	%f23, %f9, %f9;
	fma.rn.f32 	%f24, %f8, %f8, %f23;
	fma.rn.f32 	%f25, %f10, %f10, %f24;
	add.f32 	%f11, %f25, 0f358637BE;
	sqrt.rn.f32 	%f26, %f11;
	ld.global.f32 	%f27, [%rd4+28];
	ld.global.f32 	%f28, [%rd4+16];
	sub.f32 	%f29, %f27, %f28;
	add.f32 	%f30, %f26, 0f358637BD;
	div.rn.f32 	%f31, %f29, %f30;
	setp.lt.f32 	%p4, %f31, %f18;
	setp.lt.s32 	%p5, %r4, %r28;
	setp.eq.s32 	%p6, %r4, %r1;
	and.pred  	%p1, %p5, %p6;
	or.pred  	%p7, %p5, %p4;
	xor.pred  	%p8, %p1, %p7;
	not.pred 	%p9, %p8;
	@%p9 bra 	$L__BB3_5;
	rsqrt.approx.f32 	%f32, %f11;
	mul.f32 	%f33, %f32, %f32;
	mul.f32 	%f34, %f32, %f33;
	mul.f32 	%f35, %f7, %f34;
	fma.rn.f32 	%f39, %f8, %f35, %f39;
	fma.rn.f32 	%f40, %f9, %f35, %f40;
	fma.rn.f32 	%f41, %f10, %f35, %f41;
	bra.uni 	$L__BB3_22;
$L__BB3_5:
	@%p1 bra 	$L__BB3_22;
	ld.global.u32 	%r5, [%rd4+40];
	setp.lt.s32 	%p10, %r5, 0;
	setp.gt.u32 	%p11, %r2, 63;
	or.pred  	%p12, %p10, %p11;
	@%p12 bra 	$L__BB3_8;
	st.local.u32 	[%rd3], %r5;
	mov.u32 	%r36, %r2;
$L__BB3_8:
	ld.global.u32 	%r7, [%rd4+44];
	setp.lt.s32 	%p13, %r7, 0;
	setp.gt.u32 	%p14, %r36, 62;
	or.pred  	%p15, %p13, %p14;
	@%p15 bra 	$L__BB3_10;
	add.s32 	%r8, %r36, 1;
	mul.wide.u32 	%rd22, %r36, 4;
	add.s64 	%rd23, %rd1, %rd22;
	st.local.u32 	[%rd23], %r7;
	mov.u32 	%r36, %r8;
$L__BB3_10:
	ld.global.u32 	%r10, [%rd4+48];
	setp.lt.s32 	%p16, %r10, 0;
	setp.gt.u32 	%p17, %r36, 62;
	or.pred  	%p18, %p16, %p17;
	@%p18 bra 	$L__BB3_12;
	add.s32 	%r11, %r36, 1;
	mul.wide.u32 	%rd24, %r36, 4;
	add.s64 	%rd25, %rd1, %rd24;
	st.local.u32 	[%rd25], %r10;
	mov.u32 	%r36, %r11;
$L__BB3_12:
	ld.global.u32 	%r13, [%rd4+52];
	setp.lt.s32 	%p19, %r13, 0;
	setp.gt.u32 	%p20, %r36, 62;
	or.pred  	%p21, %p19, %p20;
	@%p21 bra 	$L__BB3_14;
	add.s32 	%r14, %r36, 1;
	mul.wide.u32 	%rd26, %r36, 4;
	add.s64 	%rd27, %rd1, %rd26;
	st.local.u32 	[%rd27], %r13;
	mov.u32 	%r36, %r14;
$L__BB3_14:
	ld.global.u32 	%r16, [%rd4+56];
	setp.lt.s32 	%p22, %r16, 0;
	setp.gt.u32 	%p23, %r36, 62;
	or.pred  	%p24, %p22, %p23;
	@%p24 bra 	$L__BB3_16;
	add.s32 	%r17, %r36, 1;
	mul.wide.u32 	%rd28, %r36, 4;
	add.s64 	%rd29, %rd1, %rd28;
	st.local.u32 	[%rd29], %r16;
	mov.u32 	%r36, %r17;
$L__BB3_16:
	ld.global.u32 	%r19, [%rd4+60];
	setp.lt.s32 	%p25, %r19, 0;
	setp.gt.u32 	%p26, %r36, 62;
	or.pred  	%p27, %p25, %p26;
	@%p27 bra 	$L__BB3_18;
	add.s32 	%r20, %r36, 1;
	mul.wide.u32 	%rd30, %r36, 4;
	add.s64 	%rd31, %rd1, %rd30;
	st.local.u32 	[%rd31], %r19;
	mov.u32 	%r36, %r20;
$L__BB3_18:
	ld.global.u32 	%r22, [%rd4+64];
	setp.lt.s32 	%p28, %r22, 0;
	setp.gt.u32 	%p29, %r36, 62;
	or.pred  	%p30, %p28, %p29;
	@%p30 bra 	$L__BB3_20;
	add.s32 	%r23, %r36, 1;
	mul.wide.u32 	%rd32, %r36, 4;
	add.s64 	%rd33, %rd1, %rd32;
	st.local.u32 	[%rd33], %r22;
	mov.u32 	%r36, %r23;
$L__BB3_20:
	ld.global.u32 	%r25, [%rd4+68];
	setp.lt.s32 	%p31, %r25, 0;
	setp.gt.u32 	%p32, %r36, 62;
	or.pred  	%p33, %p31, %p32;
	@%p33 bra 	$L__BB3_22;
	add.s32 	%r26, %r36, 1;
	mul.wide.u32 	%rd34, %r36, 4;
	add.s64 	%rd35, %rd1, %rd34;
	st.local.u32 	[%rd35], %r25;
	mov.u32 	%r36, %r26;
$L__BB3_22:
	setp.ne.s32 	%p34, %r36, 0;
	@%p34 bra 	$L__BB3_2;
	ld.param.u64 	%rd44, [_Z27computeForceBarnesHutKernelPKfS0_S0_S0_PfS1_S1_PK10OctreeNodeif_param_6];
	ld.param.u64 	%rd43, [_Z27computeForceBarnesHutKernelPKfS0_S0_S0_PfS1_S1_PK10OctreeNodeif_param_4];
	cvta.to.global.u64 	%rd36, %rd43;
	mul.wide.s32 	%rd37, %r1, 4;
	add.s64 	%rd38, %rd36, %rd37;
	st.global.f32 	[%rd38], %f39;
	cvta.to.global.u64 	%rd39, %rd9;
	add.s64 	%rd40, %rd39, %rd37;
	st.global.f32 	[%rd40], %f40;
	cvta.to.global.u64 	%rd41, %rd44;
	add.s64 	%rd42, %rd41, %rd37;
	st.global.f32 	[%rd42], %f41;
$L__BB3_24:
	ret;

}
	// .globl	_Z15integrateKernelPfS_S_S_S_S_PKfS1_S1_if
.visible .entry _Z15integrateKernelPfS_S_S_S_S_PKfS1_S1_if(
	.param .u64 .ptr .align 1 _Z15integrateKernelPfS_S_S_S_S_PKfS1_S1_if_param_0,
	.param .u64 .ptr .align 1 _Z15integrateKernelPfS_S_S_S_S_PKfS1_S1_if_param_1,
	.param .u64 .ptr .align 1 _Z15integrateKernelPfS_S_S_S_S_PKfS1_S1_if_param_2,
	.param .u64 .ptr .align 1 _Z15integrateKernelPfS_S_S_S_S_PKfS1_S1_if_param_3,
	.param .u64 .ptr .align 1 _Z15integrateKernelPfS_S_S_S_S_PKfS1_S1_if_param_4,
	.param .u64 .ptr .align 1 _Z15integrateKernelPfS_S_S_S_S_PKfS1_S1_if_param_5,
	.param .u64 .ptr .align 1 _Z15integrateKernelPfS_S_S_S_S_PKfS1_S1_if_param_6,
	.param .u64 .ptr .align 1 _Z15integrateKernelPfS_S_S_S_S_PKfS1_S1_if_param_7,
	.param .u64 .ptr .align 1 _Z15integrateKernelPfS_S_S_S_S_PKfS1_S1_if_param_8,
	.param .u32 _Z15integrateKernelPfS_S_S_S_S_PKfS1_S1_if_param_9,
	.param .f32 _Z15integrateKernelPfS_S_S_S_S_PKfS1_S1_if_param_10
)
{
	.reg .pred 	%p<2>;
	.reg .b32 	%r<6>;
	.reg .b32 	%f<20>;
	.reg .b64 	%rd<34>;

	ld.param.u64 	%rd2, [_Z15integrateKernelPfS_S_S_S_S_PKfS1_S1_if_param_1];
	ld.param.u64 	%rd4, [_Z15integrateKernelPfS_S_S_S_S_PKfS1_S1_if_param_3];
	ld.param.u64 	%rd5, [_Z15integrateKernelPfS_S_S_S_S_PKfS1_S1_if_param_4];
	ld.param.u64 	%rd8, [_Z15integrateKernelPfS_S_S_S_S_PKfS1_S1_if_param_7];
	ld.param.u32 	%r2, [_Z15integrateKernelPfS_S_S_S_S_PKfS1_S1_if_param_9];
	ld.param.f32 	%f1, [_Z15integrateKernelPfS_S_S_S_S_PKfS1_S1_if_param_10];
	mov.u32 	%r3, %ctaid.x;
	mov.u32 	%r4, %ntid.x;
	mov.u32 	%r5, %tid.x;
	mad.lo.s32 	%r1, %r3, %r4, %r5;
	setp.ge.s32 	%p1, %r1, %r2;
	@%p1 bra 	$L__BB4_2;
	ld.param.u64 	%rd33, [_Z15integrateKernelPfS_S_S_S_S_PKfS1_S1_if_param_8];
	ld.param.u64 	%rd32, [_Z15integrateKernelPfS_S_S_S_S_PKfS1_S1_if_param_6];
	ld.param.u64 	%rd31, [_Z15integrateKernelPfS_S_S_S_S_PKfS1_S1_if_param_5];
	ld.param.u64 	%rd30, [_Z15integrateKernelPfS_S_S_S_S_PKfS1_S1_if_param_2];
	ld.param.u64 	%rd29, [_Z15integrateKernelPfS_S_S_S_S_PKfS1_S1_if_param_0];
	cvta.to.global.u64 	%rd10, %rd32;
	cvta.to.global.u64 	%rd11, %rd4;
	cvta.to.global.u64 	%rd12, %rd8;
	cvta.to.global.u64 	%rd13, %rd5;
	cvta.to.global.u64 	%rd14, %rd33;
	cvta.to.global.u64 	%rd15, %rd31;
	cvta.to.global.u64 	%rd16, %rd29;
	cvta.to.global.u64 	%rd17, %rd2;
	cvta.to.global.u64 	%rd18, %rd30;
	mul.wide.s32 	%rd19, %r1, 4;
	add.s64 	%rd20, %rd10, %rd19;
	ld.global.f32 	%f2, [%rd20];
	add.s64 	%rd21, %rd11, %rd19;
	ld.global.f32 	%f3, [%rd21];
	fma.rn.f32 	%f4, %f1, %f2, %f3;
	st.global.f32 	[%rd21], %f4;
	add.s64 	%rd22, %rd12, %rd19;
	ld.global.f32 	%f5, [%rd22];
	add.s64 	%rd23, %rd13, %rd19;
	ld.global.f32 	%f6, [%rd23];
	fma.rn.f32 	%f7, %f1, %f5, %f6;
	st.global.f32 	[%rd23], %f7;
	add.s64 	%rd24, %rd14, %rd19;
	ld.global.f32 	%f8, [%rd24];
	add.s64 	%rd25, %rd15, %rd19;
	ld.global.f32 	%f9, [%rd25];
	fma.rn.f32 	%f10, %f1, %f8, %f9;
	st.global.f32 	[%rd25], %f10;
	ld.global.f32 	%f11, [%rd21];
	add.s64 	%rd26, %rd16, %rd19;
	ld.global.f32 	%f12, [%rd26];
	fma.rn.f32 	%f13, %f1, %f11, %f12;
	st.global.f32 	[%rd26], %f13;
	ld.global.f32 	%f14, [%rd23];
	add.s64 	%rd27, %rd17, %rd19;
	ld.global.f32 	%f15, [%rd27];
	fma.rn.f32 	%f16, %f1, %f14, %f15;
	st.global.f32 	[%rd27], %f16;
	ld.global.f32 	%f17, [%rd25];
	add.s64 	%rd28, %rd18, %rd19;
	ld.global.f32 	%f18, [%rd28];
	fma.rn.f32 	%f19, %f1, %f17, %f18;
	st.global.f32 	[%rd28], %f19;
$L__BB4_2:
	ret;

}
	// .globl	_Z24computeMortonCodesKernelPKfS0_S0_PyPiiffffff
.visible .entry _Z24computeMortonCodesKernelPKfS0_S0_PyPiiffffff(
	.param .u64 .ptr .align 1 _Z24computeMortonCodesKernelPKfS0_S0_PyPiiffffff_param_0,
	.param .u64 .ptr .align 1 _Z24computeMortonCodesKernelPKfS0_S0_PyPiiffffff_param_1,
	.param .u64 .ptr .align 1 _Z24computeMortonCodesKernelPKfS0_S0_PyPiiffffff_param_2,
	.param .u64 .ptr .align 1 _Z24computeMortonCodesKernelPKfS0_S0_PyPiiffffff_param_3,
	.param .u64 .ptr .align 1 _Z24computeMortonCodesKernelPKfS0_S0_PyPiiffffff_param_4,
	.param .u32 _Z24computeMortonCodesKernelPKfS0_S0_PyPiiffffff_param_5,
	.param .f32 _Z24computeMortonCodesKernelPKfS0_S0_PyPiiffffff_param_6,
	.param .f32 _Z24computeMortonCodesKernelPKfS0_S0_PyPiiffffff_param_7,
	.param .f32 _Z24computeMortonCodesKernelPKfS0_S0_PyPiiffffff_param_8,
	.param .f32 _Z24computeMortonCodesKernelPKfS0_S0_PyPiiffffff_param_9,
	.param .f32 _Z24computeMortonCodesKernelPKfS0_S0_PyPiiffffff_param_10,
	.param .f32 _Z24computeMortonCodesKernelPKfS0_S0_PyPiiffffff_param_11
)
{
	.reg .pred 	%p<2>;
	.reg .b32 	%r<32>;
	.reg .b32 	%f<31>;
	.reg .b64 	%rd<25>;

	ld.param.u64 	%rd1, [_Z24computeMortonCodesKernelPKfS0_S0_PyPiiffffff_param_0];
	ld.param.u64 	%rd2, [_Z24computeMortonCodesKernelPKfS0_S0_PyPiiffffff_param_1];
	ld.param.u64 	%rd3, [_Z24computeMortonCodesKernelPKfS0_S0_PyPiiffffff_param_2];
	ld.param.u64 	%rd4, [_Z24computeMortonCodesKernelPKfS0_S0_PyPiiffffff_param_3];
	ld.param.u64 	%rd5, [_Z24computeMortonCodesKernelPKfS0_S0_PyPiiffffff_param_4];
	ld.param.u32 	%r2, [_Z24computeMortonCodesKernelPKfS0_S0_PyPiiffffff_param_5];
	ld.param.f32 	%f1, [_Z24computeMortonCodesKernelPKfS0_S0_PyPiiffffff_param_6];
	ld.param.f32 	%f2, [_Z24computeMortonCodesKernelPKfS0_S0_PyPiiffffff_param_7];
	ld.param.f32 	%f3, [_Z24computeMortonCodesKernelPKfS0_S0_PyPiiffffff_param_8];
	ld.param.f32 	%f4, [_Z24computeMortonCodesKernelPKfS0_S0_PyPiiffffff_param_9];
	ld.param.f32 	%f5, [_Z24computeMortonCodesKernelPKfS0_S0_PyPiiffffff_param_10];
	ld.param.f32 	%f6, [_Z24computeMortonCodesKernelPKfS0_S0_PyPiiffffff_param_11];
	mov.u32 	%r3, %ctaid.x;
	mov.u32 	%r4, %ntid.x;
	mov.u32 	%r5, %tid.x;
	mad.lo.s32 	%r1, %r3, %r4, %r5;
	setp.ge.s32 	%p1, %r1, %r2;
	@%p1 bra 	$L__BB5_2;
	cvta.to.global.u64 	%rd6, %rd1;
	cvta.to.global.u64 	%rd7, %rd2;
	cvta.to.global.u64 	%rd8, %rd3;
	cvta.to.global.u64 	%rd9, %rd4;
	cvta.to.global.u64 	%rd10, %rd5;
	mul.wide.s32 	%rd11, %r1, 4;
	add.s64 	%rd12, %rd6, %rd11;
	ld.global.f32 	%f7, [%rd12];
	add.s64 	%rd13, %rd7, %rd11;
	ld.global.f32 	%f8, [%rd13];
	add.s64 	%rd14, %rd8, %rd11;
	ld.global.f32 	%f9, [%rd14];
	sub.f32 	%f10, %f7, %f1;
	sub.f32 	%f11, %f4, %f1;
	add.f32 	%f12, %f11, 0f2EDBE6FF;
	div.rn.f32 	%f13, %f10, %f12;
	sub.f32 	%f14, %f8, %f2;
	sub.f32 	%f15, %f5, %f2;
	add.f32 	%f16, %f15, 0f2EDBE6FF;
	div.rn.f32 	%f17, %f14, %f16;
	sub.f32 	%f18, %f9, %f3;
	sub.f32 	%f19, %f6, %f3;
	add.f32 	%f20, %f19, 0f2EDBE6FF;
	div.rn.f32 	%f21, %f18, %f20;
	mul.f32 	%f22, %f13, 0f44800000;
	max.f32 	%f23, %f22, 0f00000000;
	min.f32 	%f24, %f23, 0f447FC000;
	mul.f32 	%f25, %f17, 0f44800000;
	max.f32 	%f26, %f25, 0f00000000;
	min.f32 	%f27, %f26, 0f447FC000;
	mul.f32 	%f28, %f21, 0f44800000;
	max.f32 	%f29, %f28, 0f00000000;
	min.f32 	%f30, %f29, 0f447FC000;
	cvt.rzi.u32.f32 	%r6, %f24;
	mul.lo.s32 	%r7, %r6, 65537;
	and.b32  	%r8, %r7, 251658495;
	mul.lo.s32 	%r9, %r8, 257;
	and.b32  	%r10, %r9, 251719695;
	mul.lo.s32 	%r11, %r10, 17;
	and.b32  	%r12, %r11, 1124872387;
	mul.lo.s32 	%r13, %r12, 5;
	cvt.rzi.u32.f32 	%r14, %f27;
	mul.lo.s32 	%r15, %r14, 65537;
	and.b32  	%r16, %r15, 251658495;
	mul.lo.s32 	%r17, %r16, 257;
	and.b32  	%r18, %r17, 251719695;
	mul.lo.s32 	%r19, %r18, 17;
	and.b32  	%r20, %r19, 1124872387;
	cvt.rzi.u32.f32 	%r21, %f30;
	mul.lo.s32 	%r22, %r21, 65537;
	and.b32  	%r23, %r22, 251658495;
	mul.lo.s32 	%r24, %r23, 257;
	and.b32  	%r25, %r24, 251719695;
	mul.lo.s32 	%r26, %r25, 17;
	and.b32  	%r27, %r26, 1124872387;
	mul.lo.s32 	%r28, %r27, 5;
	and.b32  	%r29, %r28, 1227133513;
	cvt.u64.u32 	%rd15, %r13;
	shl.b64 	%rd16, %rd15, 2;
	and.b64  	%rd17, %rd16, 4908534052;
	mul.lo.s32 	%r30, %r20, 10;
	and.b32  	%r31, %r30, -1840700270;
	cvt.u64.u32 	%rd18, %r31;
	or.b64  	%rd19, %rd17, %rd18;
	cvt.u64.u32 	%rd20, %r29;
	or.b64  	%rd21, %rd19, %rd20;
	mul.wide.s32 	%rd22, %r1, 8;
	add.s64 	%rd23, %rd9, %rd22;
	st.global.u64 	[%rd23], %rd21;
	add.s64 	%rd24, %rd10, %rd11;
	st.global.u32 	[%rd24], %r1;
$L__BB5_2:
	ret;

}
	// .globl	_ZN3cub18CUB_300001_SM_10006detail11EmptyKernelIvEEvv
.visible .entry _ZN3cub18CUB_300001_SM_10006detail11EmptyKernelIvEEvv()
{


	ret;

}
	// .globl	_ZN3cub18CUB_300001_SM_10006detail10radix_sort31DeviceRadixSortSingleTileKernelINS1_5radix10policy_hubIyiyE10Policy1000ELNS0_9SortOrderE0EyiyNS1_21identity_decomposer_tEEEvPKT1_PSA_PKT2_PSE_T3_iiT4_
.visible .entry _ZN3cub18CUB_300001_SM_10006detail10radix_sort31DeviceRadixSortSingleTileKernelINS1_5radix10policy_hubIyiyE10Policy1000ELNS0_9SortOrderE0EyiyNS1_21identity_decomposer_tEEEvPKT1_PSA_PKT2_PSE_T3_iiT4_(
	.param .u64 .ptr .align 1 _ZN3cub18CUB_300001_SM_10006detail10radix_sort31DeviceRadixSortSingleTileKernelINS1_5radix10policy_hubIyiyE10Policy1000ELNS0_9SortOrderE0EyiyNS1_21identity_decomposer_tEEEvPKT1_PSA_PKT2_PSE_T3_iiT4__param_0,
	.param .u64 .ptr .align 1 _ZN3cub18CUB_300001_SM_10006detail10radix_sort31DeviceRadixSortSingleTileKernelINS1_5radix10policy_hubIyiyE10Policy1000ELNS0_9SortOrderE0EyiyNS1_21identity_decomposer_tEEEvPKT1_PSA_PKT2_PSE_T3_iiT4__param_1,
	.param .u64 .ptr .align 1 _ZN3cub18CUB_300001_SM_10006detail10radix_sort31DeviceRadixSortSingleTileKernelINS1_5radix10policy_hubIyiyE10Policy1000ELNS0_9SortOrderE0EyiyNS1_21identity_decomposer_tEEEvPKT1_PSA_PKT2_PSE_T3_iiT4__param_2,
	.param .u64 .ptr .align 1 _ZN3cub18CUB_300001_SM_10006detail10radix_sort31DeviceRadixSortSingleTileKernelINS1_5radix10policy_hubIyiyE10Policy1000ELNS0_9SortOrderE0EyiyNS1_21identity_decomposer_tEEEvPKT1_PSA_PKT2_PSE_T3_iiT4__param_3,
	.param .u64 _ZN3cub18CUB_300001_SM_10006detail10radix_sort31DeviceRadixSortSingleTileKernelINS1_5radix10policy_hubIyiyE10Policy1000ELNS0_9SortOrderE0EyiyNS1_21identity_decomposer_tEEEvPKT1_PSA_PKT2_PSE_T3_iiT4__param_4,
	.param .u32 _ZN3cub18CUB_300001_SM_10006detail10radix_sort31DeviceRadixSortSingleTileKernelINS1_5radix10policy_hubIyiyE10Policy1000ELNS0_9SortOrderE0EyiyNS1_21identity_decomposer_tEEEvPKT1_PSA_PKT2_PSE_T3_iiT4__param_5,
	.param .u32 _ZN3cub18CUB_300001_SM_10006detail10radix_sort31DeviceRadixSortSingleTileKernelINS1_5radix10policy_hubIyiyE10Policy1000ELNS0_9SortOrderE0EyiyNS1_21identity_decomposer_tEEEvPKT1_PSA_PKT2_PSE_T3_iiT4__param_6,
	.param .align 1 .b8 _ZN3cub18CUB_300001_SM_10006detail10radix_sort31DeviceRadixSortSingleTileKernelINS1_5radix10policy_hubIyiyE10Policy1000ELNS0_9SortOrderE0EyiyNS1_21identity_decomposer_tEEEvPKT1_PSA_PKT2_PSE_T3_iiT4__param_7[1]
)
.maxntid 256
.minnctapersm 1
{
	.reg .pred 	%p<43>;
	.reg .b16 	%rs<19>;
	.reg .b32 	%r<470>;
	.reg .b64 	%rd<122>;
	// demoted variable
	.shared .align 16 .b8 _ZZN3cub18CUB_300001_SM_10006detail10radix_sort31DeviceRadixSortSingleTileKernelINS1_5radix10policy_hubIyiyE10Policy1000ELNS0_9SortOrderE0EyiyNS1_21identity_decomposer_tEEEvPKT1_PSA_PKT2_PSE_T3_iiT4_E12temp_storage[33856];
	ld.param.u64 	%rd56, [_ZN3cub18CUB_300001_SM_10006detail10radix_sort31DeviceRadixSortSingleTileKernelINS1_5radix10policy_hubIyiyE10Policy1000ELNS0_9SortOrderE0EyiyNS1_21identity_decomposer_tEEEvPKT1_PSA_PKT2_PSE_T3_iiT4__param_0];
	ld.param.u64 	%rd51, [_ZN3cub18CUB_300001_SM_10006detail10radix_sort31DeviceRadixSortSingleTileKernelINS1_5radix10policy_hubIyiyE10Policy1000ELNS0_9SortOrderE0EyiyNS1_21identity_decomposer_tEEEvPKT1_PSA_PKT2_PSE_T3_iiT4__param_1];
	ld.param.u64 	%rd52, [_ZN3cub18CUB_300001_SM_10006detail10radix_sort31DeviceRadixSortSingleTileKernelINS1_5radix10policy_hubIyiyE10Policy1000ELNS0_9SortOrderE0EyiyNS1_21identity_decomposer_tEEEvPKT1_PSA_PKT2_PSE_T3_iiT4__param_2];
	ld.param.u64 	%rd53, [_ZN3cub18CUB_300001_SM_10006detail10radix_sort31DeviceRadixSortSingleTileKernelINS1_5radix10policy_hubIyiyE10Policy1000ELNS0_9SortOrderE0EyiyNS1_21identity_decomposer_tEEEvPKT1_PSA_PKT2_PSE_T3_iiT4__param_3];
	ld.param.u64 	%rd54, [_ZN3cub18CUB_300001_SM_10006detail10radix_sort31DeviceRadixSortSingleTileKernelINS1_5radix10policy_hubIyiyE10Policy1000ELNS0_9SortOrderE0EyiyNS1_21identity_decomposer_tEEEvPKT1_PSA_PKT2_PSE_T3_iiT4__param_4];
	ld.param.u32 	%r129, [_ZN3cub18CUB_300001_SM_10006detail10radix_sort31DeviceRadixSortSingleTileKernelINS1_5radix10policy_hubIyiyE10Policy1000ELNS0_9SortOrderE0EyiyNS1_21identity_decomposer_tEEEvPKT1_PSA_PKT2_PSE_T3_iiT4__param_5];
	ld.param.u32 	%r130, [_ZN3cub18CUB_300001_SM_10006detail10radix_sort31DeviceRadixSortSingleTileKernelINS1_5radix10policy_hubIyiyE10Policy1000ELNS0_9SortOrderE0EyiyNS1_21identity_decomposer_tEEEvPKT1_PSA_PKT2_PSE_T3_iiT4__param_6];
	cvta.to.global.u64 	%rd57, %rd56;
	cvt.u32.u64 	%r1, %rd54;
	mov.u32 	%r2, %tid.x;
	mul.lo.s32 	%r3, %r2, 9;
	setp.ge.s32 	%p1, %r3, %r1;
	mul.wide.u32 	%rd58, %r3, 8;
	add.s64 	%rd1, %rd57, %rd58;
	mov.b64 	%rd121, -1;
	@%p1 bra 	$L__BB7_2;
	ld.global.u64 	%rd121, [%rd1];
$L__BB7_2:
	add.s32 	%r4, %r3, 1;
	setp.ge.s32 	%p2, %r4, %r1;
	mov.b64 	%rd120, -1;
	@%p2 bra 	$L__BB7_4;
	ld.global.u64 	%rd120, [%rd1+8];
$L__BB7_4:
	add.s32 	%r5, %r3, 2;
	setp.ge.s32 	%p3, %r5, %r1;
	mov.b64 	%rd119, -1;
	@%p3 bra 	$L__BB7_6;
	ld.global.u64 	%rd119, [%rd1+16];
$L__BB7_6:
	add.s32 	%r6, %r3, 3;
	setp.ge.s32 	%p4, %r6, %r1;
	mov.b64 	%rd118, -1;
	@%p4 bra 	$L__BB7_8;
	ld.global.u64 	%rd118, [%rd1+24];
$L__BB7_8:
	add.s32 	%r7, %r3, 4;
	setp.ge.s32 	%p5, %r7, %r1;
	mov.b64 	%rd117, -1;
	@%p5 bra 	$L__BB7_10;
	ld.global.u64 	%rd117, [%rd1+32];
$L__BB7_10:
	add.s32 	%r8, %r3, 5;
	setp.ge.s32 	%p6, %r8, %r1;
	mov.b64 	%rd116, -1;
	@%p6 bra 	$L__BB7_12;
	ld.global.u64 	%rd116, [%rd1+40];
$L__BB7_12:
	add.s32 	%r9, %r3, 6;
	setp.ge.s32 	%p7, %r9, %r1;
	mov.b64 	%rd115, -1;
	@%p7 bra 	$L__BB7_14;
	ld.global.u64 	%rd115, [%rd1+48];
$L__BB7_14:
	add.s32 	%r10, %r3, 7;
	setp.ge.s32 	%p8, %r10, %r1;
	mov.b64 	%rd114, -1;
	@%p8 bra 	$L__BB7_16;
	ld.global.u64 	%rd114, [%rd1+56];
$L__BB7_16:
	add.s32 	%r11, %r3, 8;
	setp.ge.s32 	%p9, %r11, %r1;
	mov.b64 	%rd113, -1;
	@%p9 bra 	$L__BB7_18;
	ld.global.u64 	%rd113, [%rd1+64];
$L__BB7_18:
	bar.sync 	0;
	mov.b64 	{%r132, %r133}, %rd54;
	shfl.sync.idx.b32	%r12|%p10, %r132, 0, 31, -1;
	shfl.sync.idx.b32	%r134|%p11, %r133, 0, 31, -1;
	mov.b64 	%rd20, {%r12, %r134};
	setp.ge.s32 	%p12, %r3, %r12;
	cvta.to.global.u64 	%rd67, %rd52;
	mul.wide.u32 	%rd68, %r3, 4;
	add.s64 	%rd21, %rd67, %rd68;
	@%p12 bra 	$L__BB7_20;
	ld.global.u32 	%r467, [%rd21];
$L__BB7_20:
	setp.ge.s32 	%p13, %r4, %r12;
	@%p13 bra 	$L__BB7_22;
	ld.global.u32 	%r466, [%rd21+4];
$L__BB7_22:
	setp.ge.s32 	%p14, %r5, %r12;
	@%p14 bra 	$L__BB7_24;
	ld.global.u32 	%r465, [%rd21+8];
$L__BB7_24:
	setp.ge.s32 	%p15, %r6, %r12;
	@%p15 bra 	$L__BB7_26;
	ld.global.u32 	%r464, [%rd21+12];
$L__BB7_26:
	setp.ge.s32 	%p16, %r7, %r12;
	@%p16 bra 	$L__BB7_28;
	ld.global.u32 	%r463, [%rd21+16];
$L__BB7_28:
	setp.ge.s32 	%p17, %r8, %r12;
	@%p17 bra 	$L__BB7_30;
	ld.global.u32 	%r462, [%rd21+20];
$L__BB7_30:
	setp.ge.s32 	%p18, %r9, %r12;
	@%p18 bra 	$L__BB7_32;
	ld.global.u32 	%r461, [%rd21+24];
$L__BB7_32:
	setp.ge.s32 	%p19, %r10, %r12;
	@%p19 bra 	$L__BB7_34;
	ld.global.u32 	%r460, [%rd21+28];
$L__BB7_34:
	setp.ge.s32 	%p20, %r11, %r12;
	@%p20 bra 	$L__BB7_36;
	ld.global.u32 	%r459, [%rd21+32];
$L__BB7_36:
	bar.sync 	0;
	shr.u32 	%r31, %r2, 5;
	shl.b32 	%r144, %r2, 2;
	mov.u32 	%r145, _ZZN3cub18CUB_300001_SM_10006detail10radix_sort31DeviceRadixSortSingleTileKernelINS1_5radix10policy_hubIyiyE10Policy1000ELNS0_9SortOrderE0EyiyNS1_21identity_decomposer_tEEEvPKT1_PSA_PKT2_PSE_T3_iiT4_E12temp_storage;
	add.s32 	%r32, %r145, %r144;
	shl.b32 	%r146, %r2, 7;
	add.s32 	%r33, %r32, %r146;
	shl.b32 	%r147, %r31, 2;
	add.s32 	%r148, %r145, %r147;
	add.s32 	%r34, %r148, 33792;
	mad.lo.s32 	%r35, %r2, -60, %r33;
	mad.lo.s32 	%r36, %r2, -36, %r35;
	add.s32 	%r458, %r129, 6;
	sub.s32 	%r457, %r130, %r129;
$L__BB7_37:
	add.s32 	%r159, %r458, -6;
	min.s32 	%r149, %r457, 6;
	mov.b32 	%r188, 0;
	st.shared.u32 	[%r32], %r188;
	st.shared.u32 	[%r32+1024], %r188;
	st.shared.u32 	[%r32+2048], %r188;
	st.shared.u32 	[%r32+3072], %r188;
	st.shared.u32 	[%r32+4096], %r188;
	st.shared.u32 	[%r32+5120], %r188;
	st.shared.u32 	[%r32+6144], %r188;
	st.shared.u32 	[%r32+7168], %r188;
	st.shared.u32 	[%r32+8192], %r188;
	st.shared.u32 	[%r32+9216], %r188;
	st.shared.u32 	[%r32+10240], %r188;
	st.shared.u32 	[%r32+11264], %r188;
	st.shared.u32 	[%r32+12288], %r188;
	st.shared.u32 	[%r32+13312], %r188;
	st.shared.u32 	[%r32+14336], %r188;
	st.shared.u32 	[%r32+15360], %r188;
	st.shared.u32 	[%r32+16384], %r188;
	st.shared.u32 	[%r32+17408], %r188;
	st.shared.u32 	[%r32+18432], %r188;
	st.shared.u32 	[%r32+19456], %r188;
	st.shared.u32 	[%r32+20480], %r188;
	st.shared.u32 	[%r32+21504], %r188;
	st.shared.u32 	[%r32+22528], %r188;
	st.shared.u32 	[%r32+23552], %r188;
	st.shared.u32 	[%r32+24576], %r188;
	st.shared.u32 	[%r32+25600], %r188;
	st.shared.u32 	[%r32+26624], %r188;
	st.shared.u32 	[%r32+27648], %r188;
	st.shared.u32 	[%r32+28672], %r188;
	st.shared.u32 	[%r32+29696], %r188;
	st.shared.u32 	[%r32+30720], %r188;
	st.shared.u32 	[%r32+31744], %r188;
	st.shared.u32 	[%r32+32768], %r188;
	mov.b64 	%rd70, 1;
	// begin inline asm
	shl.b64 %rd69, %rd70, %r149;
	// end inline asm
	add.s64 	%rd72, %rd69, -1;
	// begin inline asm
	shl.b64 %rd71, %rd72, %r188;
	// end inline asm
	// begin inline asm
	shr.b64 %rd73, %rd121, %r159;
	// end inline asm
	cvt.u32.u64 	%r191, %rd73;
	cvt.u32.u64 	%r192, %rd71;
	and.b32  	%r193, %r192, %r191;
	shl.b32 	%r194, %r193, 10;
	and.b32  	%r195, %r194, 31744;
	add.s32 	%r196, %r32, %r195;
	shr.u32 	%r197, %r193, 4;
	and.b32  	%r198, %r197, 268435454;
	add.s32 	%r51, %r196, %r198;
	ld.shared.u16 	%rs1, [%r51];
	add.s16 	%rs10, %rs1, 1;
	st.shared.u16 	[%r51], %rs10;
	// begin inline asm
	shr.b64 %rd75, %rd120, %r159;
	// end inline asm
	cvt.u32.u64 	%r199, %rd75;
	and.b32  	%r200, %r192, %r199;
	shl.b32 	%r201, %r200, 10;
	and.b32  	%r202, %r201, 31744;
	add.s32 	%r203, %r32, %r202;
	shr.u32 	%r204, %r200, 4;
	and.b32  	%r205, %r204, 268435454;
	add.s32 	%r52, %r203, %r205;
	ld.shared.u16 	%rs2, [%r52];
	add.s16 	%rs11, %rs2, 1;
	st.shared.u16 	[%r52], %rs11;
	// begin inline asm
	shr.b64 %rd77, %rd119, %r159;
	// end inline asm
	cvt.u32.u64 	%r206, %rd77;
	and.b32  	%r207, %r192, %r206;
	shl.b32 	%r208, %r207, 10;
	and.b32  	%r209, %r208, 31744;
	add.s32 	%r210, %r32, %r209;
	shr.u32 	%r211, %r207, 4;
	and.b32  	%r212, %r211, 268435454;
	add.s32 	%r53, %r210, %r212;
	ld.shared.u16 	%rs3, [%r53];
	add.s16 	%rs12, %rs3, 1;
	st.shared.u16 	[%r53], %rs12;
	// begin inline asm
	shr.b64 %rd79, %rd118, %r159;
	// end inline asm
	cvt.u32.u64 	%r213, %rd79;
	and.b32  	%r214, %r192, %r213;
	shl.b32 	%r215, %r214, 10;
	and.b32  	%r216, %r215, 31744;
	add.s32 	%r217, %r32, %r216;
	shr.u32 	%r218, %r214, 4;
	and.b32  	%r219, %r218, 268435454;
	add.s32 	%r54, %r217, %r219;
	ld.shared.u16 	%rs4, [%r54];
	add.s16 	%rs13, %rs4, 1;
	st.shared.u16 	[%r54], %rs13;
	// begin inline asm
	shr.b64 %rd81, %rd117, %r159;
	// end inline asm
	cvt.u32.u64 	%r220, %rd81;
	and.b32  	%r221, %r192, %r220;
	shl.b32 	%r222, %r221, 10;
	and.b32  	%r223, %r222, 31744;
	add.s32 	%r224, %r32, %r223;
	shr.u32 	%r225, %r221, 4;
	and.b32  	%r226, %r225, 268435454;
	add.s32 	%r55, %r224, %r226;
	ld.shared.u16 	%rs5, [%r55];
	add.s16 	%rs14, %rs5, 1;
	st.shared.u16 	[%r55], %rs14;
	// begin inline asm
	shr.b64 %rd83, %rd116, %r159;
	// end inline asm
	cvt.u32.u64 	%r227, %rd83;
	and.b32  	%r228, %r192, %r227;
	shl.b32 	%r229, %r228, 10;
	and.b32  	%r230, %r229, 31744;
	add.s32 	%r231, %r32, %r230;
	shr.u32 	%r232, %r228, 4;
	and.b32  	%r233, %r232, 268435454;
	add.s32 	%r56, %r231, %r233;
	ld.shared.u16 	%rs6, [%r56];
	add.s16 	%rs15, %rs6, 1;
	st.shared.u16 	[%r56], %rs15;
	// begin inline asm
	shr.b64 %rd85, %rd115, %r159;
	// end inline asm
	cvt.u32.u64 	%r234, %rd85;
	and.b32  	%r235, %r192, %r234;
	shl.b32 	%r236, %r235, 10;
	and.b32  	%r237, %r236, 31744;
	add.s32 	%r238, %r32, %r237;
	shr.u32 	%r239, %r235, 4;
	and.b32  	%r240, %r239, 268435454;
	add.s32 	%r57, %r238, %r240;
	ld.shared.u16 	%rs7, [%r57];
	add.s16 	%rs16, %rs7, 1;
	st.shared.u16 	[%r57], %rs16;
	// begin inline asm
	shr.b64 %rd87, %rd114, %r159;
	// end inline asm
	cvt.u32.u64 	%r241, %rd87;
	and.b32  	%r242, %r192, %r241;
	shl.b32 	%r243, %r242, 10;
	and.b32  	%r244, %r243, 31744;
	add.s32 	%r245, %r32, %r244;
	shr.u32 	%r246, %r242, 4;
	and.b32  	%r247, %r246, 268435454;
	add.s32 	%r58, %r245, %r247;
	ld.shared.u16 	%rs8, [%r58];
	add.s16 	%rs17, %rs8, 1;
	st.shared.u16 	[%r58], %rs17;
	// begin inline asm
	shr.b64 %rd89, %rd113, %r159;
	// end inline asm
	cvt.u32.u64 	%r248, %rd89;
	and.b32  	%r249, %r192, %r248;
	shl.b32 	%r250, %r249, 10;
	and.b32  	%r251, %r250, 31744;
	add.s32 	%r252, %r32, %r251;
	shr.u32 	%r253, %r249, 4;
	and.b32  	%r254, %r253, 268435454;
	add.s32 	%r59, %r252, %r254;
	ld.shared.u16 	%rs9, [%r59];
	add.s16 	%rs18, %rs9, 1;
	st.shared.u16 	[%r59], %rs18;
	bar.sync 	0;
	ld.shared.u32 	%r60, [%r33];
	ld.shared.u32 	%r255, [%r33+4];
	ld.shared.u32 	%r256, [%r33+8];
	ld.shared.u32 	%r257, [%r33+12];
	ld.shared.u32 	%r258, [%r33+16];
	ld.shared.u32 	%r259, [%r33+20];
	ld.shared.u32 	%r260, [%r33+24];
	ld.shared.u32 	%r261, [%r33+28];
	ld.shared.u32 	%r262, [%r33+32];
	ld.shared.u32 	%r263, [%r33+36];
	ld.shared.u32 	%r264, [%r33+40];
	ld.shared.u32 	%r265, [%r33+44];
	ld.shared.u32 	%r266, [%r33+48];
	ld.shared.u32 	%r267, [%r33+52];
	ld.shared.u32 	%r268, [%r33+56];
	ld.shared.u32 	%r269, [%r33+60];
	ld.shared.u32 	%r270, [%r33+64];
	ld.shared.u32 	%r271, [%r33+68];
	ld.shared.u32 	%r272, [%r33+72];
	ld.shared.u32 	%r273, [%r33+76];
	ld.shared.u32 	%r274, [%r33+80];
	ld.shared.u32 	%r275, [%r33+84];
	ld.shared.u32 	%r276, [%r33+88];
	ld.shared.u32 	%r277, [%r33+92];
	ld.shared.u32 	%r278, [%r33+96];
	ld.shared.u32 	%r279, [%r33+100];
	ld.shared.u32 	%r280, [%r33+104];
	ld.shared.u32 	%r281, [%r33+108];
	ld.shared.u32 	%r282, [%r33+112];
	ld.shared.u32 	%r283, [%r33+116];
	ld.shared.u32 	%r284, [%r33+120];
	ld.shared.u32 	%r285, [%r33+124];
	ld.shared.u32 	%r286, [%r33+128];
	add.s32 	%r61, %r255, %r60;
	add.s32 	%r62, %r256, %r61;
	add.s32 	%r63, %r257, %r62;
	add.s32 	%r64, %r258, %r63;
	add.s32 	%r65, %r259, %r64;
	add.s32 	%r66, %r260, %r65;
	add.s32 	%r67, %r261, %r66;
	add.s32 	%r68, %r262, %r67;
	add.s32 	%r69, %r263, %r68;
	add.s32 	%r70, %r264, %r69;
	add.s32 	%r71, %r265, %r70;
	add.s32 	%r72, %r266, %r71;
	add.s32 	%r73, %r267, %r72;
	add.s32 	%r74, %r268, %r73;
	add.s32 	%r75, %r269, %r74;
	add.s32 	%r76, %r270, %r75;
	add.s32 	%r77, %r271, %r76;
	add.s32 	%r78, %r272, %r77;
	add.s32 	%r79, %r273, %r78;
	add.s32 	%r80, %r274, %r79;
	add.s32 	%r81, %r275, %r80;
	add.s32 	%r82, %r276, %r81;
	add.s32 	%r83, %r277, %r82;
	add.s32 	%r84, %r278, %r83;
	add.s32 	%r85, %r279, %r84;
	add.s32 	%r86, %r280, %r85;
	add.s32 	%r87, %r281, %r86;
	add.s32 	%r88, %r282, %r87;
	add.s32 	%r89, %r283, %r88;
	add.s32 	%r90, %r284, %r89;
	add.s32 	%r91, %r285, %r90;
	add.s32 	%r165, %r286, %r91;
	// begin inline asm
	mov.u32 %r160, %laneid;
	// end inline asm
	mov.b32 	%r163, 1;
	mov.b32 	%r190, -1;
	// begin inline asm
	{  .reg .u32 r0;  .reg .pred p;  shfl.sync.up.b32 r0|p, %r165, %r163, %r188, %r190;  @p add.u32 r0, r0, %r165;  mov.u32 %r161, r0;}
	// end inline asm
	mov.b32 	%r169, 2;
	// begin inline asm
	{  .reg .u32 r0;  .reg .pred p;  shfl.sync.up.b32 r0|p, %r161, %r169, %r188, %r190;  @p add.u32 r0, r0, %r161;  mov.u32 %r167, r0;}
	// end inline asm
	mov.b32 	%r175, 4;
	// begin inline asm
	{  .reg .u32 r0;  .reg .pred p;  shfl.sync.up.b32 r0|p, %r167, %r175, %r188, %r190;  @p add.u32 r0, r0, %r167;  mov.u32 %r173, r0;}
	// end inline asm
	mov.b32 	%r181, 8;
	// begin inline asm
	{  .reg .u32 r0;  .reg .pred p;  shfl.sync.up.b32 r0|p, %r173, %r181, %r188, %r190;  @p add.u32 r0, r0, %r173;  mov.u32 %r179, r0;}
	// end inline asm
	mov.b32 	%r187, 16;
	// begin inline asm
	{  .reg .u32 r0;  .reg .pred p;  shfl.sync.up.b32 r0|p, %r179, %r187, %r188, %r190;  @p add.u32 r0, r0, %r179;  mov.u32 %r185, r0;}
	// end inline asm
	setp.ne.s32 	%p21, %r160, 31;
	@%p21 bra 	$L__BB7_39;
	st.shared.u32 	[%r34], %r185;
$L__BB7_39:
	sub.s32 	%r287, %r185, %r165;
	setp.gt.u32 	%p22, %r2, 31;
	setp.eq.s32 	%p23, %r31, 7;
	setp.eq.s32 	%p24, %r31, 6;
	setp.eq.s32 	%p25, %r31, 5;
	setp.eq.s32 	%p26, %r31, 4;
	setp.eq.s32 	%p27, %r31, 3;
	setp.eq.s32 	%p28, %r31, 2;
	setp.eq.s32 	%p29, %r31, 1;
	bar.sync 	0;
	ld.shared.v4.u32 	{%r288, %r289, %r290, %r291}, [_ZZN3cub18CUB_300001_SM_10006detail10radix_sort31DeviceRadixSortSingleTileKernelINS1_5radix10policy_hubIyiyE10Policy1000ELNS0_9SortOrderE0EyiyNS1_21identity_decomposer_tEEEvPKT1_PSA_PKT2_PSE_T3_iiT4_E12temp_storage+33792];
	selp.b32 	%r292, %r288, %r468, %p29;
	add.s32 	%r293, %r289, %r288;
	selp.b32 	%r294, %r293, %r292, %p28;
	add.s32 	%r295, %r293, %r290;
	selp.b32 	%r296, %r295, %r294, %p27;
	add.s32 	%r297, %r295, %r291;
	selp.b32 	%r298, %r297, %r296, %p26;
	ld.shared.v4.u32 	{%r299, %r300, %r301, %r302}, [_ZZN3cub18CUB_300001_SM_10006detail10radix_sort31DeviceRadixSortSingleTileKernelINS1_5radix10policy_hubIyiyE10Policy1000ELNS0_9SortOrderE0EyiyNS1_21identity_decomposer_tEEEvPKT1_PSA_PKT2_PSE_T3_iiT4_E12temp_storage+33808];
	add.s32 	%r303, %r297, %r299;
	selp.b32 	%r304, %r303, %r298, %p25;
	add.s32 	%r305, %r303, %r300;
	selp.b32 	%r306, %r305, %r304, %p24;
	add.s32 	%r307, %r305, %r301;
	selp.b32 	%r468, %r307, %r306, %p23;
	add.s32 	%r96, %r307, %r302;
	setp.ne.s32 	%p30, %r160, 0;
	selp.b32 	%r308, %r287, 0, %p30;
	add.s32 	%r309, %r468, %r308;
	or.pred  	%p31, %p22, %p30;
	selp.b32 	%r469, %r309, %r287, %p22;
	@%p31 bra 	$L__BB7_41;
	shl.b32 	%r469, %r96, 16;
	st.shared.u32 	[_ZZN3cub18CUB_300001_SM_10006detail10radix_sort31DeviceRadixSortSingleTileKernelINS1_5radix10policy_hubIyiyE10Policy1000ELNS0_9SortOrderE0EyiyNS1_21identity_decomposer_tEEEvPKT1_PSA_PKT2_PSE_T3_iiT4_E12temp_storage+33832], %r469;
$L__BB7_41:
	setp.eq.s32 	%p32, %r2, 0;
	bar.sync 	0;
	ld.shared.u32 	%r310, [_ZZN3cub18CUB_300001_SM_10006detail10radix_sort31DeviceRadixSortSingleTileKernelINS1_5radix10policy_hubIyiyE10Policy1000ELNS0_9SortOrderE0EyiyNS1_21identity_decomposer_tEEEvPKT1_PSA_PKT2_PSE_T3_iiT4_E12temp_storage+33832];
	selp.b32 	%r311, 0, %r310, %p32;
	add.s32 	%r312, %r469, %r311;
	add.s32 	%r313, %r60, %r312;
	add.s32 	%r314, %r61, %r312;
	add.s32 	%r315, %r62, %r312;
	add.s32 	%r316, %r63, %r312;
	add.s32 	%r317, %r64, %r312;
	add.s32 	%r318, %r65, %r312;
	add.s32 	%r319, %r66, %r312;
	add.s32 	%r320, %r67, %r312;
	add.s32 	%r321, %r68, %r312;
	add.s32 	%r322, %r69, %r312;
	add.s32 	%r323, %r70, %r312;
	add.s32 	%r324, %r71, %r312;
	add.s32 	%r325, %r72, %r312;
	add.s32 	%r326, %r73, %r312;
	add.s32 	%r327, %r74, %r312;
	add.s32 	%r328, %r75, %r312;
	add.s32 	%r329, %r76, %r312;
	add.s32 	%r330, %r77, %r312;
	add.s32 	%r331, %r78, %r312;
	add.s32 	%r332, %r79, %r312;
	add.s32 	%r333, %r80, %r312;
	add.s32 	%r334, %r81, %r312;
	add.s32 	%r335, %r82, %r312;
	add.s32 	%r336, %r83, %r312;
	add.s32 	%r337, %r84, %r312;
	add.s32 	%r338, %r85, %r312;
	add.s32 	%r339, %r86, %r312;
	add.s32 	%r340, %r87, %r312;
	add.s32 	%r341, %r88, %r312;
	add.s32 	%r342, %r89, %r312;
	add.s32 	%r343, %r90, %r312;
	add.s32 	%r344, %r91, %r312;
	st.shared.u32 	[%r33], %r312;
	st.shared.u32 	[%r33+4], %r313;
	st.shared.u32 	[%r33+8], %r314;
	st.shared.u32 	[%r33+12], %r315;
	st.shared.u32 	[%r33+16], %r316;
	st.shared.u32 	[%r33+20], %r317;
	st.shared.u32 	[%r33+24], %r318;
	st.shared.u32 	[%r33+28], %r319;
	st.shared.u32 	[%r33+32], %r320;
	st.shared.u32 	[%r33+36], %r321;
	st.shared.u32 	[%r33+40], %r322;
	st.shared.u32 	[%r33+44], %r323;
	st.shared.u32 	[%r33+48], %r324;
	st.shared.u32 	[%r33+52], %r325;
	st.shared.u32 	[%r33+56], %r326;
	st.shared.u32 	[%r33+60], %r327;
	st.shared.u32 	[%r33+64], %r328;
	st.shared.u32 	[%r33+68], %r329;
	st.shared.u32 	[%r33+72], %r330;
	st.shared.u32 	[%r33+76], %r331;
	st.shared.u32 	[%r33+80], %r332;
	st.shared.u32 	[%r33+84], %r333;
	st.shared.u32 	[%r33+88], %r334;
	st.shared.u32 	[%r33+92], %r335;
	st.shared.u32 	[%r33+96], %r336;
	st.shared.u32 	[%r33+100], %r337;
	st.shared.u32 	[%r33+104], %r338;
	st.shared.u32 	[%r33+108], %r339;
	st.shared.u32 	[%r33+112], %r340;
	st.shared.u32 	[%r33+116], %r341;
	st.shared.u32 	[%r33+120], %r342;
	st.shared.u32 	[%r33+124], %r343;
	st.shared.u32 	[%r33+128], %r344;
	bar.sync 	0;
	cvt.u32.u16 	%r345, %rs1;
	ld.shared.u16 	%r346, [%r51];
	add.s32 	%r100, %r346, %r345;
	cvt.u32.u16 	%r347, %rs2;
	ld.shared.u16 	%r348, [%r52];
	add.s32 	%r101, %r348, %r347;
	cvt.u32.u16 	%r349, %rs3;
	ld.shared.u16 	%r350, [%r53];
	add.s32 	%r102, %r350, %r349;
	cvt.u32.u16 	%r351, %rs4;
	ld.shared.u16 	%r352, [%r54];
	add.s32 	%r103, %r352, %r351;
	cvt.u32.u16 	%r353, %rs5;
	ld.shared.u16 	%r354, [%r55];
	add.s32 	%r104, %r354, %r353;
	cvt.u32.u16 	%r355, %rs6;
	ld.shared.u16 	%r356, [%r56];
	add.s32 	%r105, %r356, %r355;
	cvt.u32.u16 	%r357, %rs7;
	ld.shared.u16 	%r358, [%r57];
	add.s32 	%r106, %r358, %r357;
	cvt.u32.u16 	%r359, %rs8;
	ld.shared.u16 	%r360, [%r58];
	add.s32 	%r107, %r360, %r359;
	cvt.u32.u16 	%r361, %rs9;
	ld.shared.u16 	%r362, [%r59];
	add.s32 	%r108, %r362, %r361;
	bar.sync 	0;
	setp.lt.s32 	%p33, %r458, %r130;
	@%p33 bra 	$L__BB7_61;
	cvt.u64.u32 	%rd91, %r2;
	shl.b32 	%r363, %r100, 3;
	mov.u32 	%r364, _ZZN3cub18CUB_300001_SM_10006detail10radix_sort31DeviceRadixSortSingleTileKernelINS1_5radix10policy_hubIyiyE10Policy1000ELNS0_9SortOrderE0EyiyNS1_21identity_decomposer_tEEEvPKT1_PSA_PKT2_PSE_T3_iiT4_E12temp_storage;
	add.s32 	%r365, %r364, %r363;
	st.shared.u64 	[%r365], %rd121;
	shl.b32 	%r366, %r101, 3;
	add.s32 	%r367, %r364, %r366;
	st.shared.u64 	[%r367], %rd120;
	shl.b32 	%r368, %r102, 3;
	add.s32 	%r369, %r364, %r368;
	st.shared.u64 	[%r369], %rd119;
	shl.b32 	%r370, %r103, 3;
	add.s32 	%r371, %r364, %r370;
	st.shared.u64 	[%r371], %rd118;
	shl.b32 	%r372, %r104, 3;
	add.s32 	%r373, %r364, %r372;
	st.shared.u64 	[%r373], %rd117;
	shl.b32 	%r374, %r105, 3;
	add.s32 	%r375, %r364, %r374;
	st.shared.u64 	[%r375], %rd116;
	shl.b32 	%r376, %r106, 3;
	add.s32 	%r377, %r364, %r376;
	st.shared.u64 	[%r377], %rd115;
	shl.b32 	%r378, %r107, 3;
	add.s32 	%r379, %r364, %r378;
	st.shared.u64 	[%r379], %rd114;
	shl.b32 	%r380, %r108, 3;
	add.s32 	%r381, %r364, %r380;
	st.shared.u64 	[%r381], %rd113;
	bar.sync 	0;
	mad.lo.s32 	%r382, %r2, -28, %r36;
	ld.shared.u64 	%rd31, [%r382];
	ld.shared.u64 	%rd32, [%r382+2048];
	ld.shared.u64 	%rd33, [%r382+4096];
	ld.shared.u64 	%rd34, [%r382+6144];
	ld.shared.u64 	%rd35, [%r382+8192];
	ld.shared.u64 	%rd36, [%r382+10240];
	ld.shared.u64 	%rd37, [%r382+12288];
	ld.shared.u64 	%rd38, [%r382+14336];
	ld.shared.u64 	%rd39, [%r382+16384];
	bar.sync 	0;
	shl.b32 	%r383, %r100, 2;
	sub.s32 	%r384, %r365, %r383;
	st.shared.u32 	[%r384], %r467;
	shl.b32 	%r385, %r101, 2;
	sub.s32 	%r386, %r367, %r385;
	st.shared.u32 	[%r386], %r466;
	shl.b32 	%r387, %r102, 2;
	sub.s32 	%r388, %r369, %r387;
	st.shared.u32 	[%r388], %r465;
	shl.b32 	%r389, %r103, 2;
	sub.s32 	%r390, %r371, %r389;
	st.shared.u32 	[%r390], %r464;
	shl.b32 	%r391, %r104, 2;
	sub.s32 	%r392, %r373, %r391;
	st.shared.u32 	[%r392], %r463;
	shl.b32 	%r393, %r105, 2;
	sub.s32 	%r394, %r375, %r393;
	st.shared.u32 	[%r394], %r462;
	shl.b32 	%r395, %r106, 2;
	sub.s32 	%r396, %r377, %r395;
	st.shared.u32 	[%r396], %r461;
	shl.b32 	%r397, %r107, 2;
	sub.s32 	%r398, %r379, %r397;
	st.shared.u32 	[%r398], %r460;
	shl.b32 	%r399, %r108, 2;
	sub.s32 	%r400, %r381, %r399;
	st.shared.u32 	[%r400], %r459;
	bar.sync 	0;
	shl.b32 	%r401, %r2, 2;
	sub.s32 	%r109, %r382, %r401;
	ld.shared.u32 	%r110, [%r109+1024];
	ld.shared.u32 	%r111, [%r109+2048];
	ld.shared.u32 	%r112, [%r109+3072];
	ld.shared.u32 	%r113, [%r109+4096];
	ld.shared.u32 	%r114, [%r109+5120];
	ld.shared.u32 	%r115, [%r109+6144];
	ld.shared.u32 	%r116, [%r109+7168];
	ld.shared.u32 	%r117, [%r109+8192];
	setp.gt.u64 	%p34, %rd20, %rd91;
	cvta.to.global.u64 	%rd92, %rd51;
	mul.wide.u32 	%rd93, %r2, 8;
	add.s64 	%rd40, %rd92, %rd93;
	cvta.to.global.u64 	%rd94, %rd53;
	mul.wide.u32 	%rd95, %r2, 4;
	add.s64 	%rd41, %rd94, %rd95;
	@%p34 bra 	$L__BB7_43;
	bra.uni 	$L__BB7_44;
$L__BB7_43:
	ld.shared.u32 	%r402, [%r109];
	st.global.u64 	[%rd40], %rd31;
	st.global.u32 	[%rd41], %r402;
$L__BB7_44:
	add.s32 	%r403, %r2, 256;
	cvt.u64.u32 	%rd96, %r403;
	setp.le.u64 	%p35, %rd20, %rd96;
	@%p35 bra 	$L__BB7_46;
	st.global.u64 	[%rd40+2048], %rd32;
	st.global.u32 	[%rd41+1024], %r110;
$L__BB7_46:
	add.s32 	%r404, %r2, 512;
	cvt.u64.u32 	%rd97, %r404;
	setp.le.u64 	%p36, %rd20, %rd97;
	@%p36 bra 	$L__BB7_48;
	st.global.u64 	[%rd40+4096], %rd33;
	st.global.u32 	[%rd41+2048], %r111;
$L__BB7_48:
	add.s32 	%r405, %r2, 768;
	cvt.u64.u32 	%rd98, %r405;
	setp.le.u64 	%p37, %rd20, %rd98;
	@%p37 bra 	$L__BB7_50;
	st.global.u64 	[%rd40+6144], %rd34;
	st.global.u32 	[%rd41+3072], %r112;
$L__BB7_50:
	or.b32  	%r406, %r2, 1024;
	cvt.u64.u32 	%rd99, %r406;
	setp.le.u64 	%p38, %rd20, %rd99;
	@%p38 bra 	$L__BB7_52;
	st.global.u64 	[%rd40+8192], %rd35;
	st.global.u32 	[%rd41+4096], %r113;
$L__BB7_52:
	add.s32 	%r407, %r2, 1280;
	cvt.u64.u32 	%rd100, %r407;
	setp.le.u64 	%p39, %rd20, %rd100;
	@%p39 bra 	$L__BB7_54;
	st.global.u64 	[%rd40+10240], %rd36;
	st.global.u32 	[%rd41+5120], %r114;
$L__BB7_54:
	add.s32 	%r408, %r2, 1536;
	cvt.u64.u32 	%rd101, %r408;
	setp.le.u64 	%p40, %rd20, %rd101;
	@%p40 bra 	$L__BB7_56;
	st.global.u64 	[%rd40+12288], %rd37;
	st.global.u32 	[%rd41+6144], %r115;
$L__BB7_56:
	add.s32 	%r409, %r2, 1792;
	cvt.u64.u32 	%rd102, %r409;
	setp.le.u64 	%p41, %rd20, %rd102;
	@%p41 bra 	$L__BB7_58;
	st.global.u64 	[%rd40+14336], %rd38;
	st.global.u32 	[%rd41+7168], %r116;
$L__BB7_58:
	or.b32  	%r410, %r2, 2048;
	cvt.u64.u32 	%rd103, %r410;
	setp.le.u64 	%p42, %rd20, %rd103;
	@%p42 bra 	$L__BB7_60;
	st.global.u64 	[%rd40+16384], %rd39;
	st.global.u32 	[%rd41+8192], %r117;
$L__BB7_60:
	ret;
$L__BB7_61:
	shl.b32 	%r411, %r100, 3;
	mov.u32 	%r412, _ZZN3cub18CUB_300001_SM_10006detail10radix_sort31DeviceRadixSortSingleTileKernelINS1_5radix10policy_hubIyiyE10Policy1000ELNS0_9SortOrderE0EyiyNS1_21identity_decomposer_tEEEvPKT1_PSA_PKT2_PSE_T3_iiT4_E12temp_storage;
	add.s32 	%r413, %r412, %r411;
	st.shared.u64 	[%r413], %rd121;
	shl.b32 	%r414, %r101, 3;
	add.s32 	%r415, %r412, %r414;
	st.shared.u64 	[%r415], %rd120;
	shl.b32 	%r416, %r102, 3;
	add.s32 	%r417, %r412, %r416;
	st.shared.u64 	[%r417], %rd119;
	shl.b32 	%r418, %r103, 3;
	add.s32 	%r419, %r412, %r418;
	st.shared.u64 	[%r419], %rd118;
	shl.b32 	%r420, %r104, 3;
	add.s32 	%r421, %r412, %r420;
	st.shared.u64 	[%r421], %rd117;
	shl.b32 	%r422, %r105, 3;
	add.s32 	%r423, %r412, %r422;
	st.shared.u64 	[%r423], %rd116;
	shl.b32 	%r424, %r106, 3;
	add.s32 	%r425, %r412, %r424;
	st.shared.u64 	[%r425], %rd115;
	shl.b32 	%r426, %r107, 3;
	add.s32 	%r427, %r412, %r426;
	st.shared.u64 	[%r427], %rd114;
	shl.b32 	%r428, %r108, 3;
	add.s32 	%r429, %r412, %r428;
	st.shared.u64 	[%r429], %rd113;
	bar.sync 	0;
	ld.shared.u64 	%rd121, [%r35];
	ld.shared.u64 	%rd120, [%r35+8];
	ld.shared.u64 	%rd119, [%r35+16];
	ld.shared.u64 	%rd118, [%r35+24];
	ld.shared.u64 	%rd117, [%r35+32];
	ld.shared.u64 	%rd116, [%r35+40];
	ld.shared.u64 	%rd115, [%r35+48];
	ld.shared.u64 	%rd114, [%r35+56];
	ld.shared.u64 	%rd113, [%r35+64];
	bar.sync 	0;
	shl.b32 	%r430, %r100, 2;
	sub.s32 	%r431, %r413, %r430;
	st.shared.u32 	[%r431], %r467;
	shl.b32 	%r432, %r101, 2;
	sub.s32 	%r433, %r415, %r432;
	st.shared.u32 	[%r433], %r466;
	shl.b32 	%r434, %r102, 2;
	sub.s32 	%r435, %r417, %r434;
	st.shared.u32 	[%r435], %r465;
	shl.b32 	%r436, %r103, 2;
	sub.s32 	%r437, %r419, %r436;
	st.shared.u32 	[%r437], %r464;
	shl.b32 	%r438, %r104, 2;
	sub.s32 	%r439, %r421, %r438;
	st.shared.u32 	[%r439], %r463;
	shl.b32 	%r440, %r105, 2;
	sub.s32 	%r441, %r423, %r440;
	st.shared.u32 	[%r441], %r462;
	shl.b32 	%r442, %r106, 2;
	sub.s32 	%r443, %r425, %r442;
	st.shared.u32 	[%r443], %r461;
	shl.b32 	%r444, %r107, 2;
	sub.s32 	%r445, %r427, %r444;
	st.shared.u32 	[%r445], %r460;
	shl.b32 	%r446, %r108, 2;
	sub.s32 	%r447, %r429, %r446;
	st.shared.u32 	[%r447], %r459;
	bar.sync 	0;
	ld.shared.u32 	%r467, [%r36];
	ld.shared.u32 	%r466, [%r36+4];
	ld.shared.u32 	%r465, [%r36+8];
	ld.shared.u32 	%r464, [%r36+12];
	ld.shared.u32 	%r463, [%r36+16];
	ld.shared.u32 	%r462, [%r36+20];
	ld.shared.u32 	%r461, [%r36+24];
	ld.shared.u32 	%r460, [%r36+28];
	ld.shared.u32 	%r459, [%r36+32];
	bar.sync 	0;
	add.s32 	%r458, %r458, 6;
	add.s32 	%r457, %r457, -6;
	bra.uni 	$L__BB7_37;

}
	// .globl	_ZN3cub18CUB_300001_SM_10006detail10radix_sort30DeviceRadixSortHistogramKernelINS1_5radix10policy_hubIyiyE10Policy1000ELNS0_9SortOrderE0EyyNS1_21identity_decomposer_tEEEvPT2_PKT1_SA_iiT3_
.visible .entry _ZN3cub18CUB_300001_SM_10006detail10radix_sort30DeviceRadixSortHistogramKernelINS1_5radix10policy_hubIyiyE10Policy1000ELNS0_9SortOrderE0EyyNS1_21identity_decomposer_tEEEvPT2_PKT1_SA_iiT3_(
	.param .u64 .ptr .align 1 _ZN3cub18CUB_300001_SM_10006detail10radix_sort30DeviceRadixSortHistogramKernelINS1_5radix10policy_hubIyiyE10Policy1000ELNS0_9SortOrderE0EyyNS1_21identity_decomposer_tEEEvPT2_PKT1_SA_iiT3__param_0,
	.param .u64 .ptr .align 1 _ZN3cub18CUB_300001_SM_10006detail10radix_sort30DeviceRadixSortHistogramKernelINS1_5radix10policy_hubIyiyE10Policy1000ELNS0_9SortOrderE0EyyNS1_21identity_decomposer_tEEEvPT2_PKT1_SA_iiT3__param_1,
	.param .u64 _ZN3cub18CUB_300001_SM_10006detail10radix_sort30DeviceRadixSortHistogramKernelINS1_5radix10policy_hubIyiyE10Policy1000ELNS0_9SortOrderE0EyyNS1_21identity_decomposer_tEEEvPT2_PKT1_SA_iiT3__param_2,
	.param .u32 _ZN3cub18CUB_300001_SM_10006detail10radix_sort30DeviceRadixSortHistogramKernelINS1_5radix10policy_hubIyiyE10Policy1000ELNS0_9SortOrderE0EyyNS1_21identity_decomposer_tEEEvPT2_PKT1_SA_iiT3__param_3,
	.param .u32 _ZN3cub18CUB_300001_SM_10006detail10radix_sort30DeviceRadixSortHistogramKernelINS1_5radix10policy_hubIyiyE10Policy1000ELNS0_9SortOrderE0EyyNS1_21identity_decomposer_tEEEvPT2_PKT1_SA_iiT3__param_4,
	.param .align 1 .b8 _ZN3cub18CUB_300001_SM_10006detail10radix_sort30DeviceRadixSortHistogramKernelINS1_5radix10policy_hubIyiyE10Policy1000ELNS0_9SortOrderE0EyyNS1_21identity_decomposer_tEEEvPT2_PKT1_SA_iiT3__param_5[1]
)
.maxntid 128
{
	.reg .pred 	%p<91>;
	.reg .b32 	%r<362>;
	.reg .b64 	%rd<263>;
	// demoted variable
	.shared .align 4 .b8 _ZZN3cub18CUB_300001_SM_10006detail10radix_sort30DeviceRadixSortHistogramKernelINS1_5radix10policy_hubIyiyE10Policy1000ELNS0_9SortOrderE0EyyNS1_21identity_decomposer_tEEEvPT2_PKT1_SA_iiT3_E12temp_storage[8192];
	ld.param.u64 	%rd81, [_ZN3cub18CUB_300001_SM_10006detail10radix_sort30DeviceRadixSortHistogramKernelINS1_5radix10policy_hubIyiyE10Policy1000ELNS0_9SortOrderE0EyyNS1_21identity_decomposer_tEEEvPT2_PKT1_SA_iiT3__param_0];
	ld.param.u64 	%rd82, [_ZN3cub18CUB_300001_SM_10006detail10radix_sort30DeviceRadixSortHistogramKernelINS1_5radix10policy_hubIyiyE10Policy1000ELNS0_9SortOrderE0EyyNS1_21identity_decomposer_tEEEvPT2_PKT1_SA_iiT3__param_1];
	ld.param.u64 	%rd80, [_ZN3cub18CUB_300001_SM_10006detail10radix_sort30DeviceRadixSortHistogramKernelINS1_5radix10policy_hubIyiyE10Policy1000ELNS0_9SortOrderE0EyyNS1_21identity_decomposer_tEEEvPT2_PKT1_SA_iiT3__param_2];
	ld.param.u32 	%r93, [_ZN3cub18CUB_300001_SM_10006detail10radix_sort30DeviceRadixSortHistogramKernelINS1_5radix10policy_hubIyiyE10Policy1000ELNS0_9SortOrderE0EyyNS1_21identity_decomposer_tEEEvPT2_PKT1_SA_iiT3__param_3];
	ld.param.u32 	%r94, [_ZN3cub18CUB_300001_SM_10006detail10radix_sort30DeviceRadixSortHistogramKernelINS1_5radix10policy_hubIyiyE10Policy1000ELNS0_9SortOrderE0EyyNS1_21identity_decomposer_tEEEvPT2_PKT1_SA_iiT3__param_4];
	cvta.to.global.u64 	%rd1, %rd82;
	cvta.to.global.u64 	%rd2, %rd81;
	setp.eq.s64 	%p2, %rd80, 0;
	@%p2 bra 	$L__BB8_153;
	sub.s32 	%r95, %r94, %r93;
	add.s32 	%r96, %r95, 7;
	shr.s32 	%r97, %r96, 31;
	shr.u32 	%r98, %r97, 29;
	add.s32 	%r99, %r96, %r98;
	shr.s32 	%r100, %r99, 3;
	mov.u32 	%r101, %tid.x;
	setp.gt.u32 	%p3, %r101, 255;
	setp.lt.s32 	%p4, %r96, 8;
	mov.u32 	%r102, %ctaid.x;
	shl.b32 	%r103, %r102, 11;
	cvt.u64.u32 	%rd3, %r103;
	mov.u32 	%r104, %nctaid.x;
	shl.b32 	%r105, %r104, 11;
	cvt.u64.u32 	%rd4, %r105;
	add.s32 	%r1, %r100, -1;
	and.b32  	%r2, %r100, 15;
	and.b32  	%r3, %r100, 7;
	add.s32 	%r4, %r3, -1;
	and.b32  	%r5, %r100, 3;
	or.pred  	%p1, %p3, %p4;
	shl.b32 	%r106, %r101, 2;
	mov.u32 	%r107, _ZZN3cub18CUB_300001_SM_10006detail10radix_sort30DeviceRadixSortHistogramKernelINS1_5radix10policy_hubIyiyE10Policy1000ELNS0_9SortOrderE0EyyNS1_21identity_decomposer_tEEEvPT2_PKT1_SA_iiT3_E12temp_storage;
	add.s32 	%r6, %r107, %r106;
	and.b32  	%r7, %r100, 268435440;
	cvt.u64.u32 	%rd5, %r101;
	add.s32 	%r8, %r101, 128;
	add.s32 	%r9, %r101, 256;
	add.s32 	%r10, %r101, 512;
	add.s32 	%r11, %r101, 640;
	add.s32 	%r12, %r101, 768;
	add.s32 	%r13, %r101, 1920;
	and.b32  	%r14, %r100, 268435448;
	and.b32  	%r15, %r100, 1;
	neg.s32 	%r16, %r7;
	add.s32 	%r17, %r6, 8192;
	add.s64 	%rd84, %rd80, -1;
	shr.u64 	%rd85, %rd84, 30;
	add.s64 	%rd86, %rd85, 1;
	min.u64 	%rd6, %rd86, %rd80;
	mov.b64 	%rd230, 0;
$L__BB8_2:
	@%p1 bra 	$L__BB8_30;
	setp.lt.u32 	%p5, %r1, 15;
	mov.b32 	%r346, 0;
	@%p5 bra 	$L__BB8_6;
	mov.u32 	%r343, %r17;
	mov.u32 	%r344, %r16;
$L__BB8_5:
	.pragma "nounroll";
	mov.b32 	%r109, 0;
	st.shared.u32 	[%r343+-8192], %r109;
	st.shared.u32 	[%r343+-7168], %r109;
	st.shared.u32 	[%r343+-6144], %r109;
	st.shared.u32 	[%r343+-5120], %r109;
	st.shared.u32 	[%r343+-4096], %r109;
	st.shared.u32 	[%r343+-3072], %r109;
	st.shared.u32 	[%r343+-2048], %r109;
	st.shared.u32 	[%r343+-1024], %r109;
	st.shared.u32 	[%r343], %r109;
	st.shared.u32 	[%r343+1024], %r109;
	st.shared.u32 	[%r343+2048], %r109;
	st.shared.u32 	[%r343+3072], %r109;
	st.shared.u32 	[%r343+4096], %r109;
	st.shared.u32 	[%r343+5120], %r109;
	st.shared.u32 	[%r343+6144], %r109;
	st.shared.u32 	[%r343+7168], %r109;
	add.s32 	%r344, %r344, 16;
	add.s32 	%r343, %r343, 16384;
	setp.ne.s32 	%p6, %r344, 0;
	mov.u32 	%r346, %r7;
	@%p6 bra 	$L__BB8_5;
$L__BB8_6:
	add.s32 	%r23, %r2, -1;
	setp.eq.s32 	%p7, %r2, 0;
	@%p7 bra 	$L__BB8_16;
	setp.lt.u32 	%p8, %r23, 7;
	@%p8 bra 	$L__BB8_9;
	shl.b32 	%r110, %r346, 10;
	add.s32 	%r111, %r6, %r110;
	mov.b32 	%r112, 0;
	st.shared.u32 	[%r111], %r112;
	st.shared.u32 	[%r111+1024], %r112;
	st.shared.u32 	[%r111+2048], %r112;
	st.shared.u32 	[%r111+3072], %r112;
	st.shared.u32 	[%r111+4096], %r112;
	st.shared.u32 	[%r111+5120], %r112;
	st.shared.u32 	[%r111+6144], %r112;
	st.shared.u32 	[%r111+7168], %r112;
	add.s32 	%r346, %r346, 8;
$L__BB8_9:
	setp.eq.s32 	%p9, %r3, 0;
	@%p9 bra 	$L__BB8_16;
	setp.lt.u32 	%p10, %r4, 3;
	@%p10 bra 	$L__BB8_12;
	shl.b32 	%r113, %r346, 10;
	add.s32 	%r114, %r6, %r113;
	mov.b32 	%r115, 0;
	st.shared.u32 	[%r114], %r115;
	st.shared.u32 	[%r114+1024], %r115;
	st.shared.u32 	[%r114+2048], %r115;
	st.shared.u32 	[%r114+3072], %r115;
	add.s32 	%r346, %r346, 4;
$L__BB8_12:
	setp.eq.s32 	%p11, %r5, 0;
	@%p11 bra 	$L__BB8_16;
	setp.eq.s32 	%p12, %r5, 1;
	shl.b32 	%r116, %r346, 10;
	add.s32 	%r28, %r6, %r116;
	mov.b32 	%r117, 0;
	st.shared.u32 	[%r28], %r117;
	@%p12 bra 	$L__BB8_16;
	setp.eq.s32 	%p13, %r5, 2;
	mov.b32 	%r118, 0;
	st.shared.u32 	[%r28+1024], %r118;
	@%p13 bra 	$L__BB8_16;
	mov.b32 	%r119, 0;
	st.shared.u32 	[%r28+2048], %r119;
$L__BB8_16:
	cvt.u32.u64 	%r120, %rd5;
	setp.gt.u32 	%p14, %r120, 127;
	@%p14 bra 	$L__BB8_30;
	setp.lt.u32 	%p15, %r1, 15;
	mov.b32 	%r350, 0;
	@%p15 bra 	$L__BB8_20;
	mov.b32 	%r348, 0;
$L__BB8_19:
	.pragma "nounroll";
	shl.b32 	%r123, %r348, 10;
	add.s32 	%r124, %r6, %r123;
	mov.b32 	%r125, 0;
	st.shared.u32 	[%r124+512], %r125;
	st.shared.u32 	[%r124+1536], %r125;
	st.shared.u32 	[%r124+2560], %r125;
	st.shared.u32 	[%r124+3584], %r125;
	st.shared.u32 	[%r124+4608], %r125;
	st.shared.u32 	[%r124+5632], %r125;
	st.shared.u32 	[%r124+6656], %r125;
	st.shared.u32 	[%r124+7680], %r125;
	st.shared.u32 	[%r124+8704], %r125;
	st.shared.u32 	[%r124+9728], %r125;
	st.shared.u32 	[%r124+10752], %r125;
	st.shared.u32 	[%r124+11776], %r125;
	st.shared.u32 	[%r124+12800], %r125;
	st.shared.u32 	[%r124+13824], %r125;
	st.shared.u32 	[%r124+14848], %r125;
	st.shared.u32 	[%r124+15872], %r125;
	add.s32 	%r348, %r348, 16;
	setp.ne.s32 	%p16, %r348, %r7;
	mov.u32 	%r350, %r7;
	@%p16 bra 	$L__BB8_19;
$L__BB8_20:
	setp.eq.s32 	%p17, %r2, 0;
	@%p17 bra 	$L__BB8_30;
	setp.lt.u32 	%p18, %r23, 7;
	@%p18 bra 	$L__BB8_23;
	shl.b32 	%r126, %r350, 10;
	add.s32 	%r127, %r6, %r126;
	mov.b32 	%r128, 0;
	st.shared.u32 	[%r127+512], %r128;
	st.shared.u32 	[%r127+1536], %r128;
	st.shared.u32 	[%r127+2560], %r128;
	st.shared.u32 	[%r127+3584], %r128;
	st.shared.u32 	[%r127+4608], %r128;
	st.shared.u32 	[%r127+5632], %r128;
	st.shared.u32 	[%r127+6656], %r128;
	st.shared.u32 	[%r127+7680], %r128;
	add.s32 	%r350, %r350, 8;
$L__BB8_23:
	setp.eq.s32 	%p19, %r3, 0;
	@%p19 bra 	$L__BB8_30;
	setp.lt.u32 	%p20, %r4, 3;
	@%p20 bra 	$L__BB8_26;
	shl.b32 	%r129, %r350, 10;
	add.s32 	%r130, %r6, %r129;
	mov.b32 	%r131, 0;
	st.shared.u32 	[%r130+512], %r131;
	st.shared.u32 	[%r130+1536], %r131;
	st.shared.u32 	[%r130+2560], %r131;
	st.shared.u32 	[%r130+3584], %r131;
	add.s32 	%r350, %r350, 4;
$L__BB8_26:
	setp.eq.s32 	%p21, %r5, 0;
	@%p21 bra 	$L__BB8_30;
	setp.eq.s32 	%p22, %r5, 1;
	shl.b32 	%r132, %r350, 10;
	add.s32 	%r36, %r6, %r132;
	mov.b32 	%r133, 0;
	st.shared.u32 	[%r36+512], %r133;
	@%p22 bra 	$L__BB8_30;
	setp.eq.s32 	%p23, %r5, 2;
	mov.b32 	%r134, 0;
	st.shared.u32 	[%r36+1536], %r134;
	@%p23 bra 	$L__BB8_30;
	mov.b32 	%r135, 0;
	st.shared.u32 	[%r36+2560], %r135;
$L__BB8_30:
	bar.sync 	0;
	bar.sync 	0;
	shl.b64 	%rd8, %rd230, 30;
	sub.s64 	%rd87, %rd80, %rd8;
	min.u64 	%rd9, %rd87, 1073741824;
	setp.le.u64 	%p24, %rd9, %rd3;
	@%p24 bra 	$L__BB8_70;
	mov.u64 	%rd231, %rd3;
$L__BB8_32:
	add.s64 	%rd11, %rd231, %rd8;
	sub.s64 	%rd12, %rd80, %rd11;
	setp.lt.u64 	%p25, %rd12, 2048;
	@%p25 bra 	$L__BB8_34;
	add.s64 	%rd106, %rd11, %rd5;
	shl.b64 	%rd107, %rd106, 3;
	add.s64 	%rd108, %rd1, %rd107;
	ld.global.u64 	%rd262, [%rd108];
	ld.global.u64 	%rd261, [%rd108+1024];
	ld.global.u64 	%rd260, [%rd108+2048];
	ld.global.u64 	%rd259, [%rd108+3072];
	ld.global.u64 	%rd258, [%rd108+4096];
	ld.global.u64 	%rd257, [%rd108+5120];
	ld.global.u64 	%rd256, [%rd108+6144];
	ld.global.u64 	%rd255, [%rd108+7168];
	ld.global.u64 	%rd254, [%rd108+8192];
	ld.global.u64 	%rd253, [%rd108+9216];
	ld.global.u64 	%rd252, [%rd108+10240];
	ld.global.u64 	%rd251, [%rd108+11264];
	ld.global.u64 	%rd250, [%rd108+12288];
	ld.global.u64 	%rd249, [%rd108+13312];
	ld.global.u64 	%rd248, [%rd108+14336];
	ld.global.u64 	%rd247, [%rd108+15360];
	bra.uni 	$L__BB8_66;
$L__BB8_34:
	cvt.u32.u64 	%r136, %rd5;
	cvt.u32.u64 	%r37, %rd12;
	setp.ge.s32 	%p26, %r136, %r37;
	add.s64 	%rd89, %rd11, %rd5;
	shl.b64 	%rd90, %rd89, 3;
	add.s64 	%rd29, %rd1, %rd90;
	mov.b64 	%rd262, -1;
	@%p26 bra 	$L__BB8_36;
	ld.global.u64 	%rd262, [%rd29];
$L__BB8_36:
	setp.ge.s32 	%p27, %r8, %r37;
	mov.b64 	%rd261, -1;
	@%p27 bra 	$L__BB8_38;
	ld.global.u64 	%rd261, [%rd29+1024];
$L__BB8_38:
	setp.ge.s32 	%p28, %r9, %r37;
	mov.b64 	%rd260, -1;
	@%p28 bra 	$L__BB8_40;
	ld.global.u64 	%rd260, [%rd29+2048];
$L__BB8_40:
	mov.u32 	%r137, %tid.x;
	add.s32 	%r138, %r137, 384;
	setp.ge.s32 	%p29, %r138, %r37;
	mov.b64 	%rd259, -1;
	@%p29 bra 	$L__BB8_42;
	ld.global.u64 	%rd259, [%rd29+3072];
$L__BB8_42:
	setp.ge.s32 	%p30, %r10, %r37;
	mov.b64 	%rd258, -1;
	@%p30 bra 	$L__BB8_44;
	ld.global.u64 	%rd258, [%rd29+4096];
$L__BB8_44:
	setp.ge.s32 	%p31, %r11, %r37;
	mov.b64 	%rd257, -1;
	@%p31 bra 	$L__BB8_46;
	ld.global.u64 	%rd257, [%rd29+5120];
$L__BB8_46:
	setp.ge.s32 	%p32, %r12, %r37;
	mov.b64 	%rd256, -1;
	@%p32 bra 	$L__BB8_48;
	ld.global.u64 	%rd256, [%rd29+6144];
$L__BB8_48:
	add.s32 	%r140, %r137, 896;
	setp.ge.s32 	%p33, %r140, %r37;
	mov.b64 	%rd255, -1;
	@%p33 bra 	$L__BB8_50;
	ld.global.u64 	%rd255, [%rd29+7168];
$L__BB8_50:
	or.b32  	%r142, %r137, 1024;
	setp.ge.s32 	%p34, %r142, %r37;
	mov.b64 	%rd254, -1;
	@%p34 bra 	$L__BB8_52;
	ld.global.u64 	%rd254, [%rd29+8192];
$L__BB8_52:
	add.s32 	%r144, %r137, 1152;
	setp.ge.s32 	%p35, %r144, %r37;
	mov.b64 	%rd253, -1;
	@%p35 bra 	$L__BB8_54;
	ld.global.u64 	%rd253, [%rd29+9216];
$L__BB8_54:
	add.s32 	%r146, %r137, 1280;
	setp.ge.s32 	%p36, %r146, %r37;
	mov.b64 	%rd252, -1;
	@%p36 bra 	$L__BB8_56;
	ld.global.u64 	%rd252, [%rd29+10240];
$L__BB8_56:
	add.s32 	%r148, %r137, 1408;
	setp.ge.s32 	%p37, %r148, %r37;
	mov.b64 	%rd251, -1;
	@%p37 bra 	$L__BB8_58;
	ld.global.u64 	%rd251, [%rd29+11264];
$L__BB8_58:
	add.s32 	%r150, %r137, 1536;
	setp.ge.s32 	%p38, %r150, %r37;
	mov.b64 	%rd250, -1;
	@%p38 bra 	$L__BB8_60;
	ld.global.u64 	%rd250, [%rd29+12288];
$L__BB8_60:
	add.s32 	%r152, %r137, 1664;
	setp.ge.s32 	%p39, %r152, %r37;
	mov.b64 	%rd249, -1;
	@%p39 bra 	$L__BB8_62;
	ld.global.u64 	%rd249, [%rd29+13312];
$L__BB8_62:
	add.s32 	%r154, %r137, 1792;
	setp.ge.s32 	%p40, %r154, %r37;
	mov.b64 	%rd248, -1;
	@%p40 bra 	$L__BB8_64;
	ld.global.u64 	%rd248, [%rd29+14336];
$L__BB8_64:
	setp.ge.s32 	%p41, %r13, %r37;
	mov.b64 	%rd247, -1;
	@%p41 bra 	$L__BB8_66;
	ld.global.u64 	%rd247, [%rd29+15360];
$L__BB8_66:
	setp.le.s32 	%p42, %r94, %r93;
	@%p42 bra 	$L__BB8_69;
	mov.b32 	%r352, 0;
	mov.u32 	%r353, %r93;
$L__BB8_68:
	sub.s32 	%r156, %r94, %r353;
	shl.b32 	%r157, %r352, 10;
	mov.u32 	%r158, _ZZN3cub18CUB_300001_SM_10006detail10radix_sort30DeviceRadixSortHistogramKernelINS1_5radix10policy_hubIyiyE10Policy1000ELNS0_9SortOrderE0EyyNS1_21identity_decomposer_tEEEvPT2_PKT1_SA_iiT3_E12temp_storage;
	add.s32 	%r159, %r158, %r157;
	min.s32 	%r160, %r156, 8;
	mov.b32 	%r161, -1;
	shl.b32 	%r162, %r161, %r160;
	not.b32 	%r163, %r162;
	shr.u64 	%rd109, %rd262, %r353;
	cvt.u32.u64 	%r164, %rd109;
	and.b32  	%r165, %r164, %r163;
	shl.b32 	%r166, %r165, 2;
	add.s32 	%r167, %r159, %r166;
	atom.shared.add.u32 	%r168, [%r167], 1;
	shr.u64 	%rd110, %rd261, %r353;
	cvt.u32.u64 	%r169, %rd110;
	and.b32  	%r170, %r169, %r163;
	shl.b32 	%r171, %r170, 2;
	add.s32 	%r172, %r159, %r171;
	atom.shared.add.u32 	%r173, [%r172], 1;
	shr.u64 	%rd111, %rd260, %r353;
	cvt.u32.u64 	%r174, %rd111;
	and.b32  	%r175, %r174, %r163;
	shl.b32 	%r176, %r175, 2;
	add.s32 	%r177, %r159, %r176;
	atom.shared.add.u32 	%r178, [%r177], 1;
	shr.u64 	%rd112, %rd259, %r353;
	cvt.u32.u64 	%r179, %rd112;
	and.b32  	%r180, %r179, %r163;
	shl.b32 	%r181, %r180, 2;
	add.s32 	%r182, %r159, %r181;
	atom.shared.add.u32 	%r183, [%r182], 1;
	shr.u64 	%rd113, %rd258, %r353;
	cvt.u32.u64 	%r184, %rd113;
	and.b32  	%r185, %r184, %r163;
	shl.b32 	%r186, %r185, 2;
	add.s32 	%r187, %r159, %r186;
	atom.shared.add.u32 	%r188, [%r187], 1;
	shr.u64 	%rd114, %rd257, %r353;
	cvt.u32.u64 	%r189, %rd114;
	and.b32  	%r190, %r189, %r163;
	shl.b32 	%r191, %r190, 2;
	add.s32 	%r192, %r159, %r191;
	atom.shared.add.u32 	%r193, [%r192], 1;
	shr.u64 	%rd115, %rd256, %r353;
	cvt.u32.u64 	%r194, %rd115;
	and.b32  	%r195, %r194, %r163;
	shl.b32 	%r196, %r195, 2;
	add.s32 	%r197, %r159, %r196;
	atom.shared.add.u32 	%r198, [%r197], 1;
	shr.u64 	%rd116, %rd255, %r353;
	cvt.u32.u64 	%r199, %rd116;
	and.b32  	%r200, %r199, %r163;
	shl.b32 	%r201, %r200, 2;
	add.s32 	%r202, %r159, %r201;
	atom.shared.add.u32 	%r203, [%r202], 1;
	shr.u64 	%rd117, %rd254, %r353;
	cvt.u32.u64 	%r204, %rd117;
	and.b32  	%r205, %r204, %r163;
	shl.b32 	%r206, %r205, 2;
	add.s32 	%r207, %r159, %r206;
	atom.shared.add.u32 	%r208, [%r207], 1;
	shr.u64 	%rd118, %rd253, %r353;
	cvt.u32.u64 	%r209, %rd118;
	and.b32  	%r210, %r209, %r163;
	shl.b32 	%r211, %r210, 2;
	add.s32 	%r212, %r159, %r211;
	atom.shared.add.u32 	%r213, [%r212], 1;
	shr.u64 	%rd119, %rd252, %r353;
	cvt.u32.u64 	%r214, %rd119;
	and.b32  	%r215, %r214, %r163;
	shl.b32 	%r216, %r215, 2;
	add.s32 	%r217, %r159, %r216;
	atom.shared.add.u32 	%r218, [%r217], 1;
	shr.u64 	%rd120, %rd251, %r353;
	cvt.u32.u64 	%r219, %rd120;
	and.b32  	%r220, %r219, %r163;
	shl.b32 	%r221, %r220, 2;
	add.s32 	%r222, %r159, %r221;
	atom.shared.add.u32 	%r223, [%r222], 1;
	shr.u64 	%rd121, %rd250, %r353;
	cvt.u32.u64 	%r224, %rd121;
	and.b32  	%r225, %r224, %r163;
	shl.b32 	%r226, %r225, 2;
	add.s32 	%r227, %r159, %r226;
	atom.shared.add.u32 	%r228, [%r227], 1;
	shr.u64 	%rd122, %rd249, %r353;
	cvt.u32.u64 	%r229, %rd122;
	and.b32  	%r230, %r229, %r163;
	shl.b32 	%r231, %r230, 2;
	add.s32 	%r232, %r159, %r231;
	atom.shared.add.u32 	%r233, [%r232], 1;
	shr.u64 	%rd123, %rd248, %r353;
	cvt.u32.u64 	%r234, %rd123;
	and.b32  	%r235, %r234, %r163;
	shl.b32 	%r236, %r235, 2;
	add.s32 	%r237, %r159, %r236;
	atom.shared.add.u32 	%r238, [%r237], 1;
	shr.u64 	%rd124, %rd247, %r353;
	cvt.u32.u64 	%r239, %rd124;
	and.b32  	%r240, %r239, %r163;
	shl.b32 	%r241, %r240, 2;
	add.s32 	%r242, %r159, %r241;
	atom.shared.add.u32 	%r243, [%r242], 1;
	add.s32 	%r353, %r353, 8;
	add.s32 	%r352, %r352, 1;
	setp.lt.s32 	%p43, %r353, %r94;
	@%p43 bra 	$L__BB8_68;
$L__BB8_69:
	add.s64 	%rd231, %rd231, %rd4;
	setp.lt.u64 	%p44, %rd231, %rd9;
	@%p44 bra 	$L__BB8_32;
$L__BB8_70:
	bar.sync 	0;
	@%p1 bra 	$L__BB8_152;
	setp.lt.u32 	%p45, %r1, 7;
	mov.b32 	%r356, 0;
	@%p45 bra 	$L__BB8_90;
	mov.b32 	%r354, 0;
$L__BB8_73:
	.pragma "nounroll";
	shl.b32 	%r246, %r354, 10;
	add.s32 	%r43, %r6, %r246;
	ld.shared.u32 	%r44, [%r43];
	setp.eq.s32 	%p46, %r44, 0;
	@%p46 bra 	$L__BB8_75;
	cvt.u32.u64 	%r247, %rd5;
	shl.b32 	%r248, %r354, 8;
	add.s32 	%r249, %r248, %r247;
	mul.wide.u32 	%rd125, %r249, 8;
	add.s64 	%rd126, %rd2, %rd125;
	cvt.u64.u32 	%rd127, %r44;
	atom.global.add.u64 	%rd128, [%rd126], %rd127;
$L__BB8_75:
	ld.shared.u32 	%r45, [%r43+1024];
	setp.eq.s32 	%p47, %r45, 0;
	@%p47 bra 	$L__BB8_77;
	cvt.u32.u64 	%r250, %rd5;
	shl.b32 	%r251, %r354, 8;
	add.s32 	%r252, %r251, %r250;
	add.s32 	%r253, %r252, 256;
	mul.wide.u32 	%rd129, %r253, 8;
	add.s64 	%rd130, %rd2, %rd129;
	cvt.u64.u32 	%rd131, %r45;
	atom.global.add.u64 	%rd132, [%rd130], %rd131;
$L__BB8_77:
	ld.shared.u32 	%r46, [%r43+2048];
	setp.eq.s32 	%p48, %r46, 0;
	@%p48 bra 	$L__BB8_79;
	cvt.u32.u64 	%r254, %rd5;
	shl.b32 	%r255, %r354, 8;
	add.s32 	%r256, %r255, %r254;
	add.s32 	%r257, %r256, 512;
	mul.wide.u32 	%rd133, %r257, 8;
	add.s64 	%rd134, %rd2, %rd133;
	cvt.u64.u32 	%rd135, %r46;
	atom.global.add.u64 	%rd136, [%rd134], %rd135;
$L__BB8_79:
	ld.shared.u32 	%r47, [%r43+3072];
	setp.eq.s32 	%p49, %r47, 0;
	@%p49 bra 	$L__BB8_81;
	cvt.u32.u64 	%r258, %rd5;
	shl.b32 	%r259, %r354, 8;
	add.s32 	%r260, %r259, %r258;
	add.s32 	%r261, %r260, 768;
	mul.wide.u32 	%rd137, %r261, 8;
	add.s64 	%rd138, %rd2, %rd137;
	cvt.u64.u32 	%rd139, %r47;
	atom.global.add.u64 	%rd140, [%rd138], %rd139;
$L__BB8_81:
	ld.shared.u32 	%r48, [%r43+4096];
	setp.eq.s32 	%p50, %r48, 0;
	@%p50 bra 	$L__BB8_83;
	cvt.u32.u64 	%r262, %rd5;
	shl.b32 	%r263, %r354, 8;
	add.s32 	%r264, %r263, %r262;
	add.s32 	%r265, %r264, 1024;
	mul.wide.u32 	%rd141, %r265, 8;
	add.s64 	%rd142, %rd2, %rd141;
	cvt.u64.u32 	%rd143, %r48;
	atom.global.add.u64 	%rd144, [%rd142], %rd143;
$L__BB8_83:
	ld.shared.u32 	%r49, [%r43+5120];
	setp.eq.s32 	%p51, %r49, 0;
	@%p51 bra 	$L__BB8_85;
	cvt.u32.u64 	%r266, %rd5;
	shl.b32 	%r267, %r354, 8;
	add.s32 	%r268, %r267, %r266;
	add.s32 	%r269, %r268, 1280;
	mul.wide.u32 	%rd145, %r269, 8;
	add.s64 	%rd146, %rd2, %rd145;
	cvt.u64.u32 	%rd147, %r49;
	atom.global.add.u64 	%rd148, [%rd146], %rd147;
$L__BB8_85:
	ld.shared.u32 	%r50, [%r43+6144];
	setp.eq.s32 	%p52, %r50, 0;
	@%p52 bra 	$L__BB8_87;
	cvt.u32.u64 	%r270, %rd5;
	shl.b32 	%r271, %r354, 8;
	add.s32 	%r272, %r271, %r270;
	add.s32 	%r273, %r272, 1536;
	mul.wide.u32 	%rd149, %r273, 8;
	add.s64 	%rd150, %rd2, %rd149;
	cvt.u64.u32 	%rd151, %r50;
	atom.global.add.u64 	%rd152, [%rd150], %rd151;
$L__BB8_87:
	ld.shared.u32 	%r51, [%r43+7168];
	setp.eq.s32 	%p53, %r51, 0;
	@%p53 bra 	$L__BB8_89;
	cvt.u32.u64 	%r274, %rd5;
	shl.b32 	%r275, %r354, 8;
	add.s32 	%r276, %r275, %r274;
	add.s32 	%r277, %r276, 1792;
	mul.wide.u32 	%rd153, %r277, 8;
	add.s64 	%rd154, %rd2, %rd153;
	cvt.u64.u32 	%rd155, %r51;
	atom.global.add.u64 	%rd156, [%rd154], %rd155;
$L__BB8_89:
	add.s32 	%r354, %r354, 8;
	setp.ne.s32 	%p54, %r354, %r14;
	mov.u32 	%r356, %r14;
	@%p54 bra 	$L__BB8_73;
$L__BB8_90:
	add.s32 	%r54, %r5, -1;
	setp.eq.s32 	%p55, %r3, 0;
	@%p55 bra 	$L__BB8_111;
	setp.lt.u32 	%p56, %r4, 3;
	@%p56 bra 	$L__BB8_101;
	shl.b32 	%r278, %r356, 10;
	add.s32 	%r55, %r6, %r278;
	ld.shared.u32 	%r56, [%r55];
	setp.eq.s32 	%p57, %r56, 0;
	@%p57 bra 	$L__BB8_94;
	cvt.u32.u64 	%r279, %rd5;
	shl.b32 	%r280, %r356, 8;
	add.s32 	%r281, %r280, %r279;
	mul.wide.u32 	%rd157, %r281, 8;
	add.s64 	%rd158, %rd2, %rd157;
	cvt.u64.u32 	%rd159, %r56;
	atom.global.add.u64 	%rd160, [%rd158], %rd159;
$L__BB8_94:
	ld.shared.u32 	%r57, [%r55+1024];
	setp.eq.s32 	%p58, %r57, 0;
	@%p58 bra 	$L__BB8_96;
	cvt.u32.u64 	%r282, %rd5;
	shl.b32 	%r283, %r356, 8;
	add.s32 	%r284, %r283, %r282;
	add.s32 	%r285, %r284, 256;
	mul.wide.u32 	%rd161, %r285, 8;
	add.s64 	%rd162, %rd2, %rd161;
	cvt.u64.u32 	%rd163, %r57;
	atom.global.add.u64 	%rd164, [%rd162], %rd163;
$L__BB8_96:
	ld.shared.u32 	%r58, [%r55+2048];
	setp.eq.s32 	%p59, %r58, 0;
	@%p59 bra 	$L__BB8_98;
	cvt.u32.u64 	%r286, %rd5;
	shl.b32 	%r287, %r356, 8;
	add.s32 	%r288, %r287, %r286;
	add.s32 	%r289, %r288, 512;
	mul.wide.u32 	%rd165, %r289, 8;
	add.s64 	%rd166, %rd2, %rd165;
	cvt.u64.u32 	%rd167, %r58;
	atom.global.add.u64 	%rd168, [%rd166], %rd167;
$L__BB8_98:
	ld.shared.u32 	%r59, [%r55+3072];
	setp.eq.s32 	%p60, %r59, 0;
	@%p60 bra 	$L__BB8_100;
	cvt.u32.u64 	%r290, %rd5;
	shl.b32 	%r291, %r356, 8;
	add.s32 	%r292, %r291, %r290;
	add.s32 	%r293, %r292, 768;
	mul.wide.u32 	%rd169, %r293, 8;
	add.s64 	%rd170, %rd2, %rd169;
	cvt.u64.u32 	%rd171, %r59;
	atom.global.add.u64 	%rd172, [%rd170], %rd171;
$L__BB8_100:
	add.s32 	%r356, %r356, 4;
$L__BB8_101:
	setp.eq.s32 	%p61, %r5, 0;
	@%p61 bra 	$L__BB8_111;
	setp.eq.s32 	%p62, %r54, 0;
	@%p62 bra 	$L__BB8_108;
	shl.b32 	%r294, %r356, 10;
	add.s32 	%r62, %r6, %r294;
	ld.shared.u32 	%r63, [%r62];
	setp.eq.s32 	%p63, %r63, 0;
	@%p63 bra 	$L__BB8_105;
	cvt.u32.u64 	%r295, %rd5;
	shl.b32 	%r296, %r356, 8;
	add.s32 	%r297, %r296, %r295;
	mul.wide.u32 	%rd173, %r297, 8;
	add.s64 	%rd174, %rd2, %rd173;
	cvt.u64.u32 	%rd175, %r63;
	atom.global.add.u64 	%rd176, [%rd174], %rd175;
$L__BB8_105:
	ld.shared.u32 	%r64, [%r62+1024];
	setp.eq.s32 	%p64, %r64, 0;
	@%p64 bra 	$L__BB8_107;
	cvt.u32.u64 	%r298, %rd5;
	shl.b32 	%r299, %r356, 8;
	add.s32 	%r300, %r299, %r298;
	add.s32 	%r301, %r300, 256;
	mul.wide.u32 	%rd177, %r301, 8;
	add.s64 	%rd178, %rd2, %rd177;
	cvt.u64.u32 	%rd179, %r64;
	atom.global.add.u64 	%rd180, [%rd178], %rd179;
$L__BB8_107:
	add.s32 	%r356, %r356, 2;
$L__BB8_108:
	setp.eq.s32 	%p65, %r15, 0;
	@%p65 bra 	$L__BB8_111;
	shl.b32 	%r302, %r356, 10;
	add.s32 	%r303, %r6, %r302;
	ld.shared.u32 	%r67, [%r303];
	setp.eq.s32 	%p66, %r67, 0;
	@%p66 bra 	$L__BB8_111;
	cvt.u32.u64 	%r304, %rd5;
	shl.b32 	%r305, %r356, 8;
	add.s32 	%r306, %r305, %r304;
	mul.wide.u32 	%rd181, %r306, 8;
	add.s64 	%rd182, %rd2, %rd181;
	cvt.u64.u32 	%rd183, %r67;
	atom.global.add.u64 	%rd184, [%rd182], %rd183;
$L__BB8_111:
	cvt.u32.u64 	%r307, %rd5;
	setp.gt.u32 	%p67, %r307, 127;
	@%p67 bra 	$L__BB8_152;
	setp.lt.u32 	%p68, %r1, 7;
	mov.b32 	%r360, 0;
	@%p68 bra 	$L__BB8_131;
	mov.b32 	%r358, 0;
$L__BB8_114:
	.pragma "nounroll";
	shl.b32 	%r311, %r358, 10;
	add.s32 	%r69, %r6, %r311;
	ld.shared.u32 	%r70, [%r69+512];
	setp.eq.s32 	%p69, %r70, 0;
	shl.b32 	%r312, %r358, 8;
	add.s32 	%r313, %r312, %r307;
	mul.wide.u32 	%rd185, %r313, 8;
	add.s64 	%rd78, %rd2, %rd185;
	@%p69 bra 	$L__BB8_116;
	cvt.u64.u32 	%rd186, %r70;
	atom.global.add.u64 	%rd187, [%rd78+1024], %rd186;
$L__BB8_116:
	ld.shared.u32 	%r71, [%r69+1536];
	setp.eq.s32 	%p70, %r71, 0;
	@%p70 bra 	$L__BB8_118;
	cvt.u64.u32 	%rd188, %r71;
	atom.global.add.u64 	%rd189, [%rd78+3072], %rd188;
$L__BB8_118:
	ld.shared.u32 	%r72, [%r69+2560];
	setp.eq.s32 	%p71, %r72, 0;
	@%p71 bra 	$L__BB8_120;
	cvt.u64.u32 	%rd190, %r72;
	atom.global.add.u64 	%rd191, [%rd78+5120], %rd190;
$L__BB8_120:
	ld.shared.u32 	%r73, [%r69+3584];
	setp.eq.s32 	%p72, %r73, 0;
	@%p72 bra 	$L__BB8_122;
	cvt.u64.u32 	%rd192, %r73;
	atom.global.add.u64 	%rd193, [%rd78+7168], %rd192;
$L__BB8_122:
	ld.shared.u32 	%r74, [%r69+4608];
	setp.eq.s32 	%p73, %r74, 0;
	@%p73 bra 	$L__BB8_124;
	cvt.u64.u32 	%rd194, %r74;
	atom.global.add.u64 	%rd195, [%rd78+9216], %rd194;
$L__BB8_124:
	ld.shared.u32 	%r75, [%r69+5632];
	setp.eq.s32 	%p74, %r75, 0;
	@%p74 bra 	$L__BB8_126;
	cvt.u64.u32 	%rd196, %r75;
	atom.global.add.u64 	%rd197, [%rd78+11264], %rd196;
$L__BB8_126:
	ld.shared.u32 	%r76, [%r69+6656];
	setp.eq.s32 	%p75, %r76, 0;
	@%p75 bra 	$L__BB8_128;
	cvt.u64.u32 	%rd198, %r76;
	atom.global.add.u64 	%rd199, [%rd78+13312], %rd198;
$L__BB8_128:
	ld.shared.u32 	%r77, [%r69+7680];
	setp.eq.s32 	%p76, %r77, 0;
	@%p76 bra 	$L__BB8_130;
	cvt.u64.u32 	%rd200, %r77;
	atom.global.add.u64 	%rd201, [%rd78+15360], %rd200;
$L__BB8_130:
	add.s32 	%r358, %r358, 8;
	setp.ne.s32 	%p77, %r358, %r14;
	mov.u32 	%r360, %r14;
	@%p77 bra 	$L__BB8_114;
$L__BB8_131:
	setp.eq.s32 	%p78, %r3, 0;
	@%p78 bra 	$L__BB8_152;
	setp.lt.u32 	%p79, %r4, 3;
	@%p79 bra 	$L__BB8_142;
	shl.b32 	%r314, %r360, 10;
	add.s32 	%r80, %r6, %r314;
	ld.shared.u32 	%r81, [%r80+512];
	setp.eq.s32 	%p80, %r81, 0;
	@%p80 bra 	$L__BB8_135;
	shl.b32 	%r316, %r360, 8;
	add.s32 	%r317, %r316, %r307;
	mul.wide.u32 	%rd202, %r317, 8;
	add.s64 	%rd203, %rd2, %rd202;
	cvt.u64.u32 	%rd204, %r81;
	atom.global.add.u64 	%rd205, [%rd203+1024], %rd204;
$L__BB8_135:
	ld.shared.u32 	%r82, [%r80+1536];
	setp.eq.s32 	%p81, %r82, 0;
	@%p81 bra 	$L__BB8_137;
	shl.b32 	%r319, %r360, 8;
	add.s32 	%r320, %r319, %r307;
	add.s32 	%r321, %r320, 256;
	mul.wide.u32 	%rd206, %r321, 8;
	add.s64 	%rd207, %rd2, %rd206;
	cvt.u64.u32 	%rd208, %r82;
	atom.global.add.u64 	%rd209, [%rd207+1024], %rd208;
$L__BB8_137:
	ld.shared.u32 	%r83, [%r80+2560];
	setp.eq.s32 	%p82, %r83, 0;
	@%p82 bra 	$L__BB8_139;
	shl.b32 	%r323, %r360, 8;
	add.s32 	%r324, %r323, %r307;
	add.s32 	%r325, %r324, 512;
	mul.wide.u32 	%rd210, %r325, 8;
	add.s64 	%rd211, %rd2, %rd210;
	cvt.u64.u32 	%rd212, %r83;
	atom.global.add.u64 	%rd213, [%rd211+1024], %rd212;
$L__BB8_139:
	ld.shared.u32 	%r84, [%r80+3584];
	setp.eq.s32 	%p83, %r84, 0;
	@%p83 bra 	$L__BB8_141;
	shl.b32 	%r327, %r360, 8;
	add.s32 	%r328, %r327, %r307;
	add.s32 	%r329, %r328, 768;
	mul.wide.u32 	%rd214, %r329, 8;
	add.s64 	%rd215, %rd2, %rd214;
	cvt.u64.u32 	%rd216, %r84;
	atom.global.add.u64 	%rd217, [%rd215+1024], %rd216;
$L__BB8_141:
	add.s32 	%r360, %r360, 4;
$L__BB8_142:
	setp.eq.s32 	%p84, %r5, 0;
	@%p84 bra 	$L__BB8_152;
	setp.eq.s32 	%p85, %r54, 0;
	@%p85 bra 	$L__BB8_149;
	shl.b32 	%r330, %r360, 10;
	add.s32 	%r87, %r6, %r330;
	ld.shared.u32 	%r88, [%r87+512];
	setp.eq.s32 	%p86, %r88, 0;
	@%p86 bra 	$L__BB8_146;
	shl.b32 	%r332, %r360, 8;
	add.s32 	%r333, %r332, %r307;
	mul.wide.u32 	%rd218, %r333, 8;
	add.s64 	%rd219, %rd2, %rd218;
	cvt.u64.u32 	%rd220, %r88;
	atom.global.add.u64 	%rd221, [%rd219+1024], %rd220;
$L__BB8_146:
	ld.shared.u32 	%r89, [%r87+1536];
	setp.eq.s32 	%p87, %r89, 0;
	@%p87 bra 	$L__BB8_148;
	shl.b32 	%r335, %r360, 8;
	add.s32 	%r336, %r335, %r307;
	add.s32 	%r337, %r336, 256;
	mul.wide.u32 	%rd222, %r337, 8;
	add.s64 	%rd223, %rd2, %rd222;
	cvt.u64.u32 	%rd224, %r89;
	atom.global.add.u64 	%rd225, [%rd223+1024], %rd224;
$L__BB8_148:
	add.s32 	%r360, %r360, 2;
$L__BB8_149:
	setp.eq.s32 	%p88, %r15, 0;
	@%p88 bra 	$L__BB8_152;
	shl.b32 	%r338, %r360, 10;
	add.s32 	%r339, %r6, %r338;
	ld.shared.u32 	%r92, [%r339+512];
	setp.eq.s32 	%p89, %r92, 0;
	@%p89 bra 	$L__BB8_152;
	shl.b32 	%r341, %r360, 8;
	add.s32 	%r342, %r341, %r307;
	mul.wide.u32 	%rd226, %r342, 8;
	add.s64 	%rd227, %rd2, %rd226;
	cvt.u64.u32 	%rd228, %r92;
	atom.global.add.u64 	%rd229, [%rd227+1024], %rd228;
$L__BB8_152:
	bar.sync 	0;
	add.s64 	%rd230, %rd230, 1;
	setp.ne.s64 	%p90, %rd230, %rd6;
	@%p90 bra 	$L__BB8_2;
$L__BB8_153:
	ret;

}
	// .globl	_ZN3cub18CUB_300001_SM_10006detail10radix_sort33DeviceRadixSortExclusiveSumKernelINS1_5radix10policy_hubIyiyE10Policy1000EyEEvPT0_
.visible .entry _ZN3cub18CUB_300001_SM_10006detail10radix_sort33DeviceRadixSortExclusiveSumKernelINS1_5radix10policy_hubIyiyE10Policy1000EyEEvPT0_(
	.param .u64 .ptr .align 1 _ZN3cub18CUB_300001_SM_10006detail10radix_sort33DeviceRadixSortExclusiveSumKernelINS1_5radix10policy_hubIyiyE10Policy1000EyEEvPT0__param_0
)
{
	.reg .pred 	%p<4>;
	.reg .b32 	%r<28>;
	.reg .b64 	%rd<54>;
	// demoted variable
	.shared .align 16 .b8 _ZZN3cub18CUB_300001_SM_10006detail10radix_sort33DeviceRadixSortExclusiveSumKernelINS1_5radix10policy_hubIyiyE10Policy1000EyEEvPT0_E12temp_storage[2336];
	ld.param.u64 	%rd5, [_ZN3cub18CUB_300001_SM_10006detail10radix_sort33DeviceRadixSortExclusiveSumKernelINS1_5radix10policy_hubIyiyE10Policy1000EyEEvPT0__param_0];
	cvta.to.global.u64 	%rd6, %rd5;
	mov.u32 	%r3, %ctaid.x;
	shl.b32 	%r4, %r3, 8;
	mov.u32 	%r1, %tid.x;
	setp.gt.u32 	%p1, %r1, 255;
	add.s32 	%r5, %r4, %r1;
	mul.wide.s32 	%rd7, %r5, 8;
	add.s64 	%rd1, %rd6, %rd7;
	@%p1 bra 	$L__BB9_2;
	ld.global.u64 	%rd53, [%rd1];
$L__BB9_2:
	shr.u32 	%r6, %r1, 3;
	add.s32 	%r7, %r6, %r1;
	shl.b32 	%r8, %r7, 3;
	mov.u32 	%r9, _ZZN3cub18CUB_300001_SM_10006detail10radix_sort33DeviceRadixSortExclusiveSumKernelINS1_5radix10policy_hubIyiyE10Policy1000EyEEvPT0_E12temp_storage;
	add.s32 	%r10, %r9, %r8;
	add.s32 	%r2, %r10, 16;
	st.shared.u64 	[%r10+16], %rd53;
	bar.sync 	0;
	setp.gt.u32 	%p2, %r1, 31;
	@%p2 bra 	$L__BB9_4;
	mad.lo.s32 	%r27, %r1, 72, %r9;
	ld.shared.u64 	%rd23, [%r27+16];
	ld.shared.u64 	%rd24, [%r27+24];
	ld.shared.u64 	%rd25, [%r27+32];
	ld.shared.u64 	%rd26, [%r27+40];
	ld.shared.u64 	%rd27, [%r27+48];
	ld.shared.u64 	%rd28, [%r27+56];
	ld.shared.u64 	%rd29, [%r27+64];
	ld.shared.u64 	%rd30, [%r27+72];
	add.s64 	%rd31, %rd24, %rd23;
	add.s64 	%rd32, %rd31, %rd25;
	add.s64 	%rd33, %rd32, %rd26;
	add.s64 	%rd34, %rd33, %rd27;
	add.s64 	%rd35, %rd34, %rd28;
	add.s64 	%rd36, %rd35, %rd29;
	add.s64 	%rd10, %rd36, %rd30;
	mov.b32 	%r11, 1;
	mov.b32 	%r24, 0;
	mov.b32 	%r25, -1;
	// begin inline asm
	{  .reg .u64 r0;  .reg .u32 lo;  .reg .u32 hi;  .reg .pred p;  mov.b64 {lo, hi}, %rd10;  shfl.sync.up.b32 lo|p, lo, %r11, %r24, %r25;  shfl.sync.up.b32 hi|p, hi, %r11, %r24, %r25;  mov.b64 r0, {lo, hi};  @p add.u64 r0, r0, %rd10;  mov.u64 %rd8, r0;}
	// end inline asm
	mov.b32 	%r14, 2;
	// begin inline asm
	{  .reg .u64 r0;  .reg .u32 lo;  .reg .u32 hi;  .reg .pred p;  mov.b64 {lo, hi}, %rd8;  shfl.sync.up.b32 lo|p, lo, %r14, %r24, %r25;  shfl.sync.up.b32 hi|p, hi, %r14, %r24, %r25;  mov.b64 r0, {lo, hi};  @p add.u64 r0, r0, %rd8;  mov.u64 %rd11, r0;}
	// end inline asm
	mov.b32 	%r17, 4;
	// begin inline asm
	{  .reg .u64 r0;  .reg .u32 lo;  .reg .u32 hi;  .reg .pred p;  mov.b64 {lo, hi}, %rd11;  shfl.sync.up.b32 lo|p, lo, %r17, %r24, %r25;  shfl.sync.up.b32 hi|p, hi, %r17, %r24, %r25;  mov.b64 r0, {lo, hi};  @p add.u64 r0, r0, %rd11;  mov.u64 %rd14, r0;}
	// end inline asm
	mov.b32 	%r20, 8;
	// begin inline asm
	{  .reg .u64 r0;  .reg .u32 lo;  .reg .u32 hi;  .reg .pred p;  mov.b64 {lo, hi}, %rd14;  shfl.sync.up.b32 lo|p, lo, %r20, %r24, %r25;  shfl.sync.up.b32 hi|p, hi, %r20, %r24, %r25;  mov.b64 r0, {lo, hi};  @p add.u64 r0, r0, %rd14;  mov.u64 %rd17, r0;}
	// end inline asm
	mov.b32 	%r23, 16;
	// begin inline asm
	{  .reg .u64 r0;  .reg .u32 lo;  .reg .u32 hi;  .reg .pred p;  mov.b64 {lo, hi}, %rd17;  shfl.sync.up.b32 lo|p, lo, %r23, %r24, %r25;  shfl.sync.up.b32 hi|p, hi, %r23, %r24, %r25;  mov.b64 r0, {lo, hi};  @p add.u64 r0, r0, %rd17;  mov.u64 %rd20, r0;}
	// end inline asm
	sub.s64 	%rd37, %rd20, %rd10;
	ld.shared.u64 	%rd38, [%r27+16];
	ld.shared.u64 	%rd39, [%r27+24];
	ld.shared.u64 	%rd40, [%r27+32];
	ld.shared.u64 	%rd41, [%r27+40];
	ld.shared.u64 	%rd42, [%r27+48];
	ld.shared.u64 	%rd43, [%r27+56];
	ld.shared.u64 	%rd44, [%r27+64];
	add.s64 	%rd45, %rd38, %rd37;
	add.s64 	%rd46, %rd39, %rd45;
	add.s64 	%rd47, %rd40, %rd46;
	add.s64 	%rd48, %rd41, %rd47;
	add.s64 	%rd49, %rd42, %rd48;
	add.s64 	%rd50, %rd43, %rd49;
	add.s64 	%rd51, %rd44, %rd50;
	st.shared.u64 	[%r27+16], %rd37;
	st.shared.u64 	[%r27+24], %rd45;
	st.shared.u64 	[%r27+32], %rd46;
	st.shared.u64 	[%r27+40], %rd47;
	st.shared.u64 	[%r27+48], %rd48;
	st.shared.u64 	[%r27+56], %rd49;
	st.shared.u64 	[%r27+64], %rd50;
	st.shared.u64 	[%r27+72], %rd51;
$L__BB9_4:
	setp.gt.u32 	%p3, %r1, 255;
	bar.sync 	0;
	@%p3 bra 	$L__BB9_6;
	ld.shared.u64 	%rd52, [%r2];
	st.global.u64 	[%rd1], %rd52;
$L__BB9_6:
	ret;

}
	// .globl	_ZN3cub18CUB_300001_SM_10006detail10radix_sort29DeviceRadixSortOnesweepKernelINS1_5radix10policy_hubIyiyE10Policy1000ELNS0_9SortOrderE0EyiyiiNS1_21identity_decomposer_tEEEvPT5_SB_PT3_PKSC_PT1_PKSG_PT2_PKSK_T4_iiT6_
.visible .entry _ZN3cub18CUB_300001_SM_10006detail10radix_sort29DeviceRadixSortOnesweepKernelINS1_5radix10policy_hubIyiyE10Policy1000ELNS0_9SortOrderE0EyiyiiNS1_21identity_decomposer_tEEEvPT5_SB_PT3_PKSC_PT1_PKSG_PT2_PKSK_T4_iiT6_(
	.param .u64 .ptr .align 1 _ZN3cub18CUB_300001_SM_10006detail10radix_sort29DeviceRadixSortOnesweepKernelINS1_5radix10policy_hubIyiyE10Policy1000ELNS0_9SortOrderE0EyiyiiNS1_21identity_decomposer_tEEEvPT5_SB_PT3_PKSC_PT1_PKSG_PT2_PKSK_T4_iiT6__param_0,
	.param .u64 .ptr .align 1 _ZN3cub18CUB_300001_SM_10006detail10radix_sort29DeviceRadixSortOnesweepKernelINS1_5radix10policy_hubIyiyE10Policy1000ELNS0_9SortOrderE0EyiyiiNS1_21identity_decomposer_tEEEvPT5_SB_PT3_PKSC_PT1_PKSG_PT2_PKSK_T4_iiT6__param_1,
	.param .u64 .ptr .align 1 _ZN3cub18CUB_300001_SM_10006detail10radix_sort29DeviceRadixSortOnesweepKernelINS1_5radix10policy_hubIyiyE10Policy1000ELNS0_9SortOrderE0EyiyiiNS1_21identity_decomposer_tEEEvPT5_SB_PT3_PKSC_PT1_PKSG_PT2_PKSK_T4_iiT6__param_2,
	.param .u64 .ptr .align 1 _ZN3cub18CUB_300001_SM_10006detail10radix_sort29DeviceRadixSortOnesweepKernelINS1_5radix10policy_hubIyiyE10Policy1000ELNS0_9SortOrderE0EyiyiiNS1_21identity_decomposer_tEEEvPT5_SB_PT3_PKSC_PT1_PKSG_PT2_PKSK_T4_iiT6__param_3,
	.param .u64 .ptr .align 1 _ZN3cub18CUB_300001_SM_10006detail10radix_sort29DeviceRadixSortOnesweepKernelINS1_5radix10policy_hubIyiyE10Policy1000ELNS0_9SortOrderE0EyiyiiNS1_21identity_decomposer_tEEEvPT5_SB_PT3_PKSC_PT1_PKSG_PT2_PKSK_T4_iiT6__param_4,
	.param .u64 .ptr .align 1 _ZN3cub18CUB_300001_SM_10006detail10radix_sort29DeviceRadixSortOnesweepKernelINS1_5radix10policy_hubIyiyE10Policy1000ELNS0_9SortOrderE0EyiyiiNS1_21identity_decomposer_tEEEvPT5_SB_PT3_PKSC_PT1_PKSG_PT2_PKSK_T4_iiT6__param_5,
	.param .u64 .ptr .align 1 _ZN3cub18CUB_300001_SM_10006detail10radix_sort29DeviceRadixSortOnesweepKernelINS1_5radix10policy_hubIyiyE10Policy1000ELNS0_9SortOrderE0EyiyiiNS1_21identity_decomposer_tEEEvPT5_SB_PT3_PKSC_PT1_PKSG_PT2_PKSK_T4_iiT6__param_6,
	.param .u64 .ptr .align 1 _ZN3cub18CUB_300001_SM_10006detail10radix_sort29DeviceRadixSortOnesweepKernelINS1_5radix10policy_hubIyiyE10Policy1000ELNS0_9SortOrderE0EyiyiiNS1_21identity_decomposer_tEEEvPT5_SB_PT3_PKSC_PT1_PKSG_PT2_PKSK_T4_iiT6__param_7,
	.param .u32 _ZN3cub18CUB_300001_SM_10006detail10radix_sort29DeviceRadixSortOnesweepKernelINS1_5radix10policy_hubIyiyE10Policy1000ELNS0_9SortOrderE0EyiyiiNS1_21identity_decomposer_tEEEvPT5_SB_PT3_PKSC_PT1_PKSG_PT2_PKSK_T4_iiT6__param_8,
	.param .u32 _ZN3cub18CUB_300001_SM_10006detail10radix_sort29DeviceRadixSortOnesweepKernelINS1_5radix10policy_hubIyiyE10Policy1000ELNS0_9SortOrderE0EyiyiiNS1_21identity_decomposer_tEEEvPT5_SB_PT3_PKSC_PT1_PKSG_PT2_PKSK_T4_iiT6__param_9,
	.param .u32 _ZN3cub18CUB_300001_SM_10006detail10radix_sort29DeviceRadixSortOnesweepKernelINS1_5radix10policy_hubIyiyE10Policy1000ELNS0_9SortOrderE0EyiyiiNS1_21identity_decomposer_tEEEvPT5_SB_PT3_PKSC_PT1_PKSG_PT2_PKSK_T4_iiT6__param_10,
	.param .align 1 .b8 _ZN3cub18CUB_300001_SM_10006detail10radix_sort29DeviceRadixSortOnesweepKernelINS1_5radix10policy_hubIyiyE10Policy1000ELNS0_9SortOrderE0EyiyiiNS1_21identity_decomposer_tEEEvPT5_SB_PT3_PKSC_PT1_PKSG_PT2_PKSK_T4_iiT6__param_11[1]
)
.maxntid 384
{
	.reg .pred 	%p<187>;
	.reg .b32 	%r<1908>;
	.reg .b64 	%rd<584>;
	// demoted variable
	.shared .align 16 .b8 _ZZN3cub18CUB_300001_SM_10006detail10radix_sort29DeviceRadixSortOnesweepKernelINS1_5radix10policy_hubIyiyE10Policy1000ELNS0_9SortOrderE0EyiyiiNS1_21identity_decomposer_tEEEvPT5_SB_PT3_PKSC_PT1_PKSG_PT2_PKSK_T4_iiT6_E1s[48128];
	ld.param.u64 	%rd101, [_ZN3cub18CUB_300001_SM_10006detail10radix_sort29DeviceRadixSortOnesweepKernelINS1_5radix10policy_hubIyiyE10Policy1000ELNS0_9SortOrderE0EyiyiiNS1_21identity_decomposer_tEEEvPT5_SB_PT3_PKSC_PT1_PKSG_PT2_PKSK_T4_iiT6__param_1];
	ld.param.u64 	%rd107, [_ZN3cub18CUB_300001_SM_10006detail10radix_sort29DeviceRadixSortOnesweepKernelINS1_5radix10policy_hubIyiyE10Policy1000ELNS0_9SortOrderE0EyiyiiNS1_21identity_decomposer_tEEEvPT5_SB_PT3_PKSC_PT1_PKSG_PT2_PKSK_T4_iiT6__param_5];
	cvta.to.global.u64 	%rd1, %rd107;
	mov.u32 	%r1, %tid.x;
	shr.u32 	%r2, %r1, 5;
	// begin inline asm
	mov.u32 %r291, %laneid;
	// end inline asm
	setp.ne.s32 	%p1, %r1, 0;
	@%p1 bra 	$L__BB10_2;
	cvta.to.global.u64 	%rd108, %rd101;
	atom.global.add.u32 	%r292, [%rd108], 1;
	st.shared.u32 	[_ZZN3cub18CUB_300001_SM_10006detail10radix_sort29DeviceRadixSortOnesweepKernelINS1_5radix10policy_hubIyiyE10Policy1000ELNS0_9SortOrderE0EyiyiiNS1_21identity_decomposer_tEEEvPT5_SB_PT3_PKSC_PT1_PKSG_PT2_PKSK_T4_iiT6_E1s+46080], %r292;
$L__BB10_2:
	ld.param.u32 	%r1800, [_ZN3cub18CUB_300001_SM_10006detail10radix_sort29DeviceRadixSortOnesweepKernelINS1_5radix10policy_hubIyiyE10Policy1000ELNS0_9SortOrderE0EyiyiiNS1_21identity_decomposer_tEEEvPT5_SB_PT3_PKSC_PT1_PKSG_PT2_PKSK_T4_iiT6__param_8];
	bar.sync 	0;
	ld.shared.u32 	%r4, [_ZZN3cub18CUB_300001_SM_10006detail10radix_sort29DeviceRadixSortOnesweepKernelINS1_5radix10policy_hubIyiyE10Policy1000ELNS0_9SortOrderE0EyiyiiNS1_21identity_decomposer_tEEEvPT5_SB_PT3_PKSC_PT1_PKSG_PT2_PKSK_T4_iiT6_E1s+46080];
	mul.lo.s32 	%r293, %r4, 5760;
	add.s32 	%r294, %r293, 5760;
	setp.gt.s32 	%p2, %r294, %r1800;
	cvt.s64.s32 	%rd2, %r293;
	@%p2 bra 	$L__BB10_4;
	and.b32  	%r295, %r1, 31;
	and.b32  	%r296, %r1, 992;
	mul.lo.s32 	%r297, %r296, 15;
	or.b32  	%r298, %r297, %r295;
	cvt.u64.u32 	%rd109, %r298;
	add.s64 	%rd110, %rd109, %rd2;
	shl.b64 	%rd111, %rd110, 3;
	add.s64 	%rd112, %rd1, %rd111;
	ld.global.u64 	%rd581, [%rd112];
	ld.global.u64 	%rd580, [%rd112+256];
	ld.global.u64 	%rd579, [%rd112+512];
	ld.global.u64 	%rd578, [%rd112+768];
	ld.global.u64 	%rd577, [%rd112+1024];
	ld.global.u64 	%rd576, [%rd112+1280];
	ld.global.u64 	%rd575, [%rd112+1536];
	ld.global.u64 	%rd574, [%rd112+1792];
	ld.global.u64 	%rd573, [%rd112+2048];
	ld.global.u64 	%rd572, [%rd112+2304];
	ld.global.u64 	%rd571, [%rd112+2560];
	ld.global.u64 	%rd570, [%rd112+2816];
	ld.global.u64 	%rd569, [%rd112+3072];
	ld.global.u64 	%rd568, [%rd112+3328];
	ld.global.u64 	%rd567, [%rd112+3584];
	bra.uni 	$L__BB10_34;
$L__BB10_4:
	ld.param.u32 	%r1801, [_ZN3cub18CUB_300001_SM_10006detail10radix_sort29DeviceRadixSortOnesweepKernelINS1_5radix10policy_hubIyiyE10Policy1000ELNS0_9SortOrderE0EyiyiiNS1_21identity_decomposer_tEEEvPT5_SB_PT3_PKSC_PT1_PKSG_PT2_PKSK_T4_iiT6__param_8];
	cvt.u32.u64 	%r299, %rd2;
	sub.s32 	%r5, %r1801, %r299;
	and.b32  	%r300, %r1, 31;
	and.b32  	%r301, %r1, 992;
	mul.lo.s32 	%r302, %r301, 15;
	or.b32  	%r6, %r302, %r300;
	setp.ge.s32 	%p3, %r6, %r5;
	cvt.u64.u32 	%rd114, %r6;
	add.s64 	%rd115, %rd114, %rd2;
	shl.b64 	%rd116, %rd115, 3;
	add.s64 	%rd18, %rd1, %rd116;
	mov.b64 	%rd581, -1;
	@%p3 bra 	$L__BB10_6;
	ld.global.u64 	%rd581, [%rd18];
$L__BB10_6:
	add.s32 	%r303, %r6, 32;
	setp.ge.s32 	%p4, %r303, %r5;
	mov.b64 	%rd580, -1;
	@%p4 bra 	$L__BB10_8;
	ld.global.u64 	%rd580, [%rd18+256];
$L__BB10_8:
	add.s32 	%r304, %r6, 64;
	setp.ge.s32 	%p5, %r304, %r5;
	mov.b64 	%rd579, -1;
	@%p5 bra 	$L__BB10_10;
	ld.global.u64 	%rd579, [%rd18+512];
$L__BB10_10:
	add.s32 	%r305, %r6, 96;
	setp.ge.s32 	%p6, %r305, %r5;
	mov.b64 	%rd578, -1;
	@%p6 bra 	$L__BB10_12;
	ld.global.u64 	%rd578, [%rd18+768];
$L__BB10_12:
	add.s32 	%r306, %r6, 128;
	setp.ge.s32 	%p7, %r306, %r5;
	mov.b64 	%rd577, -1;
	@%p7 bra 	$L__BB10_14;
	ld.global.u64 	%rd577, [%rd18+1024];
$L__BB10_14:
	add.s32 	%r307, %r6, 160;
	setp.ge.s32 	%p8, %r307, %r5;
	mov.b64 	%rd576, -1;
	@%p8 bra 	$L__BB10_16;
	ld.global.u64 	%rd576, [%rd18+1280];
$L__BB10_16:
	add.s32 	%r308, %r6, 192;
	setp.ge.s32 	%p9, %r308, %r5;
	mov.b64 	%rd575, -1;
	@%p9 bra 	$L__BB10_18;
	ld.global.u64 	%rd575, [%rd18+1536];
$L__BB10_18:
	add.s32 	%r309, %r6, 224;
	setp.ge.s32 	%p10, %r309, %r5;
	mov.b64 	%rd574, -1;
	@%p10 bra 	$L__BB10_20;
	ld.global.u64 	%rd574, [%rd18+1792];
$L__BB10_20:
	add.s32 	%r310, %r6, 256;
	setp.ge.s32 	%p11, %r310, %r5;
	mov.b64 	%rd573, -1;
	@%p11 bra 	$L__BB10_22;
	ld.global.u64 	%rd573, [%rd18+2048];
$L__BB10_22:
	add.s32 	%r311, %r6, 288;
	setp.ge.s32 	%p12, %r311, %r5;
	mov.b64 	%rd572, -1;
	@%p12 bra 	$L__BB10_24;
	ld.global.u64 	%rd572, [%rd18+2304];
$L__BB10_24:
	add.s32 	%r312, %r6, 320;
	setp.ge.s32 	%p13, %r312, %r5;
	mov.b64 	%rd571, -1;
	@%p13 bra 	$L__BB10_26;
	ld.global.u64 	%rd571, [%rd18+2560];
$L__BB10_26:
	add.s32 	%r313, %r6, 352;
	setp.ge.s32 	%p14, %r313, %r5;
	mov.b64 	%rd570, -1;
	@%p14 bra 	$L__BB10_28;
	ld.global.u64 	%rd570, [%rd18+2816];
$L__BB10_28:
	add.s32 	%r314, %r6, 384;
	setp.ge.s32 	%p15, %r314, %r5;
	mov.b64 	%rd569, -1;
	@%p15 bra 	$L__BB10_30;
	ld.global.u64 	%rd569, [%rd18+3072];
$L__BB10_30:
	add.s32 	%r315, %r6, 416;
	setp.ge.s32 	%p16, %r315, %r5;
	mov.b64 	%rd568, -1;
	@%p16 bra 	$L__BB10_32;
	ld.global.u64 	%rd568, [%rd18+3328];
$L__BB10_32:
	add.s32 	%r316, %r6, 448;
	setp.ge.s32 	%p17, %r316, %r5;
	mov.b64 	%rd567, -1;
	@%p17 bra 	$L__BB10_34;
	ld.global.u64 	%rd567, [%rd18+3584];
$L__BB10_34:
	shl.b32 	%r317, %r2, 10;
	mov.u32 	%r318, _ZZN3cub18CUB_300001_SM_10006detail10radix_sort29DeviceRadixSortOnesweepKernelINS1_5radix10policy_hubIyiyE10Policy1000ELNS0_9SortOrderE0EyiyiiNS1_21identity_decomposer_tEEEvPT5_SB_PT3_PKSC_PT1_PKSG_PT2_PKSK_T4_iiT6_E1s;
	add.s32 	%r7, %r318, %r317;
	setp.gt.s32 	%p18, %r291, 255;
	@%p18 bra 	$L__BB10_47;
	max.s32 	%r319, %r291, 224;
	sub.s32 	%r320, %r319, %r291;
	add.s32 	%r321, %r320, 31;
	shr.u32 	%r322, %r321, 5;
	add.s32 	%r8, %r322, 1;
	and.b32  	%r9, %r8, 15;
	setp.lt.u32 	%p19, %r321, 480;
	mov.u32 	%r1821, %r291;
	@%p19 bra 	$L__BB10_38;
	and.b32  	%r323, %r8, 268435440;
	neg.s32 	%r1819, %r323;
	shl.b32 	%r325, %r291, 2;
	add.s32 	%r326, %r317, %r325;
	add.s32 	%r328, %r326, %r318;
	add.s32 	%r1818, %r328, 1024;
	mov.u32 	%r1821, %r291;
$L__BB10_37:
	.pragma "nounroll";
	mov.b32 	%r329, 0;
	st.shared.u32 	[%r1818+-1024], %r329;
	st.shared.u32 	[%r1818+-896], %r329;
	st.shared.u32 	[%r1818+-768], %r329;
	st.shared.u32 	[%r1818+-640], %r329;
	st.shared.u32 	[%r1818+-512], %r329;
	st.shared.u32 	[%r1818+-384], %r329;
	st.shared.u32 	[%r1818+-256], %r329;
	st.shared.u32 	[%r1818+-128], %r329;
	st.shared.u32 	[%r1818], %r329;
	st.shared.u32 	[%r1818+128], %r329;
	st.shared.u32 	[%r1818+256], %r329;
	st.shared.u32 	[%r1818+384], %r329;
	st.shared.u32 	[%r1818+512], %r329;
	st.shared.u32 	[%r1818+640], %r329;
	st.shared.u32 	[%r1818+768], %r329;
	st.shared.u32 	[%r1818+896], %r329;
	add.s32 	%r1821, %r1821, 512;
	add.s32 	%r1819, %r1819, 16;
	add.s32 	%r1818, %r1818, 2048;
	setp.ne.s32 	%p20, %r1819, 0;
	@%p20 bra 	$L__BB10_37;
$L__BB10_38:
	setp.eq.s32 	%p21, %r9, 0;
	@%p21 bra 	$L__BB10_47;
	and.b32  	%r19, %r8, 7;
	setp.lt.u32 	%p22, %r9, 8;
	@%p22 bra 	$L__BB10_41;
	shl.b32 	%r330, %r1821, 2;
	add.s32 	%r331, %r7, %r330;
	mov.b32 	%r332, 0;
	st.shared.u32 	[%r331], %r332;
	st.shared.u32 	[%r331+128], %r332;
	st.shared.u32 	[%r331+256], %r332;
	st.shared.u32 	[%r331+384], %r332;
	st.shared.u32 	[%r331+512], %r332;
	st.shared.u32 	[%r331+640], %r332;
	st.shared.u32 	[%r331+768], %r332;
	st.shared.u32 	[%r331+896], %r332;
	add.s32 	%r1821, %r1821, 256;
$L__BB10_41:
	setp.eq.s32 	%p23, %r19, 0;
	@%p23 bra 	$L__BB10_47;
	and.b32  	%r22, %r8, 3;
	setp.lt.u32 	%p24, %r19, 4;
	@%p24 bra 	$L__BB10_44;
	shl.b32 	%r333, %r1821, 2;
	add.s32 	%r334, %r7, %r333;
	mov.b32 	%r335, 0;
	st.shared.u32 	[%r334], %r335;
	st.shared.u32 	[%r334+128], %r335;
	st.shared.u32 	[%r334+256], %r335;
	st.shared.u32 	[%r334+384], %r335;
	add.s32 	%r1821, %r1821, 128;
$L__BB10_44:
	setp.eq.s32 	%p25, %r22, 0;
	@%p25 bra 	$L__BB10_47;
	shl.b32 	%r337, %r1821, 2;
	add.s32 	%r338, %r317, %r337;
	add.s32 	%r1825, %r318, %r338;
	neg.s32 	%r1824, %r22;
$L__BB10_46:
	.pragma "nounroll";
	mov.b32 	%r340, 0;
	st.shared.u32 	[%r1825], %r340;
	add.s32 	%r1825, %r1825, 128;
	add.s32 	%r1824, %r1824, 1;
	setp.ne.s32 	%p26, %r1824, 0;
	@%p26 bra 	$L__BB10_46;
$L__BB10_47:
	ld.param.u32 	%r1817, [_ZN3cub18CUB_300001_SM_10006detail10radix_sort29DeviceRadixSortOnesweepKernelINS1_5radix10policy_hubIyiyE10Policy1000ELNS0_9SortOrderE0EyiyiiNS1_21identity_decomposer_tEEEvPT5_SB_PT3_PKSC_PT1_PKSG_PT2_PKSK_T4_iiT6__param_10];
	ld.param.u32 	%r1816, [_ZN3cub18CUB_300001_SM_10006detail10radix_sort29DeviceRadixSortOnesweepKernelINS1_5radix10policy_hubIyiyE10Policy1000ELNS0_9SortOrderE0EyiyiiNS1_21identity_decomposer_tEEEvPT5_SB_PT3_PKSC_PT1_PKSG_PT2_PKSK_T4_iiT6__param_9];
	bar.warp.sync 	-1;
	cvt.u64.u32 	%rd63, %r1816;
	shr.u64 	%rd131, %rd581, %r1816;
	cvt.u32.u64 	%r342, %rd131;
	mov.b32 	%r343, -1;
	shl.b32 	%r344, %r343, %r1817;
	not.b32 	%r31, %r344;
	and.b32  	%r32, %r342, %r31;
	shl.b32 	%r345, %r1, 5;
	and.b32  	%r346, %r345, 31744;
	add.s32 	%r348, %r318, %r346;
	shl.b32 	%r349, %r32, 2;
	add.s32 	%r350, %r348, %r349;
	atom.shared.add.u32 	%r351, [%r350], 1;
	shr.u64 	%rd132, %rd580, %r1816;
	cvt.u32.u64 	%r352, %rd132;
	and.b32  	%r353, %r352, %r31;
	shl.b32 	%r354, %r353, 2;
	add.s32 	%r355, %r348, %r354;
	atom.shared.add.u32 	%r356, [%r355], 1;
	shr.u64 	%rd133, %rd579, %r1816;
	cvt.u32.u64 	%r357, %rd133;
	and.b32  	%r358, %r357, %r31;
	shl.b32 	%r359, %r358, 2;
	add.s32 	%r360, %r348, %r359;
	atom.shared.add.u32 	%r361, [%r360], 1;
	shr.u64 	%rd134, %rd578, %r1816;
	cvt.u32.u64 	%r362, %rd134;
	and.b32  	%r363, %r362, %r31;
	shl.b32 	%r364, %r363, 2;
	add.s32 	%r365, %r348, %r364;
	atom.shared.add.u32 	%r366, [%r365], 1;
	shr.u64 	%rd135, %rd577, %r1816;
	cvt.u32.u64 	%r367, %rd135;
	and.b32  	%r368, %r367, %r31;
	shl.b32 	%r369, %r368, 2;
	add.s32 	%r370, %r348, %r369;
	atom.shared.add.u32 	%r371, [%r370], 1;
	shr.u64 	%rd136, %rd576, %r1816;
	cvt.u32.u64 	%r372, %rd136;
	and.b32  	%r373, %r372, %r31;
	shl.b32 	%r374, %r373, 2;
	add.s32 	%r375, %r348, %r374;
	atom.shared.add.u32 	%r376, [%r375], 1;
	shr.u64 	%rd137, %rd575, %r1816;
	cvt.u32.u64 	%r377, %rd137;
	and.b32  	%r378, %r377, %r31;
	shl.b32 	%r379, %r378, 2;
	add.s32 	%r380, %r348, %r379;
	atom.shared.add.u32 	%r381, [%r380], 1;
	shr.u64 	%rd138, %rd574, %r1816;
	cvt.u32.u64 	%r382, %rd138;
	and.b32  	%r383, %r382, %r31;
	shl.b32 	%r384, %r383, 2;
	add.s32 	%r385, %r348, %r384;
	atom.shared.add.u32 	%r386, [%r385], 1;
	shr.u64 	%rd139, %rd573, %r1816;
	cvt.u32.u64 	%r387, %rd139;
	and.b32  	%r388, %r387, %r31;
	shl.b32 	%r389, %r388, 2;
	add.s32 	%r390, %r348, %r389;
	atom.shared.add.u32 	%r391, [%r390], 1;
	shr.u64 	%rd140, %rd572, %r1816;
	cvt.u32.u64 	%r392, %rd140;
	and.b32  	%r393, %r392, %r31;
	shl.b32 	%r394, %r393, 2;
	add.s32 	%r395, %r348, %r394;
	atom.shared.add.u32 	%r396, [%r395], 1;
	shr.u64 	%rd141, %rd571, %r1816;
	cvt.u32.u64 	%r397, %rd141;
	and.b32  	%r398, %r397, %r31;
	shl.b32 	%r399, %r398, 2;
	add.s32 	%r400, %r348, %r399;
	atom.shared.add.u32 	%r401, [%r400], 1;
	shr.u64 	%rd142, %rd570, %r1816;
	cvt.u32.u64 	%r402, %rd142;
	and.b32  	%r403, %r402, %r31;
	shl.b32 	%r404, %r403, 2;
	add.s32 	%r405, %r348, %r404;
	atom.shared.add.u32 	%r406, [%r405], 1;
	shr.u64 	%rd143, %rd569, %r1816;
	cvt.u32.u64 	%r407, %rd143;
	and.b32  	%r408, %r407, %r31;
	shl.b32 	%r409, %r408, 2;
	add.s32 	%r410, %r348, %r409;
	atom.shared.add.u32 	%r411, [%r410], 1;
	shr.u64 	%rd144, %rd568, %r1816;
	cvt.u32.u64 	%r412, %rd144;
	and.b32  	%r413, %r412, %r31;
	shl.b32 	%r414, %r413, 2;
	add.s32 	%r415, %r348, %r414;
	atom.shared.add.u32 	%r416, [%r415], 1;
	shr.u64 	%rd145, %rd567, %r1816;
	cvt.u32.u64 	%r417, %rd145;
	and.b32  	%r418, %r417, %r31;
	shl.b32 	%r419, %r418, 2;
	add.s32 	%r420, %r348, %r419;
	atom.shared.add.u32 	%r421, [%r420], 1;
	bar.sync 	0;
	setp.gt.u32 	%p27, %r1, 255;
	mov.b32 	%r1826, 0;
	@%p27 bra 	$L__BB10_49;
	shl.b32 	%r422, %r1, 2;
	add.s32 	%r424, %r318, %r422;
	ld.shared.u32 	%r425, [%r424];
	mov.b32 	%r426, 0;
	st.shared.u32 	[%r424], %r426;
	ld.shared.u32 	%r427, [%r424+1024];
	st.shared.u32 	[%r424+1024], %r425;
	add.s32 	%r428, %r427, %r425;
	ld.shared.u32 	%r429, [%r424+2048];
	st.shared.u32 	[%r424+2048], %r428;
	add.s32 	%r430, %r429, %r428;
	ld.shared.u32 	%r431, [%r424+3072];
	st.shared.u32 	[%r424+3072], %r430;
	add.s32 	%r432, %r431, %r430;
	ld.shared.u32 	%r433, [%r424+4096];
	st.shared.u32 	[%r424+4096], %r432;
	add.s32 	%r434, %r433, %r432;
	ld.shared.u32 	%r435, [%r424+5120];
	st.shared.u32 	[%r424+5120], %r434;
	add.s32 	%r436, %r435, %r434;
	ld.shared.u32 	%r437, [%r424+6144];
	st.shared.u32 	[%r424+6144], %r436;
	add.s32 	%r438, %r437, %r436;
	ld.shared.u32 	%r439, [%r424+7168];
	st.shared.u32 	[%r424+7168], %r438;
	add.s32 	%r440, %r439, %r438;
	ld.shared.u32 	%r441, [%r424+8192];
	st.shared.u32 	[%r424+8192], %r440;
	add.s32 	%r442, %r441, %r440;
	ld.shared.u32 	%r443, [%r424+9216];
	st.shared.u32 	[%r424+9216], %r442;
	add.s32 	%r444, %r443, %r442;
	ld.shared.u32 	%r445, [%r424+10240];
	st.shared.u32 	[%r424+10240], %r444;
	add.s32 	%r446, %r445, %r444;
	ld.shared.u32 	%r447, [%r424+11264];
	st.shared.u32 	[%r424+11264], %r446;
	add.s32 	%r1826, %r447, %r446;
$L__BB10_49:
	ld.param.u64 	%rd541, [_ZN3cub18CUB_300001_SM_10006detail10radix_sort29DeviceRadixSortOnesweepKernelINS1_5radix10policy_hubIyiyE10Policy1000ELNS0_9SortOrderE0EyiyiiNS1_21identity_decomposer_tEEEvPT5_SB_PT3_PKSC_PT1_PKSG_PT2_PKSK_T4_iiT6__param_0];
	setp.gt.u32 	%p28, %r1, 255;
	shl.b32 	%r448, %r4, 8;
	add.s32 	%r449, %r448, %r1;
	cvta.to.global.u64 	%rd64, %rd541;
	mul.wide.s32 	%rd146, %r449, 4;
	add.s64 	%rd65, %rd64, %rd146;
	@%p28 bra 	$L__BB10_51;
	or.b32  	%r450, %r1826, 1073741824;
	st.volatile.global.u32 	[%rd65], %r450;
$L__BB10_51:
	ld.param.u64 	%rd552, [_ZN3cub18CUB_300001_SM_10006detail10radix_sort29DeviceRadixSortOnesweepKernelINS1_5radix10policy_hubIyiyE10Policy1000ELNS0_9SortOrderE0EyiyiiNS1_21identity_decomposer_tEEEvPT5_SB_PT3_PKSC_PT1_PKSG_PT2_PKSK_T4_iiT6__param_7];
	ld.param.u64 	%rd551, [_ZN3cub18CUB_300001_SM_10006detail10radix_sort29DeviceRadixSortOnesweepKernelINS1_5radix10policy_hubIyiyE10Policy1000ELNS0_9SortOrderE0EyiyiiNS1_21identity_decomposer_tEEEvPT5_SB_PT3_PKSC_PT1_PKSG_PT2_PKSK_T4_iiT6__param_6];
	ld.param.u64 	%rd550, [_ZN3cub18CUB_300001_SM_10006detail10radix_sort29DeviceRadixSortOnesweepKernelINS1_5radix10policy_hubIyiyE10Policy1000ELNS0_9SortOrderE0EyiyiiNS1_21identity_decomposer_tEEEvPT5_SB_PT3_PKSC_PT1_PKSG_PT2_PKSK_T4_iiT6__param_4];
	ld.param.u64 	%rd548, [_ZN3cub18CUB_300001_SM_10006detail10radix_sort29DeviceRadixSortOnesweepKernelINS1_5radix10policy_hubIyiyE10Policy1000ELNS0_9SortOrderE0EyiyiiNS1_21identity_decomposer_tEEEvPT5_SB_PT3_PKSC_PT1_PKSG_PT2_PKSK_T4_iiT6__param_3];
	cvta.to.global.u64 	%rd66, %rd551;
	cvta.to.global.u64 	%rd67, %rd550;
	setp.lt.u32 	%p29, %r1, 256;
	setp.eq.s32 	%p30, %r1826, 5760;
	and.pred  	%p31, %p29, %p30;
	selp.u32 	%r451, 1, 0, %p31;
	{ 
	.reg .pred 	%p1; 
	.reg .pred 	%p2; 
	setp.ne.u32 	%p1, %r451, 0; 
	bar.red.or.pred 	%p2, 0, %p1; 
	selp.u32 	%r452, 1, 0, %p2; 
	}
	setp.eq.s32 	%p32, %r452, 0;
	and.b32  	%r453, %r1, 992;
	and.b32  	%r454, %r1, 31;
	mul.lo.s32 	%r455, %r453, 15;
	or.b32  	%r456, %r455, %r454;
	cvt.u64.u32 	%rd68, %r456;
	mul.lo.s32 	%r457, %r4, 5760;
	cvt.s64.s32 	%rd147, %r457;
	add.s64 	%rd148, %rd68, %rd147;
	cvta.to.global.u64 	%rd149, %rd552;
	shl.b64 	%rd150, %rd148, 2;
	add.s64 	%rd69, %rd149, %rd150;
	cvt.u64.u32 	%rd70, %r1;
	cvta.to.global.u64 	%rd151, %rd548;
	mul.wide.u32 	%rd152, %r1, 8;
	add.s64 	%rd71, %rd151, %rd152;
	@%p32 bra 	$L__BB10_159;
	setp.gt.u32 	%p33, %r1, 255;
	shl.b32 	%r458, %r1, 3;
	mov.u32 	%r459, _ZZN3cub18CUB_300001_SM_10006detail10radix_sort29DeviceRadixSortOnesweepKernelINS1_5radix10policy_hubIyiyE10Policy1000ELNS0_9SortOrderE0EyiyiiNS1_21identity_decomposer_tEEEvPT5_SB_PT3_PKSC_PT1_PKSG_PT2_PKSK_T4_iiT6_E1s;
	add.s32 	%r460, %r459, %r458;
	add.s32 	%r35, %r460, 46080;
	@%p33 bra 	$L__BB10_60;
	ld.global.u64 	%rd153, [%rd71];
	setp.gt.u32 	%p34, %r1, %r32;
	selp.b64 	%rd154, 5760, 0, %p34;
	sub.s64 	%rd582, %rd153, %rd154;
	st.shared.u64 	[%r35], %rd582;
	setp.lt.s32 	%p35, %r4, 1;
	mov.u32 	%r1830, %r1826;
	@%p35 bra 	$L__BB10_59;
	mov.b32 	%r1828, -1;
	mov.u32 	%r1827, %r4;
	mov.u32 	%r1830, %r1826;
$L__BB10_55:
	add.s32 	%r39, %r1827, -1;
	shl.b32 	%r462, %r39, 8;
	add.s32 	%r463, %r462, %r1;
	mul.wide.s32 	%rd155, %r463, 4;
	add.s64 	%rd73, %rd64, %rd155;
$L__BB10_56:
	membar.cta;
	ld.volatile.global.u32 	%r40, [%rd73];
	setp.eq.s32 	%p36, %r40, 0;
	@%p36 bra 	$L__BB10_56;
	and.b32  	%r464, %r40, 1073741823;
	add.s32 	%r1830, %r464, %r1830;
	setp.gt.s32 	%p37, %r40, -1;
	vote.sync.ballot.b32 	%r1828, %p37, %r1828;
	setp.gt.u32 	%p39, %r1827, 1;
	and.pred  	%p40, %p37, %p39;
	mov.u32 	%r1827, %r39;
	@%p40 bra 	$L__BB10_55;
	ld.shared.u64 	%rd582, [%r35];
$L__BB10_59:
	or.b32  	%r465, %r1830, -2147483648;
	st.volatile.global.u32 	[%rd65], %r465;
	sub.s32 	%r466, %r1830, %r1826;
	cvt.s64.s32 	%rd156, %r466;
	add.s64 	%rd157, %rd582, %rd156;
	st.shared.u64 	[%r35], %rd157;
$L__BB10_60:
	ld.param.u32 	%r1802, [_ZN3cub18CUB_300001_SM_10006detail10radix_sort29DeviceRadixSortOnesweepKernelINS1_5radix10policy_hubIyiyE10Policy1000ELNS0_9SortOrderE0EyiyiiNS1_21identity_decomposer_tEEEvPT5_SB_PT3_PKSC_PT1_PKSG_PT2_PKSK_T4_iiT6__param_8];
	ld.param.u64 	%rd544, [_ZN3cub18CUB_300001_SM_10006detail10radix_sort29DeviceRadixSortOnesweepKernelINS1_5radix10policy_hubIyiyE10Policy1000ELNS0_9SortOrderE0EyiyiiNS1_21identity_decomposer_tEEEvPT5_SB_PT3_PKSC_PT1_PKSG_PT2_PKSK_T4_iiT6__param_2];
	mad.lo.s32 	%r44, %r4, 5760, 5760;
	setp.lt.s32 	%p42, %r44, %r1802;
	setp.eq.s64 	%p43, %rd544, 0;
	or.pred  	%p44, %p43, %p42;
	or.pred  	%p45, %p33, %p44;
	@%p45 bra 	$L__BB10_62;
	ld.param.u64 	%rd545, [_ZN3cub18CUB_300001_SM_10006detail10radix_sort29DeviceRadixSortOnesweepKernelINS1_5radix10policy_hubIyiyE10Policy1000ELNS0_9SortOrderE0EyiyiiNS1_21identity_decomposer_tEEEvPT5_SB_PT3_PKSC_PT1_PKSG_PT2_PKSK_T4_iiT6__param_2];
	ld.shared.u64 	%rd158, [%r35];
	setp.gt.u32 	%p46, %r1, %r32;
	selp.b64 	%rd159, 5760, 0, %p46;
	cvt.s64.s32 	%rd160, %r1826;
	add.s64 	%rd161, %rd159, %rd160;
	add.s64 	%rd162, %rd161, %rd158;
	cvta.to.global.u64 	%rd163, %rd545;
	shl.b64 	%rd164, %rd70, 3;
	add.s64 	%rd165, %rd163, %rd164;
	st.global.u64 	[%rd165], %rd162;
$L__BB10_62:
	ld.param.u32 	%r1803, [_ZN3cub18CUB_300001_SM_10006detail10radix_sort29DeviceRadixSortOnesweepKernelINS1_5radix10policy_hubIyiyE10Policy1000ELNS0_9SortOrderE0EyiyiiNS1_21identity_decomposer_tEEEvPT5_SB_PT3_PKSC_PT1_PKSG_PT2_PKSK_T4_iiT6__param_8];
	setp.gt.s32 	%p47, %r44, %r1803;
	bar.sync 	0;
	shl.b32 	%r467, %r32, 3;
	mov.u32 	%r468, _ZZN3cub18CUB_300001_SM_10006detail10radix_sort29DeviceRadixSortOnesweepKernelINS1_5radix10policy_hubIyiyE10Policy1000ELNS0_9SortOrderE0EyiyiiNS1_21identity_decomposer_tEEEvPT5_SB_PT3_PKSC_PT1_PKSG_PT2_PKSK_T4_iiT6_E1s;
	add.s32 	%r469, %r468, %r467;
	ld.shared.u64 	%rd76, [%r469+46080];
	@%p47 bra 	$L__BB10_64;
	add.s64 	%rd166, %rd76, %rd68;
	shl.b64 	%rd167, %rd166, 3;
	add.s64 	%rd168, %rd67, %rd167;
	st.global.u64 	[%rd168], %rd581;
	st.global.u64 	[%rd168+256], %rd580;
	st.global.u64 	[%rd168+512], %rd579;
	st.global.u64 	[%rd168+768], %rd578;
	st.global.u64 	[%rd168+1024], %rd577;
	st.global.u64 	[%rd168+1280], %rd576;
	st.global.u64 	[%rd168+1536], %rd575;
	st.global.u64 	[%rd168+1792], %rd574;
	st.global.u64 	[%rd168+2048], %rd573;
	st.global.u64 	[%rd168+2304], %rd572;
	st.global.u64 	[%rd168+2560], %rd571;
	st.global.u64 	[%rd168+2816], %rd570;
	st.global.u64 	[%rd168+3072], %rd569;
	st.global.u64 	[%rd168+3328], %rd568;
	st.global.u64 	[%rd168+3584], %rd567;
	bra.uni 	$L__BB10_94;
$L__BB10_64:
	ld.param.u32 	%r1804, [_ZN3cub18CUB_300001_SM_10006detail10radix_sort29DeviceRadixSortOnesweepKernelINS1_5radix10policy_hubIyiyE10Policy1000ELNS0_9SortOrderE0EyiyiiNS1_21identity_decomposer_tEEEvPT5_SB_PT3_PKSC_PT1_PKSG_PT2_PKSK_T4_iiT6__param_8];
	cvt.u32.u64 	%r470, %rd68;
	mad.lo.s32 	%r45, %r4, -5760, %r1804;
	setp.ge.s32 	%p48, %r470, %r45;
	add.s64 	%rd169, %rd76, %rd68;
	shl.b64 	%rd170, %rd169, 3;
	add.s64 	%rd77, %rd67, %rd170;
	@%p48 bra 	$L__BB10_66;
	st.global.u64 	[%rd77], %rd581;
$L__BB10_66:
	add.s32 	%r472, %r470, 32;
	setp.ge.s32 	%p49, %r472, %r45;
	@%p49 bra 	$L__BB10_68;
	st.global.u64 	[%rd77+256], %rd580;
$L__BB10_68:
	add.s32 	%r474, %r470, 64;
	setp.ge.s32 	%p50, %r474, %r45;
	@%p50 bra 	$L__BB10_70;
	st.global.u64 	[%rd77+512], %rd579;
$L__BB10_70:
	add.s32 	%r476, %r470, 96;
	setp.ge.s32 	%p51, %r476, %r45;
	@%p51 bra 	$L__BB10_72;
	st.global.u64 	[%rd77+768], %rd578;
$L__BB10_72:
	add.s32 	%r478, %r470, 128;
	setp.ge.s32 	%p52, %r478, %r45;
	@%p52 bra 	$L__BB10_74;
	st.global.u64 	[%rd77+1024], %rd577;
$L__BB10_74:
	add.s32 	%r480, %r470, 160;
	setp.ge.s32 	%p53, %r480, %r45;
	@%p53 bra 	$L__BB10_76;
	st.global.u64 	[%rd77+1280], %rd576;
$L__BB10_76:
	add.s32 	%r482, %r470, 192;
	setp.ge.s32 	%p54, %r482, %r45;
	@%p54 bra 	$L__BB10_78;
	st.global.u64 	[%rd77+1536], %rd575;
$L__BB10_78:
	add.s32 	%r484, %r470, 224;
	setp.ge.s32 	%p55, %r484, %r45;
	@%p55 bra 	$L__BB10_80;
	st.global.u64 	[%rd77+1792], %rd574;
$L__BB10_80:
	add.s32 	%r486, %r470, 256;
	setp.ge.s32 	%p56, %r486, %r45;
	@%p56 bra 	$L__BB10_82;
	st.global.u64 	[%rd77+2048], %rd573;
$L__BB10_82:
	add.s32 	%r488, %r470, 288;
	setp.ge.s32 	%p57, %r488, %r45;
	@%p57 bra 	$L__BB10_84;
	st.global.u64 	[%rd77+2304], %rd572;
$L__BB10_84:
	add.s32 	%r490, %r470, 320;
	setp.ge.s32 	%p58, %r490, %r45;
	@%p58 bra 	$L__BB10_86;
	st.global.u64 	[%rd77+2560], %rd571;
$L__BB10_86:
	add.s32 	%r492, %r470, 352;
	setp.ge.s32 	%p59, %r492, %r45;
	@%p59 bra 	$L__BB10_88;
	st.global.u64 	[%rd77+2816], %rd570;
$L__BB10_88:
	add.s32 	%r494, %r470, 384;
	setp.ge.s32 	%p60, %r494, %r45;
	@%p60 bra 	$L__BB10_90;
	st.global.u64 	[%rd77+3072], %rd569;
$L__BB10_90:
	add.s32 	%r496, %r470, 416;
	setp.ge.s32 	%p61, %r496, %r45;
	@%p61 bra 	$L__BB10_92;
	st.global.u64 	[%rd77+3328], %rd568;
$L__BB10_92:
	add.s32 	%r498, %r470, 448;
	setp.ge.s32 	%p62, %r498, %r45;
	@%p62 bra 	$L__BB10_94;
	st.global.u64 	[%rd77+3584], %rd567;
$L__BB10_94:
	ld.param.u32 	%r1805, [_ZN3cub18CUB_300001_SM_10006detail10radix_sort29DeviceRadixSortOnesweepKernelINS1_5radix10policy_hubIyiyE10Policy1000ELNS0_9SortOrderE0EyiyiiNS1_21identity_decomposer_tEEEvPT5_SB_PT3_PKSC_PT1_PKSG_PT2_PKSK_T4_iiT6__param_8];
	setp.gt.s32 	%p63, %r44, %r1805;
	@%p63 bra 	$L__BB10_96;
	ld.global.u32 	%r1859, [%rd69];
	ld.global.u32 	%r1858, [%rd69+128];
	ld.global.u32 	%r1857, [%rd69+256];
	ld.global.u32 	%r1856, [%rd69+384];
	ld.global.u32 	%r1855, [%rd69+512];
	ld.global.u32 	%r1854, [%rd69+640];
	ld.global.u32 	%r1853, [%rd69+768];
	ld.global.u32 	%r1852, [%rd69+896];
	ld.global.u32 	%r1851, [%rd69+1024];
	ld.global.u32 	%r1850, [%rd69+1152];
	ld.global.u32 	%r1849, [%rd69+1280];
	ld.global.u32 	%r1848, [%rd69+1408];
	ld.global.u32 	%r1847, [%rd69+1536];
	ld.global.u32 	%r1846, [%rd69+1664];
	ld.global.u32 	%r1845, [%rd69+1792];
	bra.uni 	$L__BB10_126;
$L__BB10_96:
	ld.param.u32 	%r1806, [_ZN3cub18CUB_300001_SM_10006detail10radix_sort29DeviceRadixSortOnesweepKernelINS1_5radix10policy_hubIyiyE10Policy1000ELNS0_9SortOrderE0EyiyiiNS1_21identity_decomposer_tEEEvPT5_SB_PT3_PKSC_PT1_PKSG_PT2_PKSK_T4_iiT6__param_8];
	cvt.u32.u64 	%r500, %rd68;
	mul.lo.s32 	%r501, %r4, 5760;
	sub.s32 	%r61, %r1806, %r501;
	setp.ge.s32 	%p64, %r500, %r61;
	@%p64 bra 	$L__BB10_98;
	ld.global.u32 	%r1859, [%rd69];
$L__BB10_98:
	add.s32 	%r504, %r500, 32;
	setp.ge.s32 	%p65, %r504, %r61;
	@%p65 bra 	$L__BB10_100;
	ld.global.u32 	%r1858, [%rd69+128];
$L__BB10_100:
	add.s32 	%r507, %r500, 64;
	setp.ge.s32 	%p66, %r507, %r61;
	@%p66 bra 	$L__BB10_102;
	ld.global.u32 	%r1857, [%rd69+256];
$L__BB10_102:
	add.s32 	%r510, %r500, 96;
	setp.ge.s32 	%p67, %r510, %r61;
	@%p67 bra 	$L__BB10_104;
	ld.global.u32 	%r1856, [%rd69+384];
$L__BB10_104:
	add.s32 	%r513, %r500, 128;
	setp.ge.s32 	%p68, %r513, %r61;
	@%p68 bra 	$L__BB10_106;
	ld.global.u32 	%r1855, [%rd69+512];
$L__BB10_106:
	cvt.u32.u64 	%r515, %rd68;
	add.s32 	%r516, %r515, 160;
	setp.ge.s32 	%p69, %r516, %r61;
	@%p69 bra 	$L__BB10_108;
	ld.global.u32 	%r1854, [%rd69+640];
$L__BB10_108:
	cvt.u32.u64 	%r518, %rd68;
	add.s32 	%r519, %r518, 192;
	setp.ge.s32 	%p70, %r519, %r61;
	@%p70 bra 	$L__BB10_110;
	ld.global.u32 	%r1853, [%rd69+768];
$L__BB10_110:
	cvt.u32.u64 	%r521, %rd68;
	add.s32 	%r522, %r521, 224;
	setp.ge.s32 	%p71, %r522, %r61;
	@%p71 bra 	$L__BB10_112;
	ld.global.u32 	%r1852, [%rd69+896];
$L__BB10_112:
	cvt.u32.u64 	%r524, %rd68;
	add.s32 	%r525, %r524, 256;
	setp.ge.s32 	%p72, %r525, %r61;
	@%p72 bra 	$L__BB10_114;
	ld.global.u32 	%r1851, [%rd69+1024];
$L__BB10_114:
	cvt.u32.u64 	%r527, %rd68;
	add.s32 	%r528, %r527, 288;
	setp.ge.s32 	%p73, %r528, %r61;
	@%p73 bra 	$L__BB10_116;
	ld.global.u32 	%r1850, [%rd69+1152];
$L__BB10_116:
	cvt.u32.u64 	%r530, %rd68;
	add.s32 	%r531, %r530, 320;
	setp.ge.s32 	%p74, %r531, %r61;
	@%p74 bra 	$L__BB10_118;
	ld.global.u32 	%r1849, [%rd69+1280];
$L__BB10_118:
	cvt.u32.u64 	%r533, %rd68;
	add.s32 	%r534, %r533, 352;
	setp.ge.s32 	%p75, %r534, %r61;
	@%p75 bra 	$L__BB10_120;
	ld.global.u32 	%r1848, [%rd69+1408];
$L__BB10_120:
	cvt.u32.u64 	%r536, %rd68;
	add.s32 	%r537, %r536, 384;
	setp.ge.s32 	%p76, %r537, %r61;
	@%p76 bra 	$L__BB10_122;
	ld.global.u32 	%r1847, [%rd69+1536];
$L__BB10_122:
	cvt.u32.u64 	%r539, %rd68;
	add.s32 	%r540, %r539, 416;
	setp.ge.s32 	%p77, %r540, %r61;
	@%p77 bra 	$L__BB10_124;
	ld.global.u32 	%r1846, [%rd69+1664];
$L__BB10_124:
	cvt.u32.u64 	%r542, %rd68;
	add.s32 	%r543, %r542, 448;
	setp.ge.s32 	%p78, %r543, %r61;
	@%p78 bra 	$L__BB10_126;
	ld.global.u32 	%r1845, [%rd69+1792];
$L__BB10_126:
	ld.param.u32 	%r1807, [_ZN3cub18CUB_300001_SM_10006detail10radix_sort29DeviceRadixSortOnesweepKernelINS1_5radix10policy_hubIyiyE10Policy1000ELNS0_9SortOrderE0EyiyiiNS1_21identity_decomposer_tEEEvPT5_SB_PT3_PKSC_PT1_PKSG_PT2_PKSK_T4_iiT6__param_8];
	setp.gt.s32 	%p79, %r44, %r1807;
	@%p79 bra 	$L__BB10_128;
	add.s64 	%rd171, %rd76, %rd68;
	shl.b64 	%rd172, %rd171, 2;
	add.s64 	%rd173, %rd66, %rd172;
	st.global.u32 	[%rd173], %r1859;
	st.global.u32 	[%rd173+128], %r1858;
	st.global.u32 	[%rd173+256], %r1857;
	st.global.u32 	[%rd173+384], %r1856;
	st.global.u32 	[%rd173+512], %r1855;
	st.global.u32 	[%rd173+640], %r1854;
	st.global.u32 	[%rd173+768], %r1853;
	st.global.u32 	[%rd173+896], %r1852;
	st.global.u32 	[%rd173+1024], %r1851;
	st.global.u32 	[%rd173+1152], %r1850;
	st.global.u32 	[%rd173+1280], %r1849;
	st.global.u32 	[%rd173+1408], %r1848;
	st.global.u32 	[%rd173+1536], %r1847;
	st.global.u32 	[%rd173+1664], %r1846;
	st.global.u32 	[%rd173+1792], %r1845;
	bra.uni 	$L__BB10_158;
$L__BB10_128:
	ld.param.u32 	%r1808, [_ZN3cub18CUB_300001_SM_10006detail10radix_sort29DeviceRadixSortOnesweepKernelINS1_5radix10policy_hubIyiyE10Policy1000ELNS0_9SortOrderE0EyiyiiNS1_21identity_decomposer_tEEEvPT5_SB_PT3_PKSC_PT1_PKSG_PT2_PKSK_T4_iiT6__param_8];
	cvt.u32.u64 	%r544, %rd68;
	mad.lo.s32 	%r106, %r4, -5760, %r1808;
	setp.ge.s32 	%p80, %r544, %r106;
	add.s64 	%rd174, %rd76, %rd68;
	shl.b64 	%rd175, %rd174, 2;
	add.s64 	%rd78, %rd66, %rd175;
	@%p80 bra 	$L__BB10_130;
	st.global.u32 	[%rd78], %r1859;
$L__BB10_130:
	cvt.u32.u64 	%r545, %rd68;
	add.s32 	%r546, %r545, 32;
	setp.ge.s32 	%p81, %r546, %r106;
	@%p81 bra 	$L__BB10_132;
	st.global.u32 	[%rd78+128], %r1858;
$L__BB10_132:
	cvt.u32.u64 	%r547, %rd68;
	add.s32 	%r548, %r547, 64;
	setp.ge.s32 	%p82, %r548, %r106;
	@%p82 bra 	$L__BB10_134;
	st.global.u32 	[%rd78+256], %r1857;
$L__BB10_134:
	cvt.u32.u64 	%r549, %rd68;
	add.s32 	%r550, %r549, 96;
	setp.ge.s32 	%p83, %r550, %r106;
	@%p83 bra 	$L__BB10_136;
	st.global.u32 	[%rd78+384], %r1856;
$L__BB10_136:
	cvt.u32.u64 	%r551, %rd68;
	add.s32 	%r552, %r551, 128;
	setp.ge.s32 	%p84, %r552, %r106;
	@%p84 bra 	$L__BB10_138;
	st.global.u32 	[%rd78+512], %r1855;
$L__BB10_138:
	cvt.u32.u64 	%r553, %rd68;
	add.s32 	%r554, %r553, 160;
	setp.ge.s32 	%p85, %r554, %r106;
	@%p85 bra 	$L__BB10_140;
	st.global.u32 	[%rd78+640], %r1854;
$L__BB10_140:
	cvt.u32.u64 	%r555, %rd68;
	add.s32 	%r556, %r555, 192;
	setp.ge.s32 	%p86, %r556, %r106;
	@%p86 bra 	$L__BB10_142;
	st.global.u32 	[%rd78+768], %r1853;
$L__BB10_142:
	cvt.u32.u64 	%r557, %rd68;
	add.s32 	%r558, %r557, 224;
	setp.ge.s32 	%p87, %r558, %r106;
	@%p87 bra 	$L__BB10_144;
	st.global.u32 	[%rd78+896], %r1852;
$L__BB10_144:
	cvt.u32.u64 	%r559, %rd68;
	add.s32 	%r560, %r559, 256;
	setp.ge.s32 	%p88, %r560, %r106;
	@%p88 bra 	$L__BB10_146;
	st.global.u32 	[%rd78+1024], %r1851;
$L__BB10_146:
	cvt.u32.u64 	%r561, %rd68;
	add.s32 	%r562, %r561, 288;
	setp.ge.s32 	%p89, %r562, %r106;
	@%p89 bra 	$L__BB10_148;
	st.global.u32 	[%rd78+1152], %r1850;
$L__BB10_148:
	add.s32 	%r564, %r561, 320;
	setp.ge.s32 	%p90, %r564, %r106;
	@%p90 bra 	$L__BB10_150;
	st.global.u32 	[%rd78+1280], %r1849;
$L__BB10_150:
	add.s32 	%r566, %r561, 352;
	setp.ge.s32 	%p91, %r566, %r106;
	@%p91 bra 	$L__BB10_152;
	st.global.u32 	[%rd78+1408], %r1848;
$L__BB10_152:
	add.s32 	%r568, %r561, 384;
	setp.ge.s32 	%p92, %r568, %r106;
	@%p92 bra 	$L__BB10_154;
	st.global.u32 	[%rd78+1536], %r1847;
$L__BB10_154:
	add.s32 	%r570, %r561, 416;
	setp.ge.s32 	%p93, %r570, %r106;
	@%p93 bra 	$L__BB10_156;
	st.global.u32 	[%rd78+1664], %r1846;
$L__BB10_156:
	add.s32 	%r572, %r561, 448;
	setp.ge.s32 	%p94, %r572, %r106;
	@%p94 bra 	$L__BB10_158;
	st.global.u32 	[%rd78+1792], %r1845;
$L__BB10_158:
	// begin inline asm
	exit;
	// end inline asm
$L__BB10_159:
	mul.hi.u32 	%r573, %r1, 357913942;
	add.s32 	%r574, %r573, %r1;
	shl.b32 	%r575, %r574, 2;
	mov.u32 	%r576, _ZZN3cub18CUB_300001_SM_10006detail10radix_sort29DeviceRadixSortOnesweepKernelINS1_5radix10policy_hubIyiyE10Policy1000ELNS0_9SortOrderE0EyiyiiNS1_21identity_decomposer_tEEEvPT5_SB_PT3_PKSC_PT1_PKSG_PT2_PKSK_T4_iiT6_E1s;
	add.s32 	%r577, %r576, %r575;
	add.s32 	%r107, %r577, 13328;
	st.shared.u32 	[%r577+13328], %r1826;
	bar.sync 	0;
	setp.gt.u32 	%p95, %r1, 31;
	@%p95 bra 	$L__BB10_161;
	mov.u32 	%r608, _ZZN3cub18CUB_300001_SM_10006detail10radix_sort29DeviceRadixSortOnesweepKernelINS1_5radix10policy_hubIyiyE10Policy1000ELNS0_9SortOrderE0EyiyiiNS1_21identity_decomposer_tEEEvPT5_SB_PT3_PKSC_PT1_PKSG_PT2_PKSK_T4_iiT6_E1s;
	mad.lo.s32 	%r609, %r1, 52, %r608;
	ld.shared.u32 	%r610, [%r609+13328];
	ld.shared.u32 	%r611, [%r609+13332];
	ld.shared.u32 	%r612, [%r609+13336];
	ld.shared.u32 	%r613, [%r609+13340];
	ld.shared.u32 	%r614, [%r609+13344];
	ld.shared.u32 	%r615, [%r609+13348];
	ld.shared.u32 	%r616, [%r609+13352];
	ld.shared.u32 	%r617, [%r609+13356];
	ld.shared.u32 	%r618, [%r609+13360];
	ld.shared.u32 	%r619, [%r609+13364];
	ld.shared.u32 	%r620, [%r609+13368];
	ld.shared.u32 	%r621, [%r609+13372];
	add.s32 	%r622, %r611, %r610;
	add.s32 	%r623, %r622, %r612;
	add.s32 	%r624, %r623, %r613;
	add.s32 	%r625, %r624, %r614;
	add.s32 	%r626, %r625, %r615;
	add.s32 	%r627, %r626, %r616;
	add.s32 	%r628, %r627, %r617;
	add.s32 	%r629, %r628, %r618;
	add.s32 	%r630, %r629, %r619;
	add.s32 	%r631, %r630, %r620;
	add.s32 	%r582, %r631, %r621;
	mov.b32 	%r580, 1;
	mov.b32 	%r605, 0;
	mov.b32 	%r607, -1;
	// begin inline asm
	{  .reg .s32 r0;  .reg .pred p;  shfl.sync.up.b32 r0|p, %r582, %r580, %r605, %r607;  @p add.s32 r0, r0, %r582;  mov.s32 %r578, r0;}
	// end inline asm
	mov.b32 	%r586, 2;
	// begin inline asm
	{  .reg .s32 r0;  .reg .pred p;  shfl.sync.up.b32 r0|p, %r578, %r586, %r605, %r607;  @p add.s32 r0, r0, %r578;  mov.s32 %r584, r0;}
	// end inline asm
	mov.b32 	%r592, 4;
	// begin inline asm
	{  .reg .s32 r0;  .reg .pred p;  shfl.sync.up.b32 r0|p, %r584, %r592, %r605, %r607;  @p add.s32 r0, r0, %r584;  mov.s32 %r590, r0;}
	// end inline asm
	mov.b32 	%r598, 8;
	// begin inline asm
	{  .reg .s32 r0;  .reg .pred p;  shfl.sync.up.b32 r0|p, %r590, %r598, %r605, %r607;  @p add.s32 r0, r0, %r590;  mov.s32 %r596, r0;}
	// end inline asm
	mov.b32 	%r604, 16;
	// begin inline asm
	{  .reg .s32 r0;  .reg .pred p;  shfl.sync.up.b32 r0|p, %r596, %r604, %r605, %r607;  @p add.s32 r0, r0, %r596;  mov.s32 %r602, r0;}
	// end inline asm
	sub.s32 	%r632, %r602, %r582;
	add.s32 	%r633, %r610, %r632;
	add.s32 	%r634, %r611, %r633;
	add.s32 	%r635, %r612, %r634;
	add.s32 	%r636, %r613, %r635;
	add.s32 	%r637, %r614, %r636;
	add.s32 	%r638, %r615, %r637;
	add.s32 	%r639, %r616, %r638;
	add.s32 	%r640, %r617, %r639;
	add.s32 	%r641, %r618, %r640;
	add.s32 	%r642, %r619, %r641;
	add.s32 	%r643, %r620, %r642;
	st.shared.u32 	[%r609+13328], %r632;
	st.shared.u32 	[%r609+13332], %r633;
	st.shared.u32 	[%r609+13336], %r634;
	st.shared.u32 	[%r609+13340], %r635;
	st.shared.u32 	[%r609+13344], %r636;
	st.shared.u32 	[%r609+13348], %r637;
	st.shared.u32 	[%r609+13352], %r638;
	st.shared.u32 	[%r609+13356], %r639;
	st.shared.u32 	[%r609+13360], %r640;
	st.shared.u32 	[%r609+13364], %r641;
	st.shared.u32 	[%r609+13368], %r642;
	st.shared.u32 	[%r609+13372], %r643;
$L__BB10_161:
	setp.gt.u32 	%p96, %r1, 255;
	bar.sync 	0;
	ld.shared.u32 	%r108, [%r107];
	@%p96 bra 	$L__BB10_163;
	shl.b32 	%r644, %r1, 2;
	mov.u32 	%r645, _ZZN3cub18CUB_300001_SM_10006detail10radix_sort29DeviceRadixSortOnesweepKernelINS1_5radix10policy_hubIyiyE10Policy1000ELNS0_9SortOrderE0EyiyiiNS1_21identity_decomposer_tEEEvPT5_SB_PT3_PKSC_PT1_PKSG_PT2_PKSK_T4_iiT6_E1s;
	add.s32 	%r646, %r645, %r644;
	ld.shared.u32 	%r647, [%r646];
	add.s32 	%r648, %r647, %r108;
	st.shared.u32 	[%r646], %r648;
	ld.shared.u32 	%r649, [%r646+1024];
	add.s32 	%r650, %r649, %r108;
	st.shared.u32 	[%r646+1024], %r650;
	ld.shared.u32 	%r651, [%r646+2048];
	add.s32 	%r652, %r651, %r108;
	st.shared.u32 	[%r646+2048], %r652;
	ld.shared.u32 	%r653, [%r646+3072];
	add.s32 	%r654, %r653, %r108;
	st.shared.u32 	[%r646+3072], %r654;
	ld.shared.u32 	%r655, [%r646+4096];
	add.s32 	%r656, %r655, %r108;
	st.shared.u32 	[%r646+4096], %r656;
	ld.shared.u32 	%r657, [%r646+5120];
	add.s32 	%r658, %r657, %r108;
	st.shared.u32 	[%r646+5120], %r658;
	ld.shared.u32 	%r659, [%r646+6144];
	add.s32 	%r660, %r659, %r108;
	st.shared.u32 	[%r646+6144], %r660;
	ld.shared.u32 	%r661, [%r646+7168];
	add.s32 	%r662, %r661, %r108;
	st.shared.u32 	[%r646+7168], %r662;
	ld.shared.u32 	%r663, [%r646+8192];
	add.s32 	%r664, %r663, %r108;
	st.shared.u32 	[%r646+8192], %r664;
	ld.shared.u32 	%r665, [%r646+9216];
	add.s32 	%r666, %r665, %r108;
	st.shared.u32 	[%r646+9216], %r666;
	ld.shared.u32 	%r667, [%r646+10240];
	add.s32 	%r668, %r667, %r108;
	st.shared.u32 	[%r646+10240], %r668;
	ld.shared.u32 	%r669, [%r646+11264];
	add.s32 	%r670, %r669, %r108;
	st.shared.u32 	[%r646+11264], %r670;
$L__BB10_163:
	bar.sync 	0;
	// begin inline asm
	mov.u32 %r671, %lanemask_le;
	// end inline asm
	cvt.u32.u64 	%r697, %rd63;
	shr.u64 	%rd176, %rd581, %r697;
	cvt.u32.u64 	%r698, %rd176;
	and.b32  	%r694, %r698, %r31;
	mov.b32 	%r674, 1;
	// begin inline asm
	{
    .reg .pred p;
    and.b32 %r672, %r694, %r674;    setp.ne.u32 p, %r672, 0;
    vote.ballot.sync.b32 %r672, p, 0xffffffff;
    @!p not.b32 %r672, %r672;
}

	// end inline asm
	mov.b32 	%r677, 2;
	// begin inline asm
	{
    .reg .pred p;
    and.b32 %r675, %r694, %r677;    setp.ne.u32 p, %r675, 0;
    vote.ballot.sync.b32 %r675, p, 0xffffffff;
    @!p not.b32 %r675, %r675;
}

	// end inline asm
	and.b32  	%r699, %r675, %r672;
	mov.b32 	%r680, 4;
	// begin inline asm
	{
    .reg .pred p;
    and.b32 %r678, %r694, %r680;    setp.ne.u32 p, %r678, 0;
    vote.ballot.sync.b32 %r678, p, 0xffffffff;
    @!p not.b32 %r678, %r678;
}

	// end inline asm
	and.b32  	%r700, %r678, %r699;
	mov.b32 	%r683, 8;
	// begin inline asm
	{
    .reg .pred p;
    and.b32 %r681, %r694, %r683;    setp.ne.u32 p, %r681, 0;
    vote.ballot.sync.b32 %r681, p, 0xffffffff;
    @!p not.b32 %r681, %r681;
}

	// end inline asm
	and.b32  	%r701, %r681, %r700;
	mov.b32 	%r686, 16;
	// begin inline asm
	{
    .reg .pred p;
    and.b32 %r684, %r694, %r686;    setp.ne.u32 p, %r684, 0;
    vote.ballot.sync.b32 %r684, p, 0xffffffff;
    @!p not.b32 %r684, %r684;
}

	// end inline asm
	and.b32  	%r702, %r684, %r701;
	mov.b32 	%r689, 32;
	// begin inline asm
	{
    .reg .pred p;
    and.b32 %r687, %r694, %r689;    setp.ne.u32 p, %r687, 0;
    vote.ballot.sync.b32 %r687, p, 0xffffffff;
    @!p not.b32 %r687, %r687;
}

	// end inline asm
	and.b32  	%r703, %r687, %r702;
	mov.b32 	%r692, 64;
	// begin inline asm
	{
    .reg .pred p;
    and.b32 %r690, %r694, %r692;    setp.ne.u32 p, %r690, 0;
    vote.ballot.sync.b32 %r690, p, 0xffffffff;
    @!p not.b32 %r690, %r690;
}

	// end inline asm
	and.b32  	%r704, %r690, %r703;
	mov.b32 	%r695, 128;
	// begin inline asm
	{
    .reg .pred p;
    and.b32 %r693, %r694, %r695;    setp.ne.u32 p, %r693, 0;
    vote.ballot.sync.b32 %r693, p, 0xffffffff;
    @!p not.b32 %r693, %r693;
}

	// end inline asm
	and.b32  	%r705, %r693, %r704;
	clz.b32 	%r706, %r705;
	sub.s32 	%r110, 31, %r706;
	and.b32  	%r707, %r671, %r705;
	popc.b32 	%r111, %r707;
	setp.ne.s32 	%p97, %r291, %r110;
	mov.b32 	%r1860, 0;
	@%p97 bra 	$L__BB10_165;
	shl.b32 	%r708, %r1, 5;
	and.b32  	%r709, %r708, 31744;
	mov.u32 	%r710, _ZZN3cub18CUB_300001_SM_10006detail10radix_sort29DeviceRadixSortOnesweepKernelINS1_5radix10policy_hubIyiyE10Policy1000ELNS0_9SortOrderE0EyiyiiNS1_21identity_decomposer_tEEEvPT5_SB_PT3_PKSC_PT1_PKSG_PT2_PKSK_T4_iiT6_E1s;
	add.s32 	%r711, %r710, %r709;
	shl.b32 	%r715, %r694, 2;
	add.s32 	%r716, %r711, %r715;
	atom.shared.add.u32 	%r1860, [%r716], %r111;
$L__BB10_165:
	shfl.sync.idx.b32	%r742|%p98, %r1860, %r110, 31, -1;
	add.s32 	%r114, %r111, %r742;
	shr.u64 	%rd178, %rd580, %r697;
	cvt.u32.u64 	%r744, %rd178;
	and.b32  	%r739, %r744, %r31;
	mov.b32 	%r719, 1;
	// begin inline asm
	{
    .reg .pred p;
    and.b32 %r717, %r739, %r719;    setp.ne.u32 p, %r717, 0;
    vote.ballot.sync.b32 %r717, p, 0xffffffff;
    @!p not.b32 %r717, %r717;
}

	// end inline asm
	mov.b32 	%r722, 2;
	// begin inline asm
	{
    .reg .pred p;
    and.b32 %r720, %r739, %r722;    setp.ne.u32 p, %r720, 0;
    vote.ballot.sync.b32 %r720, p, 0xffffffff;
    @!p not.b32 %r720, %r720;
}

	// end inline asm
	and.b32  	%r745, %r720, %r717;
	mov.b32 	%r725, 4;
	// begin inline asm
	{
    .reg .pred p;
    and.b32 %r723, %r739, %r725;    setp.ne.u32 p, %r723, 0;
    vote.ballot.sync.b32 %r723, p, 0xffffffff;
    @!p not.b32 %r723, %r723;
}

	// end inline asm
	and.b32  	%r746, %r723, %r745;
	mov.b32 	%r728, 8;
	// begin inline asm
	{
    .reg .pred p;
    and.b32 %r726, %r739, %r728;    setp.ne.u32 p, %r726, 0;
    vote.ballot.sync.b32 %r726, p, 0xffffffff;
    @!p not.b32 %r726, %r726;
}

	// end inline asm
	and.b32  	%r747, %r726, %r746;
	mov.b32 	%r731, 16;
	// begin inline asm
	{
    .reg .pred p;
    and.b32 %r729, %r739, %r731;    setp.ne.u32 p, %r729, 0;
    vote.ballot.sync.b32 %r729, p, 0xffffffff;
    @!p not.b32 %r729, %r729;
}

	// end inline asm
	and.b32  	%r748, %r729, %r747;
	mov.b32 	%r734, 32;
	// begin inline asm
	{
    .reg .pred p;
    and.b32 %r732, %r739, %r734;    setp.ne.u32 p, %r732, 0;
    vote.ballot.sync.b32 %r732, p, 0xffffffff;
    @!p not.b32 %r732, %r732;
}

	// end inline asm
	and.b32  	%r749, %r732, %r748;
	mov.b32 	%r737, 64;
	// begin inline asm
	{
    .reg .pred p;
    and.b32 %r735, %r739, %r737;    setp.ne.u32 p, %r735, 0;
    vote.ballot.sync.b32 %r735, p, 0xffffffff;
    @!p not.b32 %r735, %r735;
}

	// end inline asm
	and.b32  	%r750, %r735, %r749;
	mov.b32 	%r740, 128;
	// begin inline asm
	{
    .reg .pred p;
    and.b32 %r738, %r739, %r740;    setp.ne.u32 p, %r738, 0;
    vote.ballot.sync.b32 %r738, p, 0xffffffff;
    @!p not.b32 %r738, %r738;
}

	// end inline asm
	and.b32  	%r751, %r738, %r750;
	clz.b32 	%r752, %r751;
	sub.s32 	%r115, 31, %r752;
	and.b32  	%r753, %r671, %r751;
	popc.b32 	%r116, %r753;
	setp.ne.s32 	%p99, %r291, %r115;
	mov.b32 	%r1861, 0;
	@%p99 bra 	$L__BB10_167;
	shl.b32 	%r754, %r1, 5;
	and.b32  	%r755, %r754, 31744;
	mov.u32 	%r756, _ZZN3cub18CUB_300001_SM_10006detail10radix_sort29DeviceRadixSortOnesweepKernelINS1_5radix10policy_hubIyiyE10Policy1000ELNS0_9SortOrderE0EyiyiiNS1_21identity_decomposer_tEEEvPT5_SB_PT3_PKSC_PT1_PKSG_PT2_PKSK_T4_iiT6_E1s;
	add.s32 	%r757, %r756, %r755;
	shl.b32 	%r761, %r739, 2;
	add.s32 	%r762, %r757, %r761;
	atom.shared.add.u32 	%r1861, [%r762], %r116;
$L__BB10_167:
	shfl.sync.idx.b32	%r788|%p100, %r1861, %r115, 31, -1;
	add.s32 	%r119, %r116, %r788;
	shr.u64 	%rd180, %rd579, %r697;
	cvt.u32.u64 	%r790, %rd180;
	and.b32  	%r785, %r790, %r31;
	mov.b32 	%r765, 1;
	// begin inline asm
	{
    .reg .pred p;
    and.b32 %r763, %r785, %r765;    setp.ne.u32 p, %r763, 0;
    vote.ballot.sync.b32 %r763, p, 0xffffffff;
    @!p not.b32 %r763, %r763;
}

	// end inline asm
	mov.b32 	%r768, 2;
	// begin inline asm
	{
    .reg .pred p;
    and.b32 %r766, %r785, %r768;    setp.ne.u32 p, %r766, 0;
    vote.ballot.sync.b32 %r766, p, 0xffffffff;
    @!p not.b32 %r766, %r766;
}

	// end inline asm
	and.b32  	%r791, %r766, %r763;
	mov.b32 	%r771, 4;
	// begin inline asm
	{
    .reg .pred p;
    and.b32 %r769, %r785, %r771;    setp.ne.u32 p, %r769, 0;
    vote.ballot.sync.b32 %r769, p, 0xffffffff;
    @!p not.b32 %r769, %r769;
}

	// end inline asm
	and.b32  	%r792, %r769, %r791;
	mov.b32 	%r774, 8;
	// begin inline asm
	{
    .reg .pred p;
    and.b32 %r772, %r785, %r774;    setp.ne.u32 p, %r772, 0;
    vote.ballot.sync.b32 %r772, p, 0xffffffff;
    @!p not.b32 %r772, %r772;
}

	// end inline asm
	and.b32  	%r793, %r772, %r792;
	mov.b32 	%r777, 16;
	// begin inline asm
	{
    .reg .pred p;
    and.b32 %r775, %r785, %r777;    setp.ne.u32 p, %r775, 0;
    vote.ballot.sync.b32 %r775, p, 0xffffffff;
    @!p not.b32 %r775, %r775;
}

	// end inline asm
	and.b32  	%r794, %r775, %r793;
	mov.b32 	%r780, 32;
	// begin inline asm
	{
    .reg .pred p;
    and.b32 %r778, %r785, %r780;    setp.ne.u32 p, %r778, 0;
    vote.ballot.sync.b32 %r778, p, 0xffffffff;
    @!p not.b32 %r778, %r778;
}

	// end inline asm
	and.b32  	%r795, %r778, %r794;
	mov.b32 	%r783, 64;
	// begin inline asm
	{
    .reg .pred p;
    and.b32 %r781, %r785, %r783;    setp.ne.u32 p, %r781, 0;
    vote.ballot.sync.b32 %r781, p, 0xffffffff;
    @!p not.b32 %r781, %r781;
}

	// end inline asm
	and.b32  	%r796, %r781, %r795;
	mov.b32 	%r786, 128;
	// begin inline asm
	{
    .reg .pred p;
    and.b32 %r784, %r785, %r786;    setp.ne.u32 p, %r784, 0;
    vote.ballot.sync.b32 %r784, p, 0xffffffff;
    @!p not.b32 %r784, %r784;
}

	// end inline asm
	and.b32  	%r797, %r784, %r796;
	clz.b32 	%r798, %r797;
	sub.s32 	%r120, 31, %r798;
	and.b32  	%r799, %r671, %r797;
	popc.b32 	%r121, %r799;
	setp.ne.s32 	%p101, %r291, %r120;
	mov.b32 	%r1862, 0;
	@%p101 bra 	$L__BB10_169;
	shl.b32 	%r800, %r1, 5;
	and.b32  	%r801, %r800, 31744;
	mov.u32 	%r802, _ZZN3cub18CUB_300001_SM_10006detail10radix_sort29DeviceRadixSortOnesweepKernelINS1_5radix10policy_hubIyiyE10Policy1000ELNS0_9SortOrderE0EyiyiiNS1_21identity_decomposer_tEEEvPT5_SB_PT3_PKSC_PT1_PKSG_PT2_PKSK_T4_iiT6_E1s;
	add.s32 	%r803, %r802, %r801;
	shr.u64 	%rd181, %rd579, %r697;
	cvt.u32.u64 	%r805, %rd181;
	and.b32  	%r806, %r805, %r31;
	shl.b32 	%r807, %r806, 2;
	add.s32 	%r808, %r803, %r807;
	atom.shared.add.u32 	%r1862, [%r808], %r121;
$L__BB10_169:
	shfl.sync.idx.b32	%r834|%p102, %r1862, %r120, 31, -1;
	add.s32 	%r124, %r121, %r834;
	shr.u64 	%rd182, %rd578, %r697;
	cvt.u32.u64 	%r836, %rd182;
	and.b32  	%r831, %r836, %r31;
	mov.b32 	%r811, 1;
	// begin inline asm
	{
    .reg .pred p;
    and.b32 %r809, %r831, %r811;    setp.ne.u32 p, %r809, 0;
    vote.ballot.sync.b32 %r809, p, 0xffffffff;
    @!p not.b32 %r809, %r809;
}

	// end inline asm
	mov.b32 	%r814, 2;
	// begin inline asm
	{
    .reg .pred p;
    and.b32 %r812, %r831, %r814;    setp.ne.u32 p, %r812, 0;
    vote.ballot.sync.b32 %r812, p, 0xffffffff;
    @!p not.b32 %r812, %r812;
}

	// end inline asm
	and.b32  	%r837, %r812, %r809;
	mov.b32 	%r817, 4;
	// begin inline asm
	{
    .reg .pred p;
    and.b32 %r815, %r831, %r817;    setp.ne.u32 p, %r815, 0;
    vote.ballot.sync.b32 %r815, p, 0xffffffff;
    @!p not.b32 %r815, %r815;
}

	// end inline asm
	and.b32  	%r838, %r815, %r837;
	mov.b32 	%r820, 8;
	// begin inline asm
	{
    .reg .pred p;
    and.b32 %r818, %r831, %r820;    setp.ne.u32 p, %r818, 0;
    vote.ballot.sync.b32 %r818, p, 0xffffffff;
    @!p not.b32 %r818, %r818;
}

	// end inline asm
	and.b32  	%r839, %r818, %r838;
	mov.b32 	%r823, 16;
	// begin inline asm
	{
    .reg .pred p;
    and.b32 %r821, %r831, %r823;    setp.ne.u32 p, %r821, 0;
    vote.ballot.sync.b32 %r821, p, 0xffffffff;
    @!p not.b32 %r821, %r821;
}

	// end inline asm
	and.b32  	%r840, %r821, %r839;
	mov.b32 	%r826, 32;
	// begin inline asm
	{
    .reg .pred p;
    and.b32 %r824, %r831, %r826;    setp.ne.u32 p, %r824, 0;
    vote.ballot.sync.b32 %r824, p, 0xffffffff;
    @!p not.b32 %r824, %r824;
}

	// end inline asm
	and.b32  	%r841, %r824, %r840;
	mov.b32 	%r829, 64;
	// begin inline asm
	{
    .reg .pred p;
    and.b32 %r827, %r831, %r829;    setp.ne.u32 p, %r827, 0;
    vote.ballot.sync.b32 %r827, p, 0xffffffff;
    @!p not.b32 %r827, %r827;
}

	// end inline asm
	and.b32  	%r842, %r827, %r841;
	mov.b32 	%r832, 128;
	// begin inline asm
	{
    .reg .pred p;
    and.b32 %r830, %r831, %r832;    setp.ne.u32 p, %r830, 0;
    vote.ballot.sync.b32 %r830, p, 0xffffffff;
    @!p not.b32 %r830, %r830;
}

	// end inline asm
	and.b32  	%r843, %r830, %r842;
	clz.b32 	%r844, %r843;
	sub.s32 	%r125, 31, %r844;
	and.b32  	%r845, %r671, %r843;
	popc.b32 	%r126, %r845;
	setp.ne.s32 	%p103, %r291, %r125;
	mov.b32 	%r1863, 0;
	@%p103 bra 	$L__BB10_171;
	shl.b32 	%r846, %r1, 5;
	and.b32  	%r847, %r846, 31744;
	mov.u32 	%r848, _ZZN3cub18CUB_300001_SM_10006detail10radix_sort29DeviceRadixSortOnesweepKernelINS1_5radix10policy_hubIyiyE10Policy1000ELNS0_9SortOrderE0EyiyiiNS1_21identity_decomposer_tEEEvPT5_SB_PT3_PKSC_PT1_PKSG_PT2_PKSK_T4_iiT6_E1s;
	add.s32 	%r849, %r848, %r847;
	shr.u64 	%rd183, %rd578, %r697;
	cvt.u32.u64 	%r851, %rd183;
	and.b32  	%r852, %r851, %r31;
	shl.b32 	%r853, %r852, 2;
	add.s32 	%r854, %r849, %r853;
	atom.shared.add.u32 	%r1863, [%r854], %r126;
$L__BB10_171:
	shfl.sync.idx.b32	%r880|%p104, %r1863, %r125, 31, -1;
	add.s32 	%r129, %r126, %r880;
	shr.u64 	%rd184, %rd577, %r697;
	cvt.u32.u64 	%r882, %rd184;
	and.b32  	%r877, %r882, %r31;
	mov.b32 	%r857, 1;
	// begin inline asm
	{
    .reg .pred p;
    and.b32 %r855, %r877, %r857;    setp.ne.u32 p, %r855, 0;
    vote.ballot.sync.b32 %r855, p, 0xffffffff;
    @!p not.b32 %r855, %r855;
}

	// end inline asm
	mov.b32 	%r860, 2;
	// begin inline asm
	{
    .reg .pred p;
    and.b32 %r858, %r877, %r860;    setp.ne.u32 p, %r858, 0;
    vote.ballot.sync.b32 %r858, p, 0xffffffff;
    @!p not.b32 %r858, %r858;
}

	// end inline asm
	and.b32  	%r883, %r858, %r855;
	mov.b32 	%r863, 4;
	// begin inline asm
	{
    .reg .pred p;
    and.b32 %r861, %r877, %r863;    setp.ne.u32 p, %r861, 0;
    vote.ballot.sync.b32 %r861, p, 0xffffffff;
    @!p not.b32 %r861, %r861;
}

	// end inline asm
	and.b32  	%r884, %r861, %r883;
	mov.b32 	%r866, 8;
	// begin inline asm
	{
    .reg .pred p;
    and.b32 %r864, %r877, %r866;    setp.ne.u32 p, %r864, 0;
    vote.ballot.sync.b32 %r864, p, 0xffffffff;
    @!p not.b32 %r864, %r864;
}

	// end inline asm
	and.b32  	%r885, %r864, %r884;
	mov.b32 	%r869, 16;
	// begin inline asm
	{
    .reg .pred p;
    and.b32 %r867, %r877, %r869;    setp.ne.u32 p, %r867, 0;
    vote.ballot.sync.b32 %r867, p, 0xffffffff;
    @!p not.b32 %r867, %r867;
}

	// end inline asm
	and.b32  	%r886, %r867, %r885;
	mov.b32 	%r872, 32;
	// begin inline asm
	{
    .reg .pred p;
    and.b32 %r870, %r877, %r872;    setp.ne.u32 p, %r870, 0;
    vote.ballot.sync.b32 %r870, p, 0xffffffff;
    @!p not.b32 %r870, %r870;
}

	// end inline asm
	and.b32  	%r887, %r870, %r886;
	mov.b32 	%r875, 64;
	// begin inline asm
	{
    .reg .pred p;
    and.b32 %r873, %r877, %r875;    setp.ne.u32 p, %r873, 0;
    vote.ballot.sync.b32 %r873, p, 0xffffffff;
    @!p not.b32 %r873, %r873;
}

	// end inline asm
	and.b32  	%r888, %r873, %r887;
	mov.b32 	%r878, 128;
	// begin inline asm
	{
    .reg .pred p;
    and.b32 %r876, %r877, %r878;    setp.ne.u32 p, %r876, 0;
    vote.ballot.sync.b32 %r876, p, 0xffffffff;
    @!p not.b32 %r876, %r876;
}

	// end inline asm
	and.b32  	%r889, %r876, %r888;
	clz.b32 	%r890, %r889;
	sub.s32 	%r130, 31, %r890;
	and.b32  	%r891, %r671, %r889;
	popc.b32 	%r131, %r891;
	setp.ne.s32 	%p105, %r291, %r130;
	mov.b32 	%r1864, 0;
	@%p105 bra 	$L__BB10_173;
	shl.b32 	%r892, %r1, 5;
	and.b32  	%r893, %r892, 31744;
	mov.u32 	%r894, _ZZN3cub18CUB_300001_SM_10006detail10radix_sort29DeviceRadixSortOnesweepKernelINS1_5radix10policy_hubIyiyE10Policy1000ELNS0_9SortOrderE0EyiyiiNS1_21identity_decomposer_tEEEvPT5_SB_PT3_PKSC_PT1_PKSG_PT2_PKSK_T4_iiT6_E1s;
	add.s32 	%r895, %r894, %r893;
	shr.u64 	%rd185, %rd577, %r697;
	cvt.u32.u64 	%r897, %rd185;
	and.b32  	%r898, %r897, %r31;
	shl.b32 	%r899, %r898, 2;
	add.s32 	%r900, %r895, %r899;
	atom.shared.add.u32 	%r1864, [%r900], %r131;
$L__BB10_173:
	shfl.sync.idx.b32	%r926|%p106, %r1864, %r130, 31, -1;
	add.s32 	%r134, %r131, %r926;
	shr.u64 	%rd186, %rd576, %r697;
	cvt.u32.u64 	%r928, %rd186;
	and.b32  	%r923, %r928, %r31;
	mov.b32 	%r903, 1;
	// begin inline asm
	{
    .reg .pred p;
    and.b32 %r901, %r923, %r903;    setp.ne.u32 p, %r901, 0;
    vote.ballot.sync.b32 %r901, p, 0xffffffff;
    @!p not.b32 %r901, %r901;
}

	// end inline asm
	mov.b32 	%r906, 2;
	// begin inline asm
	{
    .reg .pred p;
    and.b32 %r904, %r923, %r906;    setp.ne.u32 p, %r904, 0;
    vote.ballot.sync.b32 %r904, p, 0xffffffff;
    @!p not.b32 %r904, %r904;
}

	// end inline asm
	and.b32  	%r929, %r904, %r901;
	mov.b32 	%r909, 4;
	// begin inline asm
	{
    .reg .pred p;
    and.b32 %r907, %r923, %r909;    setp.ne.u32 p, %r907, 0;
    vote.ballot.sync.b32 %r907, p, 0xffffffff;
    @!p not.b32 %r907, %r907;
}

	// end inline asm
	and.b32  	%r930, %r907, %r929;
	mov.b32 	%r912, 8;
	// begin inline asm
	{
    .reg .pred p;
    and.b32 %r910, %r923, %r912;    setp.ne.u32 p, %r910, 0;
    vote.ballot.sync.b32 %r910, p, 0xffffffff;
    @!p not.b32 %r910, %r910;
}

	// end inline asm
	and.b32  	%r931, %r910, %r930;
	mov.b32 	%r915, 16;
	// begin inline asm
	{
    .reg .pred p;
    and.b32 %r913, %r923, %r915;    setp.ne.u32 p, %r913, 0;
    vote.ballot.sync.b32 %r913, p, 0xffffffff;
    @!p not.b32 %r913, %r913;
}

	// end inline asm
	and.b32  	%r932, %r913, %r931;
	mov.b32 	%r918, 32;
	// begin inline asm
	{
    .reg .pred p;
    and.b32 %r916, %r923, %r918;    setp.ne.u32 p, %r916, 0;
    vote.ballot.sync.b32 %r916, p, 0xffffffff;
    @!p not.b32 %r916, %r916;
}

	// end inline asm
	and.b32  	%r933, %r916, %r932;
	mov.b32 	%r921, 64;
	// begin inline asm
	{
    .reg .pred p;
    and.b32 %r919, %r923, %r921;    setp.ne.u32 p, %r919, 0;
    vote.ballot.sync.b32 %r919, p, 0xffffffff;
    @!p not.b32 %r919, %r919;
}

	// end inline asm
	and.b32  	%r934, %r919, %r933;
	mov.b32 	%r924, 128;
	// begin inline asm
	{
    .reg .pred p;
    and.b32 %r922, %r923, %r924;    setp.ne.u32 p, %r922, 0;
    vote.ballot.sync.b32 %r922, p, 0xffffffff;
    @!p not.b32 %r922, %r922;
}

	// end inline asm
	and.b32  	%r935, %r922, %r934;
	clz.b32 	%r936, %r935;
	sub.s32 	%r135, 31, %r936;
	and.b32  	%r937, %r671, %r935;
	popc.b32 	%r136, %r937;
	setp.ne.s32 	%p107, %r291, %r135;
	mov.b32 	%r1865, 0;
	@%p107 bra 	$L__BB10_175;
	shl.b32 	%r938, %r1, 5;
	and.b32  	%r939, %r938, 31744;
	mov.u32 	%r940, _ZZN3cub18CUB_300001_SM_10006detail10radix_sort29DeviceRadixSortOnesweepKernelINS1_5radix10policy_hubIyiyE10Policy1000ELNS0_9SortOrderE0EyiyiiNS1_21identity_decomposer_tEEEvPT5_SB_PT3_PKSC_PT1_PKSG_PT2_PKSK_T4_iiT6_E1s;
	add.s32 	%r941, %r940, %r939;
	shr.u64 	%rd187, %rd576, %r697;
	cvt.u32.u64 	%r943, %rd187;
	and.b32  	%r944, %r943, %r31;
	shl.b32 	%r945, %r944, 2;
	add.s32 	%r946, %r941, %r945;
	atom.shared.add.u32 	%r1865, [%r946], %r136;
$L__BB10_175:
	shfl.sync.idx.b32	%r972|%p108, %r1865, %r135, 31, -1;
	add.s32 	%r139, %r136, %r972;
	shr.u64 	%rd188, %rd575, %r697;
	cvt.u32.u64 	%r974, %rd188;
	and.b32  	%r969, %r974, %r31;
	mov.b32 	%r949, 1;
	// begin inline asm
	{
    .reg .pred p;
    and.b32 %r947, %r969, %r949;    setp.ne.u32 p, %r947, 0;
    vote.ballot.sync.b32 %r947, p, 0xffffffff;
    @!p not.b32 %r947, %r947;
}

	// end inline asm
	mov.b32 	%r952, 2;
	// begin inline asm
	{
    .reg .pred p;
    and.b32 %r950, %r969, %r952;    setp.ne.u32 p, %r950, 0;
    vote.ballot.sync.b32 %r950, p, 0xffffffff;
    @!p not.b32 %r950, %r950;
}

	// end inline asm
	and.b32  	%r975, %r950, %r947;
	mov.b32 	%r955, 4;
	// begin inline asm
	{
    .reg .pred p;
    and.b32 %r953, %r969, %r955;    setp.ne.u32 p, %r953, 0;
    vote.ballot.sync.b32 %r953, p, 0xffffffff;
    @!p not.b32 %r953, %r953;
}

	// end inline asm
	and.b32  	%r976, %r953, %r975;
	mov.b32 	%r958, 8;
	// begin inline asm
	{
    .reg .pred p;
    and.b32 %r956, %r969, %r958;    setp.ne.u32 p, %r956, 0;
    vote.ballot.sync.b32 %r956, p, 0xffffffff;
    @!p not.b32 %r956, %r956;
}

	// end inline asm
	and.b32  	%r977, %r956, %r976;
	mov.b32 	%r961, 16;
	// begin inline asm
	{
    .reg .pred p;
    and.b32 %r959, %r969, %r961;    setp.ne.u32 p, %r959, 0;
    vote.ballot.sync.b32 %r959, p, 0xffffffff;
    @!p not.b32 %r959, %r959;
}

	// end inline asm
	and.b32  	%r978, %r959, %r977;
	mov.b32 	%r964, 32;
	// begin inline asm
	{
    .reg .pred p;
    and.b32 %r962, %r969, %r964;    setp.ne.u32 p, %r962, 0;
    vote.ballot.sync.b32 %r962, p, 0xffffffff;
    @!p not.b32 %r962, %r962;
}

	// end inline asm
	and.b32  	%r979, %r962, %r978;
	mov.b32 	%r967, 64;
	// begin inline asm
	{
    .reg .pred p;
    and.b32 %r965, %r969, %r967;    setp.ne.u32 p, %r965, 0;
    vote.ballot.sync.b32 %r965, p, 0xffffffff;
    @!p not.b32 %r965, %r965;
}

	// end inline asm
	and.b32  	%r980, %r965, %r979;
	mov.b32 	%r970, 128;
	// begin inline asm
	{
    .reg .pred p;
    and.b32 %r968, %r969, %r970;    setp.ne.u32 p, %r968, 0;
    vote.ballot.sync.b32 %r968, p, 0xffffffff;
    @!p not.b32 %r968, %r968;
}

	// end inline asm
	and.b32  	%r981, %r968, %r980;
	clz.b32 	%r982, %r981;
	sub.s32 	%r140, 31, %r982;
	and.b32  	%r983, %r671, %r981;
	popc.b32 	%r141, %r983;
	setp.ne.s32 	%p109, %r291, %r140;
	mov.b32 	%r1866, 0;
	@%p109 bra 	$L__BB10_177;
	shl.b32 	%r984, %r1, 5;
	and.b32  	%r985, %r984, 31744;
	mov.u32 	%r986, _ZZN3cub18CUB_300001_SM_10006detail10radix_sort29DeviceRadixSortOnesweepKernelINS1_5radix10policy_hubIyiyE10Policy1000ELNS0_9SortOrderE0EyiyiiNS1_21identity_decomposer_tEEEvPT5_SB_PT3_PKSC_PT1_PKSG_PT2_PKSK_T4_iiT6_E1s;
	add.s32 	%r987, %r986, %r985;
	shr.u64 	%rd189, %rd575, %r697;
	cvt.u32.u64 	%r989, %rd189;
	and.b32  	%r990, %r989, %r31;
	shl.b32 	%r991, %r990, 2;
	add.s32 	%r992, %r987, %r991;
	atom.shared.add.u32 	%r1866, [%r992], %r141;
$L__BB10_177:
	shfl.sync.idx.b32	%r1018|%p110, %r1866, %r140, 31, -1;
	add.s32 	%r144, %r141, %r1018;
	shr.u64 	%rd190, %rd574, %r697;
	cvt.u32.u64 	%r1020, %rd190;
	and.b32  	%r1015, %r1020, %r31;
	mov.b32 	%r995, 1;
	// begin inline asm
	{
    .reg .pred p;
    and.b32 %r993, %r1015, %r995;    setp.ne.u32 p, %r993, 0;
    vote.ballot.sync.b32 %r993, p, 0xffffffff;
    @!p not.b32 %r993, %r993;
}

	// end inline asm
	mov.b32 	%r998, 2;
	// begin inline asm
	{
    .reg .pred p;
    and.b32 %r996, %r1015, %r998;    setp.ne.u32 p, %r996, 0;
    vote.ballot.sync.b32 %r996, p, 0xffffffff;
    @!p not.b32 %r996, %r996;
}

	// end inline asm
	and.b32  	%r1021, %r996, %r993;
	mov.b32 	%r1001, 4;
	// begin inline asm
	{
    .reg .pred p;
    and.b32 %r999, %r1015, %r1001;    setp.ne.u32 p, %r999, 0;
    vote.ballot.sync.b32 %r999, p, 0xffffffff;
    @!p not.b32 %r999, %r999;
}

	// end inline asm
	and.b32  	%r1022, %r999, %r1021;
	mov.b32 	%r1004, 8;
	// begin inline asm
	{
    .reg .pred p;
    and.b32 %r1002, %r1015, %r1004;    setp.ne.u32 p, %r1002, 0;
    vote.ballot.sync.b32 %r1002, p, 0xffffffff;
    @!p not.b32 %r1002, %r1002;
}

	// end inline asm
	and.b32  	%r1023, %r1002, %r1022;
	mov.b32 	%r1007, 16;
	// begin inline asm
	{
    .reg .pred p;
    and.b32 %r1005, %r1015, %r1007;    setp.ne.u32 p, %r1005, 0;
    vote.ballot.sync.b32 %r1005, p, 0xffffffff;
    @!p not.b32 %r1005, %r1005;
}

	// end inline asm
	and.b32  	%r1024, %r1005, %r1023;
	mov.b32 	%r1010, 32;
	// begin inline asm
	{
    .reg .pred p;
    and.b32 %r1008, %r1015, %r1010;    setp.ne.u32 p, %r1008, 0;
    vote.ballot.sync.b32 %r1008, p, 0xffffffff;
    @!p not.b32 %r1008, %r1008;
}

	// end inline asm
	and.b32  	%r1025, %r1008, %r1024;
	mov.b32 	%r1013, 64;
	// begin inline asm
	{
    .reg .pred p;
    and.b32 %r1011, %r1015, %r1013;    setp.ne.u32 p, %r1011, 0;
    vote.ballot.sync.b32 %r1011, p, 0xffffffff;
    @!p not.b32 %r1011, %r1011;
}

	// end inline asm
	and.b32  	%r1026, %r1011, %r1025;
	mov.b32 	%r1016, 128;
	// begin inline asm
	{
    .reg .pred p;
    and.b32 %r1014, %r1015, %r1016;    setp.ne.u32 p, %r1014, 0;
    vote.ballot.sync.b32 %r1014, p, 0xffffffff;
    @!p not.b32 %r1014, %r1014;
}

	// end inline asm
	and.b32  	%r1027, %r1014, %r1026;
	clz.b32 	%r1028, %r1027;
	sub.s32 	%r145, 31, %r1028;
	and.b32  	%r1029, %r671, %r1027;
	popc.b32 	%r146, %r1029;
	setp.ne.s32 	%p111, %r291, %r145;
	mov.b32 	%r1867, 0;
	@%p111 bra 	$L__BB10_179;
	shl.b32 	%r1030, %r1, 5;
	and.b32  	%r1031, %r1030, 31744;
	mov.u32 	%r1032, _ZZN3cub18CUB_300001_SM_10006detail10radix_sort29DeviceRadixSortOnesweepKernelINS1_5radix10policy_hubIyiyE10Policy1000ELNS0_9SortOrderE0EyiyiiNS1_21identity_decomposer_tEEEvPT5_SB_PT3_PKSC_PT1_PKSG_PT2_PKSK_T4_iiT6_E1s;
	add.s32 	%r1033, %r1032, %r1031;
	shr.u64 	%rd191, %rd574, %r697;
	cvt.u32.u64 	%r1035, %rd191;
	and.b32  	%r1036, %r1035, %r31;
	shl.b32 	%r1037, %r1036, 2;
	add.s32 	%r1038, %r1033, %r1037;
	atom.shared.add.u32 	%r1867, [%r1038], %r146;
$L__BB10_179:
	shfl.sync.idx.b32	%r1064|%p112, %r1867, %r145, 31, -1;
	add.s32 	%r149, %r146, %r1064;
	shr.u64 	%rd192, %rd573, %r697;
	cvt.u32.u64 	%r1066, %rd192;
	and.b32  	%r1061, %r1066, %r31;
	mov.b32 	%r1041, 1;
	// begin inline asm
	{
    .reg .pred p;
    and.b32 %r1039, %r1061, %r1041;    setp.ne.u32 p, %r1039, 0;
    vote.ballot.sync.b32 %r1039, p, 0xffffffff;
    @!p not.b32 %r1039, %r1039;
}

	// end inline asm
	mov.b32 	%r1044, 2;
	// begin inline asm
	{
    .reg .pred p;
    and.b32 %r1042, %r1061, %r1044;    setp.ne.u32 p, %r1042, 0;
    vote.ballot.sync.b32 %r1042, p, 0xffffffff;
    @!p not.b32 %r1042, %r1042;
}

	// end inline asm
	and.b32  	%r1067, %r1042, %r1039;
	mov.b32 	%r1047, 4;
	// begin inline asm
	{
    .reg .pred p;
    and.b32 %r1045, %r1061, %r1047;    setp.ne.u32 p, %r1045, 0;
    vote.ballot.sync.b32 %r1045, p, 0xffffffff;
    @!p not.b32 %r1045, %r1045;
}

	// end inline asm
	and.b32  	%r1068, %r1045, %r1067;
	mov.b32 	%r1050, 8;
	// begin inline asm
	{
    .reg .pred p;
    and.b32 %r1048, %r1061, %r1050;    setp.ne.u32 p, %r1048, 0;
    vote.ballot.sync.b32 %r1048, p, 0xffffffff;
    @!p not.b32 %r1048, %r1048;
}

	// end inline asm
	and.b32  	%r1069, %r1048, %r1068;
	mov.b32 	%r1053, 16;
	// begin inline asm
	{
    .reg .pred p;
    and.b32 %r1051, %r1061, %r1053;    setp.ne.u32 p, %r1051, 0;
    vote.ballot.sync.b32 %r1051, p, 0xffffffff;
    @!p not.b32 %r1051, %r1051;
}

	// end inline asm
	and.b32  	%r1070, %r1051, %r1069;
	mov.b32 	%r1056, 32;
	// begin inline asm
	{
    .reg .pred p;
    and.b32 %r1054, %r1061, %r1056;    setp.ne.u32 p, %r1054, 0;
    vote.ballot.sync.b32 %r1054, p, 0xffffffff;
    @!p not.b32 %r1054, %r1054;
}

	// end inline asm
	and.b32  	%r1071, %r1054, %r1070;
	mov.b32 	%r1059, 64;
	// begin inline asm
	{
    .reg .pred p;
    and.b32 %r1057, %r1061, %r1059;    setp.ne.u32 p, %r1057, 0;
    vote.ballot.sync.b32 %r1057, p, 0xffffffff;
    @!p not.b32 %r1057, %r1057;
}

	// end inline asm
	and.b32  	%r1072, %r1057, %r1071;
	mov.b32 	%r1062, 128;
	// begin inline asm
	{
    .reg .pred p;
    and.b32 %r1060, %r1061, %r1062;    setp.ne.u32 p, %r1060, 0;
    vote.ballot.sync.b32 %r1060, p, 0xffffffff;
    @!p not.b32 %r1060, %r1060;
}

	// end inline asm
	and.b32  	%r1073, %r1060, %r1072;
	clz.b32 	%r1074, %r1073;
	sub.s32 	%r150, 31, %r1074;
	and.b32  	%r1075, %r671, %r1073;
	popc.b32 	%r151, %r1075;
	setp.ne.s32 	%p113, %r291, %r150;
	mov.b32 	%r1868, 0;
	@%p113 bra 	$L__BB10_181;
	shl.b32 	%r1076, %r1, 5;
	and.b32  	%r1077, %r1076, 31744;
	mov.u32 	%r1078, _ZZN3cub18CUB_300001_SM_10006detail10radix_sort29DeviceRadixSortOnesweepKernelINS1_5radix10policy_hubIyiyE10Policy1000ELNS0_9SortOrderE0EyiyiiNS1_21identity_decomposer_tEEEvPT5_SB_PT3_PKSC_PT1_PKSG_PT2_PKSK_T4_iiT6_E1s;
	add.s32 	%r1079, %r1078, %r1077;
	shr.u64 	%rd193, %rd573, %r697;
	cvt.u32.u64 	%r1081, %rd193;
	and.b32  	%r1082, %r1081, %r31;
	shl.b32 	%r1083, %r1082, 2;
	add.s32 	%r1084, %r1079, %r1083;
	atom.shared.add.u32 	%r1868, [%r1084], %r151;
$L__BB10_181:
	shfl.sync.idx.b32	%r1110|%p114, %r1868, %r150, 31, -1;
	add.s32 	%r154, %r151, %r1110;
	shr.u64 	%rd194, %rd572, %r697;
	cvt.u32.u64 	%r1112, %rd194;
	and.b32  	%r1107, %r1112, %r31;
	mov.b32 	%r1087, 1;
	// begin inline asm
	{
    .reg .pred p;
    and.b32 %r1085, %r1107, %r1087;    setp.ne.u32 p, %r1085, 0;
    vote.ballot.sync.b32 %r1085, p, 0xffffffff;
    @!p not.b32 %r1085, %r1085;
}

	// end inline asm
	mov.b32 	%r1090, 2;
	// begin inline asm
	{
    .reg .pred p;
    and.b32 %r1088, %r1107, %r1090;    setp.ne.u32 p, %r1088, 0;
    vote.ballot.sync.b32 %r1088, p, 0xffffffff;
    @!p not.b32 %r1088, %r1088;
}

	// end inline asm
	and.b32  	%r1113, %r1088, %r1085;
	mov.b32 	%r1093, 4;
	// begin inline asm
	{
    .reg .pred p;
    and.b32 %r1091, %r1107, %r1093;    setp.ne.u32 p, %r1091, 0;
    vote.ballot.sync.b32 %r1091, p, 0xffffffff;
    @!p not.b32 %r1091, %r1091;
}

	// end inline asm
	and.b32  	%r1114, %r1091, %r1113;
	mov.b32 	%r1096, 8;
	// begin inline asm
	{
    .reg .pred p;
    and.b32 %r1094, %r1107, %r1096;    setp.ne.u32 p, %r1094, 0;
    vote.ballot.sync.b32 %r1094, p, 0xffffffff;
    @!p not.b32 %r1094, %r1094;
}

	// end inline asm
	and.b32  	%r1115, %r1094, %r1114;
	mov.b32 	%r1099, 16;
	// begin inline asm
	{
    .reg .pred p;
    and.b32 %r1097, %r1107, %r1099;    setp.ne.u32 p, %r1097, 0;
    vote.ballot.sync.b32 %r1097, p, 0xffffffff;
    @!p not.b32 %r1097, %r1097;
}

	// end inline asm
	and.b32  	%r1116, %r1097, %r1115;
	mov.b32 	%r1102, 32;
	// begin inline asm
	{
    .reg .pred p;
    and.b32 %r1100, %r1107, %r1102;    setp.ne.u32 p, %r1100, 0;
    vote.ballot.sync.b32 %r1100, p, 0xffffffff;
    @!p not.b32 %r1100, %r1100;
}

	// end inline asm
	and.b32  	%r1117, %r1100, %r1116;
	mov.b32 	%r1105, 64;
	// begin inline asm
	{
    .reg .pred p;
    and.b32 %r1103, %r1107, %r1105;    setp.ne.u32 p, %r1103, 0;
    vote.ballot.sync.b32 %r1103, p, 0xffffffff;
    @!p not.b32 %r1103, %r1103;
}

	// end inline asm
	and.b32  	%r1118, %r1103, %r1117;
	mov.b32 	%r1108, 128;
	// begin inline asm
	{
    .reg .pred p;
    and.b32 %r1106, %r1107, %r1108;    setp.ne.u32 p, %r1106, 0;
    vote.ballot.sync.b32 %r1106, p, 0xffffffff;
    @!p not.b32 %r1106, %r1106;
}

	// end inline asm
	and.b32  	%r1119, %r1106, %r1118;
	clz.b32 	%r1120, %r1119;
	sub.s32 	%r155, 31, %r1120;
	and.b32  	%r1121, %r671, %r1119;
	popc.b32 	%r156, %r1121;
	setp.ne.s32 	%p115, %r291, %r155;
	mov.b32 	%r1869, 0;
	@%p115 bra 	$L__BB10_183;
	shl.b32 	%r1122, %r1, 5;
	and.b32  	%r1123, %r1122, 31744;
	mov.u32 	%r1124, _ZZN3cub18CUB_300001_SM_10006detail10radix_sort29DeviceRadixSortOnesweepKernelINS1_5radix10policy_hubIyiyE10Policy1000ELNS0_9SortOrderE0EyiyiiNS1_21identity_decomposer_tEEEvPT5_SB_PT3_PKSC_PT1_PKSG_PT2_PKSK_T4_iiT6_E1s;
	add.s32 	%r1125, %r1124, %r1123;
	shr.u64 	%rd195, %rd572, %r697;
	cvt.u32.u64 	%r1127, %rd195;
	and.b32  	%r1128, %r1127, %r31;
	shl.b32 	%r1129, %r1128, 2;
	add.s32 	%r1130, %r1125, %r1129;
	atom.shared.add.u32 	%r1869, [%r1130], %r156;
$L__BB10_183:
	shfl.sync.idx.b32	%r1156|%p116, %r1869, %r155, 31, -1;
	add.s32 	%r159, %r156, %r1156;
	shr.u64 	%rd196, %rd571, %r697;
	cvt.u32.u64 	%r1158, %rd196;
	and.b32  	%r1153, %r1158, %r31;
	mov.b32 	%r1133, 1;
	// begin inline asm
	{
    .reg .pred p;
    and.b32 %r1131, %r1153, %r1133;    setp.ne.u32 p, %r1131, 0;
    vote.ballot.sync.b32 %r1131, p, 0xffffffff;
    @!p not.b32 %r1131, %r1131;
}

	// end inline asm
	mov.b32 	%r1136, 2;
	// begin inline asm
	{
    .reg .pred p;
    and.b32 %r1134, %r1153, %r1136;    setp.ne.u32 p, %r1134, 0;
    vote.ballot.sync.b32 %r1134, p, 0xffffffff;
    @!p not.b32 %r1134, %r1134;
}

	// end inline asm
	and.b32  	%r1159, %r1134, %r1131;
	mov.b32 	%r1139, 4;
	// begin inline asm
	{
    .reg .pred p;
    and.b32 %r1137, %r1153, %r1139;    setp.ne.u32 p, %r1137, 0;
    vote.ballot.sync.b32 %r1137, p, 0xffffffff;
    @!p not.b32 %r1137, %r1137;
}

	// end inline asm
	and.b32  	%r1160, %r1137, %r1159;
	mov.b32 	%r1142, 8;
	// begin inline asm
	{
    .reg .pred p;
    and.b32 %r1140, %r1153, %r1142;    setp.ne.u32 p, %r1140, 0;
    vote.ballot.sync.b32 %r1140, p, 0xffffffff;
    @!p not.b32 %r1140, %r1140;
}

	// end inline asm
	and.b32  	%r1161, %r1140, %r1160;
	mov.b32 	%r1145, 16;
	// begin inline asm
	{
    .reg .pred p;
    and.b32 %r1143, %r1153, %r1145;    setp.ne.u32 p, %r1143, 0;
    vote.ballot.sync.b32 %r1143, p, 0xffffffff;
    @!p not.b32 %r1143, %r1143;
}

	// end inline asm
	and.b32  	%r1162, %r1143, %r1161;
	mov.b32 	%r1148, 32;
	// begin inline asm
	{
    .reg .pred p;
    and.b32 %r1146, %r1153, %r1148;    setp.ne.u32 p, %r1146, 0;
    vote.ballot.sync.b32 %r1146, p, 0xffffffff;
    @!p not.b32 %r1146, %r1146;
}

	// end inline asm
	and.b32  	%r1163, %r1146, %r1162;
	mov.b32 	%r1151, 64;
	// begin inline asm
	{
    .reg .pred p;
    and.b32 %r1149, %r1153, %r1151;    setp.ne.u32 p, %r1149, 0;
    vote.ballot.sync.b32 %r1149, p, 0xffffffff;
    @!p not.b32 %r1149, %r1149;
}

	// end inline asm
	and.b32  	%r1164, %r1149, %r1163;
	mov.b32 	%r1154, 128;
	// begin inline asm
	{
    .reg .pred p;
    and.b32 %r1152, %r1153, %r1154;    setp.ne.u32 p, %r1152, 0;
    vote.ballot.sync.b32 %r1152, p, 0xffffffff;
    @!p not.b32 %r1152, %r1152;
}

	// end inline asm
	and.b32  	%r1165, %r1152, %r1164;
	clz.b32 	%r1166, %r1165;
	sub.s32 	%r160, 31, %r1166;
	and.b32  	%r1167, %r671, %r1165;
	popc.b32 	%r161, %r1167;
	setp.ne.s32 	%p117, %r291, %r160;
	mov.b32 	%r1870, 0;
	@%p117 bra 	$L__BB10_185;
	shl.b32 	%r1168, %r1, 5;
	and.b32  	%r1169, %r1168, 31744;
	mov.u32 	%r1170, _ZZN3cub18CUB_300001_SM_10006detail10radix_sort29DeviceRadixSortOnesweepKernelINS1_5radix10policy_hubIyiyE10Policy1000ELNS0_9SortOrderE0EyiyiiNS1_21identity_decomposer_tEEEvPT5_SB_PT3_PKSC_PT1_PKSG_PT2_PKSK_T4_iiT6_E1s;
	add.s32 	%r1171, %r1170, %r1169;
	shr.u64 	%rd197, %rd571, %r697;
	cvt.u32.u64 	%r1173, %rd197;
	and.b32  	%r1174, %r1173, %r31;
	shl.b32 	%r1175, %r1174, 2;
	add.s32 	%r1176, %r1171, %r1175;
	atom.shared.add.u32 	%r1870, [%r1176], %r161;
$L__BB10_185:
	shfl.sync.idx.b32	%r1202|%p118, %r1870, %r160, 31, -1;
	add.s32 	%r164, %r161, %r1202;
	shr.u64 	%rd198, %rd570, %r697;
	cvt.u32.u64 	%r1204, %rd198;
	and.b32  	%r1199, %r1204, %r31;
	mov.b32 	%r1179, 1;
	// begin inline asm
	{
    .reg .pred p;
    and.b32 %r1177, %r1199, %r1179;    setp.ne.u32 p, %r1177, 0;
    vote.ballot.sync.b32 %r1177, p, 0xffffffff;
    @!p not.b32 %r1177, %r1177;
}

	// end inline asm
	mov.b32 	%r1182, 2;
	// begin inline asm
	{
    .reg .pred p;
    and.b32 %r1180, %r1199, %r1182;    setp.ne.u32 p, %r1180, 0;
    vote.ballot.sync.b32 %r1180, p, 0xffffffff;
    @!p not.b32 %r1180, %r1180;
}

	// end inline asm
	and.b32  	%r1205, %r1180, %r1177;
	mov.b32 	%r1185, 4;
	// begin inline asm
	{
    .reg .pred p;
    and.b32 %r1183, %r1199, %r1185;    setp.ne.u32 p, %r1183, 0;
    vote.ballot.sync.b32 %r1183, p, 0xffffffff;
    @!p not.b32 %r1183, %r1183;
}

	// end inline asm
	and.b32  	%r1206, %r1183, %r1205;
	mov.b32 	%r1188, 8;
	// begin inline asm
	{
    .reg .pred p;
    and.b32 %r1186, %r1199, %r1188;    setp.ne.u32 p, %r1186, 0;
    vote.ballot.sync.b32 %r1186, p, 0xffffffff;
    @!p not.b32 %r1186, %r1186;
}

	// end inline asm
	and.b32  	%r1207, %r1186, %r1206;
	mov.b32 	%r1191, 16;
	// begin inline asm
	{
    .reg .pred p;
    and.b32 %r1189, %r1199, %r1191;    setp.ne.u32 p, %r1189, 0;
    vote.ballot.sync.b32 %r1189, p, 0xffffffff;
    @!p not.b32 %r1189, %r1189;
}

	// end inline asm
	and.b32  	%r1208, %r1189, %r1207;
	mov.b32 	%r1194, 32;
	// begin inline asm
	{
    .reg .pred p;
    and.b32 %r1192, %r1199, %r1194;    setp.ne.u32 p, %r1192, 0;
    vote.ballot.sync.b32 %r1192, p, 0xffffffff;
    @!p not.b32 %r1192, %r1192;
}

	// end inline asm
	and.b32  	%r1209, %r1192, %r1208;
	mov.b32 	%r1197, 64;
	// begin inline asm
	{
    .reg .pred p;
    and.b32 %r1195, %r1199, %r1197;    setp.ne.u32 p, %r1195, 0;
    vote.ballot.sync.b32 %r1195, p, 0xffffffff;
    @!p not.b32 %r1195, %r1195;
}

	// end inline asm
	and.b32  	%r1210, %r1195, %r1209;
	mov.b32 	%r1200, 128;
	// begin inline asm
	{
    .reg .pred p;
    and.b32 %r1198, %r1199, %r1200;    setp.ne.u32 p, %r1198, 0;
    vote.ballot.sync.b32 %r1198, p, 0xffffffff;
    @!p not.b32 %r1198, %r1198;
}

	// end inline asm
	and.b32  	%r1211, %r1198, %r1210;
	clz.b32 	%r1212, %r1211;
	sub.s32 	%r165, 31, %r1212;
	and.b32  	%r1213, %r671, %r1211;
	popc.b32 	%r166, %r1213;
	setp.ne.s32 	%p119, %r291, %r165;
	mov.b32 	%r1871, 0;
	@%p119 bra 	$L__BB10_187;
	shl.b32 	%r1214, %r1, 5;
	and.b32  	%r1215, %r1214, 31744;
	mov.u32 	%r1216, _ZZN3cub18CUB_300001_SM_10006detail10radix_sort29DeviceRadixSortOnesweepKernelINS1_5radix10policy_hubIyiyE10Policy1000ELNS0_9SortOrderE0EyiyiiNS1_21identity_decomposer_tEEEvPT5_SB_PT3_PKSC_PT1_PKSG_PT2_PKSK_T4_iiT6_E1s;
	add.s32 	%r1217, %r1216, %r1215;
	shr.u64 	%rd199, %rd570, %r697;
	cvt.u32.u64 	%r1219, %rd199;
	and.b32  	%r1220, %r1219, %r31;
	shl.b32 	%r1221, %r1220, 2;
	add.s32 	%r1222, %r1217, %r1221;
	atom.shared.add.u32 	%r1871, [%r1222], %r166;
$L__BB10_187:
	shfl.sync.idx.b32	%r1248|%p120, %r1871, %r165, 31, -1;
	add.s32 	%r169, %r166, %r1248;
	shr.u64 	%rd200, %rd569, %r697;
	cvt.u32.u64 	%r1250, %rd200;
	and.b32  	%r1245, %r1250, %r31;
	mov.b32 	%r1225, 1;
	// begin inline asm
	{
    .reg .pred p;
    and.b32 %r1223, %r1245, %r1225;    setp.ne.u32 p, %r1223, 0;
    vote.ballot.sync.b32 %r1223, p, 0xffffffff;
    @!p not.b32 %r1223, %r1223;
}

	// end inline asm
	mov.b32 	%r1228, 2;
	// begin inline asm
	{
    .reg .pred p;
    and.b32 %r1226, %r1245, %r1228;    setp.ne.u32 p, %r1226, 0;
    vote.ballot.sync.b32 %r1226, p, 0xffffffff;
    @!p not.b32 %r1226, %r1226;
}

	// end inline asm
	and.b32  	%r1251, %r1226, %r1223;
	mov.b32 	%r1231, 4;
	// begin inline asm
	{
    .reg .pred p;
    and.b32 %r1229, %r1245, %r1231;    setp.ne.u32 p, %r1229, 0;
    vote.ballot.sync.b32 %r1229, p, 0xffffffff;
    @!p not.b32 %r1229, %r1229;
}

	// end inline asm
	and.b32  	%r1252, %r1229, %r1251;
	mov.b32 	%r1234, 8;
	// begin inline asm
	{
    .reg .pred p;
    and.b32 %r1232, %r1245, %r1234;    setp.ne.u32 p, %r1232, 0;
    vote.ballot.sync.b32 %r1232, p, 0xffffffff;
    @!p not.b32 %r1232, %r1232;
}

	// end inline asm
	and.b32  	%r1253, %r1232, %r1252;
	mov.b32 	%r1237, 16;
	// begin inline asm
	{
    .reg .pred p;
    and.b32 %r1235, %r1245, %r1237;    setp.ne.u32 p, %r1235, 0;
    vote.ballot.sync.b32 %r1235, p, 0xffffffff;
    @!p not.b32 %r1235, %r1235;
}

	// end inline asm
	and.b32  	%r1254, %r1235, %r1253;
	mov.b32 	%r1240, 32;
	// begin inline asm
	{
    .reg .pred p;
    and.b32 %r1238, %r1245, %r1240;    setp.ne.u32 p, %r1238, 0;
    vote.ballot.sync.b32 %r1238, p, 0xffffffff;
    @!p not.b32 %r1238, %r1238;
}

	// end inline asm
	and.b32  	%r1255, %r1238, %r1254;
	mov.b32 	%r1243, 64;
	// begin inline asm
	{
    .reg .pred p;
    and.b32 %r1241, %r1245, %r1243;    setp.ne.u32 p, %r1241, 0;
    vote.ballot.sync.b32 %r1241, p, 0xffffffff;
    @!p not.b32 %r1241, %r1241;
}

	// end inline asm
	and.b32  	%r1256, %r1241, %r1255;
	mov.b32 	%r1246, 128;
	// begin inline asm
	{
    .reg .pred p;
    and.b32 %r1244, %r1245, %r1246;    setp.ne.u32 p, %r1244, 0;
    vote.ballot.sync.b32 %r1244, p, 0xffffffff;
    @!p not.b32 %r1244, %r1244;
}

	// end inline asm
	and.b32  	%r1257, %r1244, %r1256;
	clz.b32 	%r1258, %r1257;
	sub.s32 	%r170, 31, %r1258;
	and.b32  	%r1259, %r671, %r1257;
	popc.b32 	%r171, %r1259;
	setp.ne.s32 	%p121, %r291, %r170;
	mov.b32 	%r1872, 0;
	@%p121 bra 	$L__BB10_189;
	shl.b32 	%r1260, %r1, 5;
	and.b32  	%r1261, %r1260, 31744;
	mov.u32 	%r1262, _ZZN3cub18CUB_300001_SM_10006detail10radix_sort29DeviceRadixSortOnesweepKernelINS1_5radix10policy_hubIyiyE10Policy1000ELNS0_9SortOrderE0EyiyiiNS1_21identity_decomposer_tEEEvPT5_SB_PT3_PKSC_PT1_PKSG_PT2_PKSK_T4_iiT6_E1s;
	add.s32 	%r1263, %r1262, %r1261;
	shr.u64 	%rd201, %rd569, %r697;
	cvt.u32.u64 	%r1265, %rd201;
	and.b32  	%r1266, %r1265, %r31;
	shl.b32 	%r1267, %r1266, 2;
	add.s32 	%r1268, %r1263, %r1267;
	atom.shared.add.u32 	%r1872, [%r1268], %r171;
$L__BB10_189:
	shfl.sync.idx.b32	%r1294|%p122, %r1872, %r170, 31, -1;
	add.s32 	%r174, %r171, %r1294;
	shr.u64 	%rd202, %rd568, %r697;
	cvt.u32.u64 	%r1296, %rd202;
	and.b32  	%r1291, %r1296, %r31;
	mov.b32 	%r1271, 1;
	// begin inline asm
	{
    .reg .pred p;
    and.b32 %r1269, %r1291, %r1271;    setp.ne.u32 p, %r1269, 0;
    vote.ballot.sync.b32 %r1269, p, 0xffffffff;
    @!p not.b32 %r1269, %r1269;
}

	// end inline asm
	mov.b32 	%r1274, 2;
	// begin inline asm
	{
    .reg .pred p;
    and.b32 %r1272, %r1291, %r1274;    setp.ne.u32 p, %r1272, 0;
    vote.ballot.sync.b32 %r1272, p, 0xffffffff;
    @!p not.b32 %r1272, %r1272;
}

	// end inline asm
	and.b32  	%r1297, %r1272, %r1269;
	mov.b32 	%r1277, 4;
	// begin inline asm
	{
    .reg .pred p;
    and.b32 %r1275, %r1291, %r1277;    setp.ne.u32 p, %r1275, 0;
    vote.ballot.sync.b32 %r1275, p, 0xffffffff;
    @!p not.b32 %r1275, %r1275;
}

	// end inline asm
	and.b32  	%r1298, %r1275, %r1297;
	mov.b32 	%r1280, 8;
	// begin inline asm
	{
    .reg .pred p;
    and.b32 %r1278, %r1291, %r1280;    setp.ne.u32 p, %r1278, 0;
    vote.ballot.sync.b32 %r1278, p, 0xffffffff;
    @!p not.b32 %r1278, %r1278;
}

	// end inline asm
	and.b32  	%r1299, %r1278, %r1298;
	mov.b32 	%r1283, 16;
	// begin inline asm
	{
    .reg .pred p;
    and.b32 %r1281, %r1291, %r1283;    setp.ne.u32 p, %r1281, 0;
    vote.ballot.sync.b32 %r1281, p, 0xffffffff;
    @!p not.b32 %r1281, %r1281;
}

	// end inline asm
	and.b32  	%r1300, %r1281, %r1299;
	mov.b32 	%r1286, 32;
	// begin inline asm
	{
    .reg .pred p;
    and.b32 %r1284, %r1291, %r1286;    setp.ne.u32 p, %r1284, 0;
    vote.ballot.sync.b32 %r1284, p, 0xffffffff;
    @!p not.b32 %r1284, %r1284;
}

	// end inline asm
	and.b32  	%r1301, %r1284, %r1300;
	mov.b32 	%r1289, 64;
	// begin inline asm
	{
    .reg .pred p;
    and.b32 %r1287, %r1291, %r1289;    setp.ne.u32 p, %r1287, 0;
    vote.ballot.sync.b32 %r1287, p, 0xffffffff;
    @!p not.b32 %r1287, %r1287;
}

	// end inline asm
	and.b32  	%r1302, %r1287, %r1301;
	mov.b32 	%r1292, 128;
	// begin inline asm
	{
    .reg .pred p;
    and.b32 %r1290, %r1291, %r1292;    setp.ne.u32 p, %r1290, 0;
    vote.ballot.sync.b32 %r1290, p, 0xffffffff;
    @!p not.b32 %r1290, %r1290;
}

	// end inline asm
	and.b32  	%r1303, %r1290, %r1302;
	clz.b32 	%r1304, %r1303;
	sub.s32 	%r175, 31, %r1304;
	and.b32  	%r1305, %r671, %r1303;
	popc.b32 	%r176, %r1305;
	setp.ne.s32 	%p123, %r291, %r175;
	mov.b32 	%r1873, 0;
	@%p123 bra 	$L__BB10_191;
	shl.b32 	%r1306, %r1, 5;
	and.b32  	%r1307, %r1306, 31744;
	mov.u32 	%r1308, _ZZN3cub18CUB_300001_SM_10006detail10radix_sort29DeviceRadixSortOnesweepKernelINS1_5radix10policy_hubIyiyE10Policy1000ELNS0_9SortOrderE0EyiyiiNS1_21identity_decomposer_tEEEvPT5_SB_PT3_PKSC_PT1_PKSG_PT2_PKSK_T4_iiT6_E1s;
	add.s32 	%r1309, %r1308, %r1307;
	shr.u64 	%rd203, %rd568, %r697;
	cvt.u32.u64 	%r1311, %rd203;
	and.b32  	%r1312, %r1311, %r31;
	shl.b32 	%r1313, %r1312, 2;
	add.s32 	%r1314, %r1309, %r1313;
	atom.shared.add.u32 	%r1873, [%r1314], %r176;
$L__BB10_191:
	shfl.sync.idx.b32	%r1340|%p124, %r1873, %r175, 31, -1;
	add.s32 	%r179, %r176, %r1340;
	shr.u64 	%rd204, %rd567, %r697;
	cvt.u32.u64 	%r1342, %rd204;
	and.b32  	%r1337, %r1342, %r31;
	mov.b32 	%r1317, 1;
	// begin inline asm
	{
    .reg .pred p;
    and.b32 %r1315, %r1337, %r1317;    setp.ne.u32 p, %r1315, 0;
    vote.ballot.sync.b32 %r1315, p, 0xffffffff;
    @!p not.b32 %r1315, %r1315;
}

	// end inline asm
	mov.b32 	%r1320, 2;
	// begin inline asm
	{
    .reg .pred p;
    and.b32 %r1318, %r1337, %r1320;    setp.ne.u32 p, %r1318, 0;
    vote.ballot.sync.b32 %r1318, p, 0xffffffff;
    @!p not.b32 %r1318, %r1318;
}

	// end inline asm
	and.b32  	%r1343, %r1318, %r1315;
	mov.b32 	%r1323, 4;
	// begin inline asm
	{
    .reg .pred p;
    and.b32 %r1321, %r1337, %r1323;    setp.ne.u32 p, %r1321, 0;
    vote.ballot.sync.b32 %r1321, p, 0xffffffff;
    @!p not.b32 %r1321, %r1321;
}

	// end inline asm
	and.b32  	%r1344, %r1321, %r1343;
	mov.b32 	%r1326, 8;
	// begin inline asm
	{
    .reg .pred p;
    and.b32 %r1324, %r1337, %r1326;    setp.ne.u32 p, %r1324, 0;
    vote.ballot.sync.b32 %r1324, p, 0xffffffff;
    @!p not.b32 %r1324, %r1324;
}

	// end inline asm
	and.b32  	%r1345, %r1324, %r1344;
	mov.b32 	%r1329, 16;
	// begin inline asm
	{
    .reg .pred p;
    and.b32 %r1327, %r1337, %r1329;    setp.ne.u32 p, %r1327, 0;
    vote.ballot.sync.b32 %r1327, p, 0xffffffff;
    @!p not.b32 %r1327, %r1327;
}

	// end inline asm
	and.b32  	%r1346, %r1327, %r1345;
	mov.b32 	%r1332, 32;
	// begin inline asm
	{
    .reg .pred p;
    and.b32 %r1330, %r1337, %r1332;    setp.ne.u32 p, %r1330, 0;
    vote.ballot.sync.b32 %r1330, p, 0xffffffff;
    @!p not.b32 %r1330, %r1330;
}

	// end inline asm
	and.b32  	%r1347, %r1330, %r1346;
	mov.b32 	%r1335, 64;
	// begin inline asm
	{
    .reg .pred p;
    and.b32 %r1333, %r1337, %r1335;    setp.ne.u32 p, %r1333, 0;
    vote.ballot.sync.b32 %r1333, p, 0xffffffff;
    @!p not.b32 %r1333, %r1333;
}

	// end inline asm
	and.b32  	%r1348, %r1333, %r1347;
	mov.b32 	%r1338, 128;
	// begin inline asm
	{
    .reg .pred p;
    and.b32 %r1336, %r1337, %r1338;    setp.ne.u32 p, %r1336, 0;
    vote.ballot.sync.b32 %r1336, p, 0xffffffff;
    @!p not.b32 %r1336, %r1336;
}

	// end inline asm
	and.b32  	%r1349, %r1336, %r1348;
	clz.b32 	%r1350, %r1349;
	sub.s32 	%r180, 31, %r1350;
	and.b32  	%r1351, %r671, %r1349;
	popc.b32 	%r181, %r1351;
	setp.ne.s32 	%p125, %r291, %r180;
	mov.b32 	%r1874, 0;
	@%p125 bra 	$L__BB10_193;
	shl.b32 	%r1352, %r1, 5;
	and.b32  	%r1353, %r1352, 31744;
	mov.u32 	%r1354, _ZZN3cub18CUB_300001_SM_10006detail10radix_sort29DeviceRadixSortOnesweepKernelINS1_5radix10policy_hubIyiyE10Policy1000ELNS0_9SortOrderE0EyiyiiNS1_21identity_decomposer_tEEEvPT5_SB_PT3_PKSC_PT1_PKSG_PT2_PKSK_T4_iiT6_E1s;
	add.s32 	%r1355, %r1354, %r1353;
	shr.u64 	%rd205, %rd567, %r697;
	cvt.u32.u64 	%r1357, %rd205;
	and.b32  	%r1358, %r1357, %r31;
	shl.b32 	%r1359, %r1358, 2;
	add.s32 	%r1360, %r1355, %r1359;
	atom.shared.add.u32 	%r1874, [%r1360], %r181;
$L__BB10_193:
	cvt.u64.u32 	%rd79, %r1;
	shfl.sync.idx.b32	%r1361|%p127, %r1874, %r180, 31, -1;
	add.s32 	%r184, %r181, %r1361;
	bar.sync 	0;
	shl.b32 	%r1362, %r114, 3;
	mov.u32 	%r1363, _ZZN3cub18CUB_300001_SM_10006detail10radix_sort29DeviceRadixSortOnesweepKernelINS1_5radix10policy_hubIyiyE10Policy1000ELNS0_9SortOrderE0EyiyiiNS1_21identity_decomposer_tEEEvPT5_SB_PT3_PKSC_PT1_PKSG_PT2_PKSK_T4_iiT6_E1s;
	add.s32 	%r185, %r1363, %r1362;
	st.shared.u64 	[%r185+-8], %rd581;
	shl.b32 	%r1364, %r119, 3;
	add.s32 	%r186, %r1363, %r1364;
	st.shared.u64 	[%r186+-8], %rd580;
	shl.b32 	%r1365, %r124, 3;
	add.s32 	%r187, %r1363, %r1365;
	st.shared.u64 	[%r187+-8], %rd579;
	shl.b32 	%r1366, %r129, 3;
	add.s32 	%r188, %r1363, %r1366;
	st.shared.u64 	[%r188+-8], %rd578;
	shl.b32 	%r1367, %r134, 3;
	add.s32 	%r189, %r1363, %r1367;
	st.shared.u64 	[%r189+-8], %rd577;
	shl.b32 	%r1368, %r139, 3;
	add.s32 	%r190, %r1363, %r1368;
	st.shared.u64 	[%r190+-8], %rd576;
	shl.b32 	%r1369, %r144, 3;
	add.s32 	%r191, %r1363, %r1369;
	st.shared.u64 	[%r191+-8], %rd575;
	shl.b32 	%r1370, %r149, 3;
	add.s32 	%r192, %r1363, %r1370;
	st.shared.u64 	[%r192+-8], %rd574;
	shl.b32 	%r1371, %r154, 3;
	add.s32 	%r193, %r1363, %r1371;
	st.shared.u64 	[%r193+-8], %rd573;
	shl.b32 	%r1372, %r159, 3;
	add.s32 	%r194, %r1363, %r1372;
	st.shared.u64 	[%r194+-8], %rd572;
	shl.b32 	%r1373, %r164, 3;
	add.s32 	%r195, %r1363, %r1373;
	st.shared.u64 	[%r195+-8], %rd571;
	shl.b32 	%r1374, %r169, 3;
	add.s32 	%r196, %r1363, %r1374;
	st.shared.u64 	[%r196+-8], %rd570;
	shl.b32 	%r1375, %r174, 3;
	add.s32 	%r197, %r1363, %r1375;
	st.shared.u64 	[%r197+-8], %rd569;
	shl.b32 	%r1376, %r179, 3;
	add.s32 	%r198, %r1363, %r1376;
	st.shared.u64 	[%r198+-8], %rd568;
	shl.b32 	%r1377, %r184, 3;
	add.s32 	%r199, %r1363, %r1377;
	st.shared.u64 	[%r199+-8], %rd567;
	shl.b32 	%r1378, %r1, 3;
	add.s32 	%r1379, %r1363, %r1378;
	add.s32 	%r200, %r1379, 46080;
	@%p96 bra 	$L__BB10_201;
	ld.param.u64 	%rd549, [_ZN3cub18CUB_300001_SM_10006detail10radix_sort29DeviceRadixSortOnesweepKernelINS1_5radix10policy_hubIyiyE10Policy1000ELNS0_9SortOrderE0EyiyiiNS1_21identity_decomposer_tEEEvPT5_SB_PT3_PKSC_PT1_PKSG_PT2_PKSK_T4_iiT6__param_3];
	cvta.to.global.u64 	%rd206, %rd549;
	shl.b64 	%rd207, %rd79, 3;
	add.s64 	%rd208, %rd206, %rd207;
	ld.global.u64 	%rd209, [%rd208];
	cvt.s64.s32 	%rd210, %r108;
	sub.s64 	%rd583, %rd209, %rd210;
	st.shared.u64 	[%r200], %rd583;
	setp.lt.s32 	%p128, %r4, 1;
	mov.u32 	%r1878, %r1826;
	@%p128 bra 	$L__BB10_200;
	mov.b32 	%r1876, -1;
	mov.u32 	%r1875, %r4;
	mov.u32 	%r1878, %r1826;
$L__BB10_196:
	ld.param.u64 	%rd542, [_ZN3cub18CUB_300001_SM_10006detail10radix_sort29DeviceRadixSortOnesweepKernelINS1_5radix10policy_hubIyiyE10Policy1000ELNS0_9SortOrderE0EyiyiiNS1_21identity_decomposer_tEEEvPT5_SB_PT3_PKSC_PT1_PKSG_PT2_PKSK_T4_iiT6__param_0];
	add.s32 	%r204, %r1875, -1;
	shl.b32 	%r1381, %r204, 8;
	add.s32 	%r1382, %r1381, %r1;
	cvta.to.global.u64 	%rd211, %rd542;
	mul.wide.s32 	%rd212, %r1382, 4;
	add.s64 	%rd81, %rd211, %rd212;
$L__BB10_197:
	membar.cta;
	ld.volatile.global.u32 	%r205, [%rd81];
	setp.eq.s32 	%p129, %r205, 0;
	@%p129 bra 	$L__BB10_197;
	and.b32  	%r1383, %r205, 1073741823;
	add.s32 	%r1878, %r1383, %r1878;
	setp.gt.s32 	%p130, %r205, -1;
	vote.sync.ballot.b32 	%r1876, %p130, %r1876;
	setp.gt.u32 	%p132, %r1875, 1;
	and.pred  	%p133, %p130, %p132;
	mov.u32 	%r1875, %r204;
	@%p133 bra 	$L__BB10_196;
	ld.shared.u64 	%rd583, [%r200];
$L__BB10_200:
	ld.param.u64 	%rd543, [_ZN3cub18CUB_300001_SM_10006detail10radix_sort29DeviceRadixSortOnesweepKernelINS1_5radix10policy_hubIyiyE10Policy1000ELNS0_9SortOrderE0EyiyiiNS1_21identity_decomposer_tEEEvPT5_SB_PT3_PKSC_PT1_PKSG_PT2_PKSK_T4_iiT6__param_0];
	or.b32  	%r1384, %r1878, -2147483648;
	cvta.to.global.u64 	%rd213, %rd543;
	shl.b32 	%r1385, %r4, 8;
	add.s32 	%r1386, %r1385, %r1;
	mul.wide.s32 	%rd214, %r1386, 4;
	add.s64 	%rd215, %rd213, %rd214;
	st.volatile.global.u32 	[%rd215], %r1384;
	sub.s32 	%r1387, %r1878, %r1826;
	cvt.s64.s32 	%rd216, %r1387;
	add.s64 	%rd217, %rd583, %rd216;
	st.shared.u64 	[%r200], %rd217;
$L__BB10_201:
	ld.param.u32 	%r1809, [_ZN3cub18CUB_300001_SM_10006detail10radix_sort29DeviceRadixSortOnesweepKernelINS1_5radix10policy_hubIyiyE10Policy1000ELNS0_9SortOrderE0EyiyiiNS1_21identity_decomposer_tEEEvPT5_SB_PT3_PKSC_PT1_PKSG_PT2_PKSK_T4_iiT6__param_8];
	ld.param.u64 	%rd546, [_ZN3cub18CUB_300001_SM_10006detail10radix_sort29DeviceRadixSortOnesweepKernelINS1_5radix10policy_hubIyiyE10Policy1000ELNS0_9SortOrderE0EyiyiiNS1_21identity_decomposer_tEEEvPT5_SB_PT3_PKSC_PT1_PKSG_PT2_PKSK_T4_iiT6__param_2];
	mad.lo.s32 	%r209, %r4, 5760, 5760;
	setp.lt.s32 	%p135, %r209, %r1809;
	setp.eq.s64 	%p136, %rd546, 0;
	or.pred  	%p137, %p136, %p135;
	or.pred  	%p138, %p96, %p137;
	@%p138 bra 	$L__BB10_203;
	ld.param.u64 	%rd547, [_ZN3cub18CUB_300001_SM_10006detail10radix_sort29DeviceRadixSortOnesweepKernelINS1_5radix10policy_hubIyiyE10Policy1000ELNS0_9SortOrderE0EyiyiiNS1_21identity_decomposer_tEEEvPT5_SB_PT3_PKSC_PT1_PKSG_PT2_PKSK_T4_iiT6__param_2];
	ld.shared.u64 	%rd218, [%r200];
	cvt.s64.s32 	%rd219, %r1826;
	cvt.s64.s32 	%rd220, %r108;
	add.s64 	%rd221, %rd220, %rd219;
	add.s64 	%rd222, %rd221, %rd218;
	cvta.to.global.u64 	%rd223, %rd547;
	shl.b64 	%rd224, %rd79, 3;
	add.s64 	%rd225, %rd223, %rd224;
	st.global.u64 	[%rd225], %rd222;
$L__BB10_203:
	ld.param.u32 	%r1810, [_ZN3cub18CUB_300001_SM_10006detail10radix_sort29DeviceRadixSortOnesweepKernelINS1_5radix10policy_hubIyiyE10Policy1000ELNS0_9SortOrderE0EyiyiiNS1_21identity_decomposer_tEEEvPT5_SB_PT3_PKSC_PT1_PKSG_PT2_PKSK_T4_iiT6__param_8];
	setp.gt.s32 	%p139, %r209, %r1810;
	bar.sync 	0;
	add.s32 	%r210, %r200, -46080;
	@%p139 bra 	$L__BB10_205;
	ld.shared.u64 	%rd226, [%r200+-46080];
	shr.u64 	%rd227, %rd226, %r697;
	cvt.u32.u64 	%r1389, %rd227;
	and.b32  	%r1390, %r1389, %r31;
	shl.b32 	%r1391, %r1390, 3;
	mov.u32 	%r1392, _ZZN3cub18CUB_300001_SM_10006detail10radix_sort29DeviceRadixSortOnesweepKernelINS1_5radix10policy_hubIyiyE10Policy1000ELNS0_9SortOrderE0EyiyiiNS1_21identity_decomposer_tEEEvPT5_SB_PT3_PKSC_PT1_PKSG_PT2_PKSK_T4_iiT6_E1s;
	add.s32 	%r1393, %r1392, 46080;
	add.s32 	%r1394, %r1393, %r1391;
	ld.shared.u64 	%rd228, [%r1394];
	add.s64 	%rd229, %rd228, %rd79;
	shl.b64 	%rd230, %rd229, 3;
	add.s64 	%rd231, %rd67, %rd230;
	st.global.u64 	[%rd231], %rd226;
	bar.warp.sync 	-1;
	ld.shared.u64 	%rd232, [%r200+-43008];
	shr.u64 	%rd233, %rd232, %r697;
	cvt.u32.u64 	%r1395, %rd233;
	and.b32  	%r1396, %r1395, %r31;
	shl.b32 	%r1397, %r1396, 3;
	add.s32 	%r1398, %r1393, %r1397;
	ld.shared.u64 	%rd234, [%r1398];
	add.s64 	%rd235, %rd234, %rd79;
	shl.b64 	%rd236, %rd235, 3;
	add.s64 	%rd237, %rd67, %rd236;
	st.global.u64 	[%rd237+3072], %rd232;
	bar.warp.sync 	-1;
	ld.shared.u64 	%rd238, [%r200+-39936];
	shr.u64 	%rd239, %rd238, %r697;
	cvt.u32.u64 	%r1399, %rd239;
	and.b32  	%r1400, %r1399, %r31;
	shl.b32 	%r1401, %r1400, 3;
	add.s32 	%r1402, %r1393, %r1401;
	ld.shared.u64 	%rd240, [%r1402];
	add.s64 	%rd241, %rd240, %rd79;
	shl.b64 	%rd242, %rd241, 3;
	add.s64 	%rd243, %rd67, %rd242;
	st.global.u64 	[%rd243+6144], %rd238;
	bar.warp.sync 	-1;
	ld.shared.u64 	%rd244, [%r200+-36864];
	shr.u64 	%rd245, %rd244, %r697;
	cvt.u32.u64 	%r1403, %rd245;
	and.b32  	%r1404, %r1403, %r31;
	shl.b32 	%r1405, %r1404, 3;
	add.s32 	%r1406, %r1393, %r1405;
	ld.shared.u64 	%rd246, [%r1406];
	add.s64 	%rd247, %rd246, %rd79;
	shl.b64 	%rd248, %rd247, 3;
	add.s64 	%rd249, %rd67, %rd248;
	st.global.u64 	[%rd249+9216], %rd244;
	bar.warp.sync 	-1;
	ld.shared.u64 	%rd250, [%r200+-33792];
	shr.u64 	%rd251, %rd250, %r697;
	cvt.u32.u64 	%r1407, %rd251;
	and.b32  	%r1408, %r1407, %r31;
	shl.b32 	%r1409, %r1408, 3;
	add.s32 	%r1410, %r1393, %r1409;
	ld.shared.u64 	%rd252, [%r1410];
	add.s64 	%rd253, %rd252, %rd79;
	shl.b64 	%rd254, %rd253, 3;
	add.s64 	%rd255, %rd67, %rd254;
	st.global.u64 	[%rd255+12288], %rd250;
	bar.warp.sync 	-1;
	ld.shared.u64 	%rd256, [%r200+-30720];
	shr.u64 	%rd257, %rd256, %r697;
	cvt.u32.u64 	%r1411, %rd257;
	and.b32  	%r1412, %r1411, %r31;
	shl.b32 	%r1413, %r1412, 3;
	add.s32 	%r1414, %r1393, %r1413;
	ld.shared.u64 	%rd258, [%r1414];
	add.s64 	%rd259, %rd258, %rd79;
	shl.b64 	%rd260, %rd259, 3;
	add.s64 	%rd261, %rd67, %rd260;
	st.global.u64 	[%rd261+15360], %rd256;
	bar.warp.sync 	-1;
	ld.shared.u64 	%rd262, [%r200+-27648];
	shr.u64 	%rd263, %rd262, %r697;
	cvt.u32.u64 	%r1415, %rd263;
	and.b32  	%r1416, %r1415, %r31;
	shl.b32 	%r1417, %r1416, 3;
	add.s32 	%r1418, %r1393, %r1417;
	ld.shared.u64 	%rd264, [%r1418];
	add.s64 	%rd265, %rd264, %rd79;
	shl.b64 	%rd266, %rd265, 3;
	add.s64 	%rd267, %rd67, %rd266;
	st.global.u64 	[%rd267+18432], %rd262;
	bar.warp.sync 	-1;
	ld.shared.u64 	%rd268, [%r200+-24576];
	shr.u64 	%rd269, %rd268, %r697;
	cvt.u32.u64 	%r1419, %rd269;
	and.b32  	%r1420, %r1419, %r31;
	shl.b32 	%r1421, %r1420, 3;
	add.s32 	%r1422, %r1393, %r1421;
	ld.shared.u64 	%rd270, [%r1422];
	add.s64 	%rd271, %rd270, %rd79;
	shl.b64 	%rd272, %rd271, 3;
	add.s64 	%rd273, %rd67, %rd272;
	st.global.u64 	[%rd273+21504], %rd268;
	bar.warp.sync 	-1;
	ld.shared.u64 	%rd274, [%r200+-21504];
	shr.u64 	%rd275, %rd274, %r697;
	cvt.u32.u64 	%r1423, %rd275;
	and.b32  	%r1424, %r1423, %r31;
	shl.b32 	%r1425, %r1424, 3;
	add.s32 	%r1426, %r1393, %r1425;
	ld.shared.u64 	%rd276, [%r1426];
	add.s64 	%rd277, %rd276, %rd79;
	shl.b64 	%rd278, %rd277, 3;
	add.s64 	%rd279, %rd67, %rd278;
	st.global.u64 	[%rd279+24576], %rd274;
	bar.warp.sync 	-1;
	ld.shared.u64 	%rd280, [%r200+-18432];
	shr.u64 	%rd281, %rd280, %r697;
	cvt.u32.u64 	%r1427, %rd281;
	and.b32  	%r1428, %r1427, %r31;
	shl.b32 	%r1429, %r1428, 3;
	add.s32 	%r1430, %r1393, %r1429;
	ld.shared.u64 	%rd282, [%r1430];
	add.s64 	%rd283, %rd282, %rd79;
	shl.b64 	%rd284, %rd283, 3;
	add.s64 	%rd285, %rd67, %rd284;
	st.global.u64 	[%rd285+27648], %rd280;
	bar.warp.sync 	-1;
	ld.shared.u64 	%rd286, [%r200+-15360];
	shr.u64 	%rd287, %rd286, %r697;
	cvt.u32.u64 	%r1431, %rd287;
	and.b32  	%r1432, %r1431, %r31;
	shl.b32 	%r1433, %r1432, 3;
	add.s32 	%r1434, %r1393, %r1433;
	ld.shared.u64 	%rd288, [%r1434];
	add.s64 	%rd289, %rd288, %rd79;
	shl.b64 	%rd290, %rd289, 3;
	add.s64 	%rd291, %rd67, %rd290;
	st.global.u64 	[%rd291+30720], %rd286;
	bar.warp.sync 	-1;
	ld.shared.u64 	%rd292, [%r200+-12288];
	shr.u64 	%rd293, %rd292, %r697;
	cvt.u32.u64 	%r1435, %rd293;
	and.b32  	%r1436, %r1435, %r31;
	shl.b32 	%r1437, %r1436, 3;
	add.s32 	%r1438, %r1393, %r1437;
	ld.shared.u64 	%rd294, [%r1438];
	add.s64 	%rd295, %rd294, %rd79;
	shl.b64 	%rd296, %rd295, 3;
	add.s64 	%rd297, %rd67, %rd296;
	st.global.u64 	[%rd297+33792], %rd292;
	bar.warp.sync 	-1;
	ld.shared.u64 	%rd298, [%r200+-9216];
	shr.u64 	%rd299, %rd298, %r697;
	cvt.u32.u64 	%r1439, %rd299;
	and.b32  	%r1440, %r1439, %r31;
	shl.b32 	%r1441, %r1440, 3;
	add.s32 	%r1442, %r1393, %r1441;
	ld.shared.u64 	%rd300, [%r1442];
	add.s64 	%rd301, %rd300, %rd79;
	shl.b64 	%rd302, %rd301, 3;
	add.s64 	%rd303, %rd67, %rd302;
	st.global.u64 	[%rd303+36864], %rd298;
	bar.warp.sync 	-1;
	ld.shared.u64 	%rd304, [%r200+-6144];
	shr.u64 	%rd305, %rd304, %r697;
	cvt.u32.u64 	%r1443, %rd305;
	and.b32  	%r1444, %r1443, %r31;
	shl.b32 	%r1445, %r1444, 3;
	add.s32 	%r1446, %r1393, %r1445;
	ld.shared.u64 	%rd306, [%r1446];
	add.s64 	%rd307, %rd306, %rd79;
	shl.b64 	%rd308, %rd307, 3;
	add.s64 	%rd309, %rd67, %rd308;
	st.global.u64 	[%rd309+39936], %rd304;
	bar.warp.sync 	-1;
	ld.shared.u64 	%rd310, [%r200+-3072];
	shr.u64 	%rd311, %rd310, %r697;
	cvt.u32.u64 	%r1447, %rd311;
	and.b32  	%r1448, %r1447, %r31;
	shl.b32 	%r1449, %r1448, 3;
	add.s32 	%r1450, %r1393, %r1449;
	ld.shared.u64 	%rd312, [%r1450];
	add.s64 	%rd313, %rd312, %rd79;
	shl.b64 	%rd314, %rd313, 3;
	add.s64 	%rd315, %rd67, %rd314;
	st.global.u64 	[%rd315+43008], %rd310;
	bar.warp.sync 	-1;
	bra.uni 	$L__BB10_236;
$L__BB10_205:
	ld.param.u32 	%r1811, [_ZN3cub18CUB_300001_SM_10006detail10radix_sort29DeviceRadixSortOnesweepKernelINS1_5radix10policy_hubIyiyE10Policy1000ELNS0_9SortOrderE0EyiyiiNS1_21identity_decomposer_tEEEvPT5_SB_PT3_PKSC_PT1_PKSG_PT2_PKSK_T4_iiT6__param_8];
	mad.lo.s32 	%r211, %r4, -5760, %r1811;
	setp.ge.s32 	%p140, %r1, %r211;
	@%p140 bra 	$L__BB10_207;
	ld.shared.u64 	%rd316, [%r210];
	shr.u64 	%rd317, %rd316, %r697;
	cvt.u32.u64 	%r1452, %rd317;
	and.b32  	%r1453, %r1452, %r31;
	shl.b32 	%r1454, %r1453, 3;
	mov.u32 	%r1455, _ZZN3cub18CUB_300001_SM_10006detail10radix_sort29DeviceRadixSortOnesweepKernelINS1_5radix10policy_hubIyiyE10Policy1000ELNS0_9SortOrderE0EyiyiiNS1_21identity_decomposer_tEEEvPT5_SB_PT3_PKSC_PT1_PKSG_PT2_PKSK_T4_iiT6_E1s;
	add.s32 	%r1456, %r1455, %r1454;
	ld.shared.u64 	%rd318, [%r1456+46080];
	add.s64 	%rd319, %rd318, %rd79;
	shl.b64 	%rd320, %rd319, 3;
	add.s64 	%rd321, %rd67, %rd320;
	st.global.u64 	[%rd321], %rd316;
$L__BB10_207:
	bar.warp.sync 	-1;
	add.s32 	%r1457, %r1, 384;
	setp.ge.s32 	%p141, %r1457, %r211;
	@%p141 bra 	$L__BB10_209;
	ld.shared.u64 	%rd322, [%r200+-43008];
	shr.u64 	%rd323, %rd322, %r697;
	cvt.u32.u64 	%r1459, %rd323;
	and.b32  	%r1460, %r1459, %r31;
	shl.b32 	%r1461, %r1460, 3;
	mov.u32 	%r1462, _ZZN3cub18CUB_300001_SM_10006detail10radix_sort29DeviceRadixSortOnesweepKernelINS1_5radix10policy_hubIyiyE10Policy1000ELNS0_9SortOrderE0EyiyiiNS1_21identity_decomposer_tEEEvPT5_SB_PT3_PKSC_PT1_PKSG_PT2_PKSK_T4_iiT6_E1s;
	add.s32 	%r1463, %r1462, %r1461;
	ld.shared.u64 	%rd324, [%r1463+46080];
	add.s64 	%rd325, %rd324, %rd79;
	shl.b64 	%rd326, %rd325, 3;
	add.s64 	%rd327, %rd67, %rd326;
	st.global.u64 	[%rd327+3072], %rd322;
$L__BB10_209:
	bar.warp.sync 	-1;
	add.s32 	%r1464, %r1, 768;
	setp.ge.s32 	%p142, %r1464, %r211;
	@%p142 bra 	$L__BB10_211;
	ld.shared.u64 	%rd328, [%r200+-39936];
	shr.u64 	%rd329, %rd328, %r697;
	cvt.u32.u64 	%r1466, %rd329;
	and.b32  	%r1467, %r1466, %r31;
	shl.b32 	%r1468, %r1467, 3;
	mov.u32 	%r1469, _ZZN3cub18CUB_300001_SM_10006detail10radix_sort29DeviceRadixSortOnesweepKernelINS1_5radix10policy_hubIyiyE10Policy1000ELNS0_9SortOrderE0EyiyiiNS1_21identity_decomposer_tEEEvPT5_SB_PT3_PKSC_PT1_PKSG_PT2_PKSK_T4_iiT6_E1s;
	add.s32 	%r1470, %r1469, %r1468;
	ld.shared.u64 	%rd330, [%r1470+46080];
	add.s64 	%rd331, %rd330, %rd79;
	shl.b64 	%rd332, %rd331, 3;
	add.s64 	%rd333, %rd67, %rd332;
	st.global.u64 	[%rd333+6144], %rd328;
$L__BB10_211:
	bar.warp.sync 	-1;
	add.s32 	%r1471, %r1, 1152;
	setp.ge.s32 	%p143, %r1471, %r211;
	@%p143 bra 	$L__BB10_213;
	ld.shared.u64 	%rd334, [%r200+-36864];
	shr.u64 	%rd335, %rd334, %r697;
	cvt.u32.u64 	%r1473, %rd335;
	and.b32  	%r1474, %r1473, %r31;
	shl.b32 	%r1475, %r1474, 3;
	mov.u32 	%r1476, _ZZN3cub18CUB_300001_SM_10006detail10radix_sort29DeviceRadixSortOnesweepKernelINS1_5radix10policy_hubIyiyE10Policy1000ELNS0_9SortOrderE0EyiyiiNS1_21identity_decomposer_tEEEvPT5_SB_PT3_PKSC_PT1_PKSG_PT2_PKSK_T4_iiT6_E1s;
	add.s32 	%r1477, %r1476, %r1475;
	ld.shared.u64 	%rd336, [%r1477+46080];
	add.s64 	%rd337, %rd336, %rd79;
	shl.b64 	%rd338, %rd337, 3;
	add.s64 	%rd339, %rd67, %rd338;
	st.global.u64 	[%rd339+9216], %rd334;
$L__BB10_213:
	bar.warp.sync 	-1;
	add.s32 	%r1478, %r1, 1536;
	setp.ge.s32 	%p144, %r1478, %r211;
	@%p144 bra 	$L__BB10_215;
	ld.shared.u64 	%rd340, [%r200+-33792];
	shr.u64 	%rd341, %rd340, %r697;
	cvt.u32.u64 	%r1480, %rd341;
	and.b32  	%r1481, %r1480, %r31;
	shl.b32 	%r1482, %r1481, 3;
	mov.u32 	%r1483, _ZZN3cub18CUB_300001_SM_10006detail10radix_sort29DeviceRadixSortOnesweepKernelINS1_5radix10policy_hubIyiyE10Policy1000ELNS0_9SortOrderE0EyiyiiNS1_21identity_decomposer_tEEEvPT5_SB_PT3_PKSC_PT1_PKSG_PT2_PKSK_T4_iiT6_E1s;
	add.s32 	%r1484, %r1483, %r1482;
	ld.shared.u64 	%rd342, [%r1484+46080];
	add.s64 	%rd343, %rd342, %rd79;
	shl.b64 	%rd344, %rd343, 3;
	add.s64 	%rd345, %rd67, %rd344;
	st.global.u64 	[%rd345+12288], %rd340;
$L__BB10_215:
	bar.warp.sync 	-1;
	add.s32 	%r1485, %r1, 1920;
	setp.ge.s32 	%p145, %r1485, %r211;
	@%p145 bra 	$L__BB10_217;
	ld.shared.u64 	%rd346, [%r200+-30720];
	shr.u64 	%rd347, %rd346, %r697;
	cvt.u32.u64 	%r1487, %rd347;
	and.b32  	%r1488, %r1487, %r31;
	shl.b32 	%r1489, %r1488, 3;
	mov.u32 	%r1490, _ZZN3cub18CUB_300001_SM_10006detail10radix_sort29DeviceRadixSortOnesweepKernelINS1_5radix10policy_hubIyiyE10Policy1000ELNS0_9SortOrderE0EyiyiiNS1_21identity_decomposer_tEEEvPT5_SB_PT3_PKSC_PT1_PKSG_PT2_PKSK_T4_iiT6_E1s;
	add.s32 	%r1491, %r1490, %r1489;
	ld.shared.u64 	%rd348, [%r1491+46080];
	add.s64 	%rd349, %rd348, %rd79;
	shl.b64 	%rd350, %rd349, 3;
	add.s64 	%rd351, %rd67, %rd350;
	st.global.u64 	[%rd351+15360], %rd346;
$L__BB10_217:
	bar.warp.sync 	-1;
	add.s32 	%r1492, %r1, 2304;
	setp.ge.s32 	%p146, %r1492, %r211;
	@%p146 bra 	$L__BB10_219;
	ld.shared.u64 	%rd352, [%r200+-27648];
	shr.u64 	%rd353, %rd352, %r697;
	cvt.u32.u64 	%r1494, %rd353;
	and.b32  	%r1495, %r1494, %r31;
	shl.b32 	%r1496, %r1495, 3;
	mov.u32 	%r1497, _ZZN3cub18CUB_300001_SM_10006detail10radix_sort29DeviceRadixSortOnesweepKernelINS1_5radix10policy_hubIyiyE10Policy1000ELNS0_9SortOrderE0EyiyiiNS1_21identity_decomposer_tEEEvPT5_SB_PT3_PKSC_PT1_PKSG_PT2_PKSK_T4_iiT6_E1s;
	add.s32 	%r1498, %r1497, %r1496;
	ld.shared.u64 	%rd354, [%r1498+46080];
	add.s64 	%rd355, %rd354, %rd79;
	shl.b64 	%rd356, %rd355, 3;
	add.s64 	%rd357, %rd67, %rd356;
	st.global.u64 	[%rd357+18432], %rd352;
$L__BB10_219:
	bar.warp.sync 	-1;
	add.s32 	%r1499, %r1, 2688;
	setp.ge.s32 	%p147, %r1499, %r211;
	@%p147 bra 	$L__BB10_221;
	ld.shared.u64 	%rd358, [%r200+-24576];
	shr.u64 	%rd359, %rd358, %r697;
	cvt.u32.u64 	%r1501, %rd359;
	and.b32  	%r1502, %r1501, %r31;
	shl.b32 	%r1503, %r1502, 3;
	mov.u32 	%r1504, _ZZN3cub18CUB_300001_SM_10006detail10radix_sort29DeviceRadixSortOnesweepKernelINS1_5radix10policy_hubIyiyE10Policy1000ELNS0_9SortOrderE0EyiyiiNS1_21identity_decomposer_tEEEvPT5_SB_PT3_PKSC_PT1_PKSG_PT2_PKSK_T4_iiT6_E1s;
	add.s32 	%r1505, %r1504, %r1503;
	ld.shared.u64 	%rd360, [%r1505+46080];
	add.s64 	%rd361, %rd360, %rd79;
	shl.b64 	%rd362, %rd361, 3;
	add.s64 	%rd363, %rd67, %rd362;
	st.global.u64 	[%rd363+21504], %rd358;
$L__BB10_221:
	bar.warp.sync 	-1;
	or.b32  	%r1506, %r1, 3072;
	setp.ge.s32 	%p148, %r1506, %r211;
	@%p148 bra 	$L__BB10_223;
	ld.shared.u64 	%rd364, [%r200+-21504];
	shr.u64 	%rd365, %rd364, %r697;
	cvt.u32.u64 	%r1508, %rd365;
	and.b32  	%r1509, %r1508, %r31;
	shl.b32 	%r1510, %r1509, 3;
	mov.u32 	%r1511, _ZZN3cub18CUB_300001_SM_10006detail10radix_sort29DeviceRadixSortOnesweepKernelINS1_5radix10policy_hubIyiyE10Policy1000ELNS0_9SortOrderE0EyiyiiNS1_21identity_decomposer_tEEEvPT5_SB_PT3_PKSC_PT1_PKSG_PT2_PKSK_T4_iiT6_E1s;
	add.s32 	%r1512, %r1511, %r1510;
	ld.shared.u64 	%rd366, [%r1512+46080];
	add.s64 	%rd367, %rd366, %rd79;
	shl.b64 	%rd368, %rd367, 3;
	add.s64 	%rd369, %rd67, %rd368;
	st.global.u64 	[%rd369+24576], %rd364;
$L__BB10_223:
	bar.warp.sync 	-1;
	add.s32 	%r1513, %r1, 3456;
	setp.ge.s32 	%p149, %r1513, %r211;
	@%p149 bra 	$L__BB10_225;
	ld.shared.u64 	%rd370, [%r200+-18432];
	shr.u64 	%rd371, %rd370, %r697;
	cvt.u32.u64 	%r1515, %rd371;
	and.b32  	%r1516, %r1515, %r31;
	shl.b32 	%r1517, %r1516, 3;
	mov.u32 	%r1518, _ZZN3cub18CUB_300001_SM_10006detail10radix_sort29DeviceRadixSortOnesweepKernelINS1_5radix10policy_hubIyiyE10Policy1000ELNS0_9SortOrderE0EyiyiiNS1_21identity_decomposer_tEEEvPT5_SB_PT3_PKSC_PT1_PKSG_PT2_PKSK_T4_iiT6_E1s;
	add.s32 	%r1519, %r1518, %r1517;
	ld.shared.u64 	%rd372, [%r1519+46080];
	add.s64 	%rd373, %rd372, %rd79;
	shl.b64 	%rd374, %rd373, 3;
	add.s64 	%rd375, %rd67, %rd374;
	st.global.u64 	[%rd375+27648], %rd370;
$L__BB10_225:
	bar.warp.sync 	-1;
	add.s32 	%r1520, %r1, 3840;
	setp.ge.s32 	%p150, %r1520, %r211;
	@%p150 bra 	$L__BB10_227;
	ld.shared.u64 	%rd376, [%r200+-15360];
	shr.u64 	%rd377, %rd376, %r697;
	cvt.u32.u64 	%r1522, %rd377;
	and.b32  	%r1523, %r1522, %r31;
	shl.b32 	%r1524, %r1523, 3;
	mov.u32 	%r1525, _ZZN3cub18CUB_300001_SM_10006detail10radix_sort29DeviceRadixSortOnesweepKernelINS1_5radix10policy_hubIyiyE10Policy1000ELNS0_9SortOrderE0EyiyiiNS1_21identity_decomposer_tEEEvPT5_SB_PT3_PKSC_PT1_PKSG_PT2_PKSK_T4_iiT6_E1s;
	add.s32 	%r1526, %r1525, %r1524;
	ld.shared.u64 	%rd378, [%r1526+46080];
	add.s64 	%rd379, %rd378, %rd79;
	shl.b64 	%rd380, %rd379, 3;
	add.s64 	%rd381, %rd67, %rd380;
	st.global.u64 	[%rd381+30720], %rd376;
$L__BB10_227:
	bar.warp.sync 	-1;
	add.s32 	%r1527, %r1, 4224;
	setp.ge.s32 	%p151, %r1527, %r211;
	@%p151 bra 	$L__BB10_229;
	ld.shared.u64 	%rd382, [%r200+-12288];
	shr.u64 	%rd383, %rd382, %r697;
	cvt.u32.u64 	%r1529, %rd383;
	and.b32  	%r1530, %r1529, %r31;
	shl.b32 	%r1531, %r1530, 3;
	mov.u32 	%r1532, _ZZN3cub18CUB_300001_SM_10006detail10radix_sort29DeviceRadixSortOnesweepKernelINS1_5radix10policy_hubIyiyE10Policy1000ELNS0_9SortOrderE0EyiyiiNS1_21identity_decomposer_tEEEvPT5_SB_PT3_PKSC_PT1_PKSG_PT2_PKSK_T4_iiT6_E1s;
	add.s32 	%r1533, %r1532, %r1531;
	ld.shared.u64 	%rd384, [%r1533+46080];
	add.s64 	%rd385, %rd384, %rd79;
	shl.b64 	%rd386, %rd385, 3;
	add.s64 	%rd387, %rd67, %rd386;
	st.global.u64 	[%rd387+33792], %rd382;
$L__BB10_229:
	bar.warp.sync 	-1;
	add.s32 	%r1534, %r1, 4608;
	setp.ge.s32 	%p152, %r1534, %r211;
	@%p152 bra 	$L__BB10_231;
	ld.shared.u64 	%rd388, [%r200+-9216];
	shr.u64 	%rd389, %rd388, %r697;
	cvt.u32.u64 	%r1536, %rd389;
	and.b32  	%r1537, %r1536, %r31;
	shl.b32 	%r1538, %r1537, 3;
	mov.u32 	%r1539, _ZZN3cub18CUB_300001_SM_10006detail10radix_sort29DeviceRadixSortOnesweepKernelINS1_5radix10policy_hubIyiyE10Policy1000ELNS0_9SortOrderE0EyiyiiNS1_21identity_decomposer_tEEEvPT5_SB_PT3_PKSC_PT1_PKSG_PT2_PKSK_T4_iiT6_E1s;
	add.s32 	%r1540, %r1539, %r1538;
	ld.shared.u64 	%rd390, [%r1540+46080];
	add.s64 	%rd391, %rd390, %rd79;
	shl.b64 	%rd392, %rd391, 3;
	add.s64 	%rd393, %rd67, %rd392;
	st.global.u64 	[%rd393+36864], %rd388;
$L__BB10_231:
	bar.warp.sync 	-1;
	add.s32 	%r1541, %r1, 4992;
	setp.ge.s32 	%p153, %r1541, %r211;
	@%p153 bra 	$L__BB10_233;
	ld.shared.u64 	%rd394, [%r200+-6144];
	shr.u64 	%rd395, %rd394, %r697;
	cvt.u32.u64 	%r1543, %rd395;
	and.b32  	%r1544, %r1543, %r31;
	shl.b32 	%r1545, %r1544, 3;
	mov.u32 	%r1546, _ZZN3cub18CUB_300001_SM_10006detail10radix_sort29DeviceRadixSortOnesweepKernelINS1_5radix10policy_hubIyiyE10Policy1000ELNS0_9SortOrderE0EyiyiiNS1_21identity_decomposer_tEEEvPT5_SB_PT3_PKSC_PT1_PKSG_PT2_PKSK_T4_iiT6_E1s;
	add.s32 	%r1547, %r1546, %r1545;
	ld.shared.u64 	%rd396, [%r1547+46080];
	add.s64 	%rd397, %rd396, %rd79;
	shl.b64 	%rd398, %rd397, 3;
	add.s64 	%rd399, %rd67, %rd398;
	st.global.u64 	[%rd399+39936], %rd394;
$L__BB10_233:
	bar.warp.sync 	-1;
	add.s32 	%r1548, %r1, 5376;
	setp.ge.s32 	%p154, %r1548, %r211;
	@%p154 bra 	$L__BB10_235;
	ld.shared.u64 	%rd400, [%r200+-3072];
	shr.u64 	%rd401, %rd400, %r697;
	cvt.u32.u64 	%r1550, %rd401;
	and.b32  	%r1551, %r1550, %r31;
	shl.b32 	%r1552, %r1551, 3;
	mov.u32 	%r1553, _ZZN3cub18CUB_300001_SM_10006detail10radix_sort29DeviceRadixSortOnesweepKernelINS1_5radix10policy_hubIyiyE10Policy1000ELNS0_9SortOrderE0EyiyiiNS1_21identity_decomposer_tEEEvPT5_SB_PT3_PKSC_PT1_PKSG_PT2_PKSK_T4_iiT6_E1s;
	add.s32 	%r1554, %r1553, %r1552;
	ld.shared.u64 	%rd402, [%r1554+46080];
	add.s64 	%rd403, %rd402, %rd79;
	shl.b64 	%rd404, %rd403, 3;
	add.s64 	%rd405, %rd67, %rd404;
	st.global.u64 	[%rd405+43008], %rd400;
$L__BB10_235:
	bar.warp.sync 	-1;
$L__BB10_236:
	ld.param.u32 	%r1812, [_ZN3cub18CUB_300001_SM_10006detail10radix_sort29DeviceRadixSortOnesweepKernelINS1_5radix10policy_hubIyiyE10Policy1000ELNS0_9SortOrderE0EyiyiiNS1_21identity_decomposer_tEEEvPT5_SB_PT3_PKSC_PT1_PKSG_PT2_PKSK_T4_iiT6__param_8];
	setp.gt.s32 	%p155, %r209, %r1812;
	ld.shared.u64 	%rd406, [%r200+-46080];
	shr.u64 	%rd407, %rd406, %r697;
	cvt.u32.u64 	%r1556, %rd407;
	and.b32  	%r212, %r1556, %r31;
	ld.shared.u64 	%rd408, [%r200+-43008];
	shr.u64 	%rd409, %rd408, %r697;
	cvt.u32.u64 	%r1557, %rd409;
	and.b32  	%r213, %r1557, %r31;
	ld.shared.u64 	%rd410, [%r200+-39936];
	shr.u64 	%rd411, %rd410, %r697;
	cvt.u32.u64 	%r1558, %rd411;
	and.b32  	%r214, %r1558, %r31;
	ld.shared.u64 	%rd412, [%r200+-36864];
	shr.u64 	%rd413, %rd412, %r697;
	cvt.u32.u64 	%r1559, %rd413;
	and.b32  	%r215, %r1559, %r31;
	ld.shared.u64 	%rd414, [%r200+-33792];
	shr.u64 	%rd415, %rd414, %r697;
	cvt.u32.u64 	%r1560, %rd415;
	and.b32  	%r216, %r1560, %r31;
	ld.shared.u64 	%rd416, [%r200+-30720];
	shr.u64 	%rd417, %rd416, %r697;
	cvt.u32.u64 	%r1561, %rd417;
	and.b32  	%r217, %r1561, %r31;
	ld.shared.u64 	%rd418, [%r200+-27648];
	shr.u64 	%rd419, %rd418, %r697;
	cvt.u32.u64 	%r1562, %rd419;
	and.b32  	%r218, %r1562, %r31;
	ld.shared.u64 	%rd420, [%r200+-24576];
	shr.u64 	%rd421, %rd420, %r697;
	cvt.u32.u64 	%r1563, %rd421;
	and.b32  	%r219, %r1563, %r31;
	ld.shared.u64 	%rd422, [%r200+-21504];
	shr.u64 	%rd423, %rd422, %r697;
	cvt.u32.u64 	%r1564, %rd423;
	and.b32  	%r220, %r1564, %r31;
	ld.shared.u64 	%rd424, [%r200+-18432];
	shr.u64 	%rd425, %rd424, %r697;
	cvt.u32.u64 	%r1565, %rd425;
	and.b32  	%r221, %r1565, %r31;
	ld.shared.u64 	%rd426, [%r200+-15360];
	shr.u64 	%rd427, %rd426, %r697;
	cvt.u32.u64 	%r1566, %rd427;
	and.b32  	%r222, %r1566, %r31;
	ld.shared.u64 	%rd428, [%r200+-12288];
	shr.u64 	%rd429, %rd428, %r697;
	cvt.u32.u64 	%r1567, %rd429;
	and.b32  	%r223, %r1567, %r31;
	ld.shared.u64 	%rd430, [%r200+-9216];
	shr.u64 	%rd431, %rd430, %r697;
	cvt.u32.u64 	%r1568, %rd431;
	and.b32  	%r224, %r1568, %r31;
	ld.shared.u64 	%rd432, [%r200+-6144];
	shr.u64 	%rd433, %rd432, %r697;
	cvt.u32.u64 	%r1569, %rd433;
	and.b32  	%r225, %r1569, %r31;
	ld.shared.u64 	%rd434, [%r200+-3072];
	shr.u64 	%rd435, %rd434, %r697;
	cvt.u32.u64 	%r1570, %rd435;
	and.b32  	%r226, %r1570, %r31;
	@%p155 bra 	$L__BB10_238;
	ld.global.u32 	%r1893, [%rd69];
	ld.global.u32 	%r1894, [%rd69+128];
	ld.global.u32 	%r1895, [%rd69+256];
	ld.global.u32 	%r1896, [%rd69+384];
	ld.global.u32 	%r1897, [%rd69+512];
	ld.global.u32 	%r1898, [%rd69+640];
	ld.global.u32 	%r1899, [%rd69+768];
	ld.global.u32 	%r1900, [%rd69+896];
	ld.global.u32 	%r1901, [%rd69+1024];
	ld.global.u32 	%r1902, [%rd69+1152];
	ld.global.u32 	%r1903, [%rd69+1280];
	ld.global.u32 	%r1904, [%rd69+1408];
	ld.global.u32 	%r1905, [%rd69+1536];
	ld.global.u32 	%r1906, [%rd69+1664];
	ld.global.u32 	%r1907, [%rd69+1792];
	bra.uni 	$L__BB10_268;
$L__BB10_238:
	ld.param.u32 	%r1813, [_ZN3cub18CUB_300001_SM_10006detail10radix_sort29DeviceRadixSortOnesweepKernelINS1_5radix10policy_hubIyiyE10Policy1000ELNS0_9SortOrderE0EyiyiiNS1_21identity_decomposer_tEEEvPT5_SB_PT3_PKSC_PT1_PKSG_PT2_PKSK_T4_iiT6__param_8];
	cvt.u32.u64 	%r1572, %rd68;
	mul.lo.s32 	%r1573, %r4, 5760;
	sub.s32 	%r242, %r1813, %r1573;
	setp.ge.s32 	%p156, %r1572, %r242;
	@%p156 bra 	$L__BB10_240;
	ld.global.u32 	%r1893, [%rd69];
$L__BB10_240:
	cvt.u32.u64 	%r1575, %rd68;
	add.s32 	%r1576, %r1575, 32;
	setp.ge.s32 	%p157, %r1576, %r242;
	@%p157 bra 	$L__BB10_242;
	ld.global.u32 	%r1894, [%rd69+128];
$L__BB10_242:
	cvt.u32.u64 	%r1578, %rd68;
	add.s32 	%r1579, %r1578, 64;
	setp.ge.s32 	%p158, %r1579, %r242;
	@%p158 bra 	$L__BB10_244;
	ld.global.u32 	%r1895, [%rd69+256];
$L__BB10_244:
	cvt.u32.u64 	%r1581, %rd68;
	add.s32 	%r1582, %r1581, 96;
	setp.ge.s32 	%p159, %r1582, %r242;
	@%p159 bra 	$L__BB10_246;
	ld.global.u32 	%r1896, [%rd69+384];
$L__BB10_246:
	cvt.u32.u64 	%r1584, %rd68;
	add.s32 	%r1585, %r1584, 128;
	setp.ge.s32 	%p160, %r1585, %r242;
	@%p160 bra 	$L__BB10_248;
	ld.global.u32 	%r1897, [%rd69+512];
$L__BB10_248:
	cvt.u32.u64 	%r1587, %rd68;
	add.s32 	%r1588, %r1587, 160;
	setp.ge.s32 	%p161, %r1588, %r242;
	@%p161 bra 	$L__BB10_250;
	ld.global.u32 	%r1898, [%rd69+640];
$L__BB10_250:
	cvt.u32.u64 	%r1590, %rd68;
	add.s32 	%r1591, %r1590, 192;
	setp.ge.s32 	%p162, %r1591, %r242;
	@%p162 bra 	$L__BB10_252;
	ld.global.u32 	%r1899, [%rd69+768];
$L__BB10_252:
	cvt.u32.u64 	%r1593, %rd68;
	add.s32 	%r1594, %r1593, 224;
	setp.ge.s32 	%p163, %r1594, %r242;
	@%p163 bra 	$L__BB10_254;
	ld.global.u32 	%r1900, [%rd69+896];
$L__BB10_254:
	cvt.u32.u64 	%r1596, %rd68;
	add.s32 	%r1597, %r1596, 256;
	setp.ge.s32 	%p164, %r1597, %r242;
	@%p164 bra 	$L__BB10_256;
	ld.global.u32 	%r1901, [%rd69+1024];
$L__BB10_256:
	cvt.u32.u64 	%r1599, %rd68;
	add.s32 	%r1600, %r1599, 288;
	setp.ge.s32 	%p165, %r1600, %r242;
	@%p165 bra 	$L__BB10_258;
	ld.global.u32 	%r1902, [%rd69+1152];
$L__BB10_258:
	cvt.u32.u64 	%r1602, %rd68;
	add.s32 	%r1603, %r1602, 320;
	setp.ge.s32 	%p166, %r1603, %r242;
	@%p166 bra 	$L__BB10_260;
	ld.global.u32 	%r1903, [%rd69+1280];
$L__BB10_260:
	cvt.u32.u64 	%r1605, %rd68;
	add.s32 	%r1606, %r1605, 352;
	setp.ge.s32 	%p167, %r1606, %r242;
	@%p167 bra 	$L__BB10_262;
	ld.global.u32 	%r1904, [%rd69+1408];
$L__BB10_262:
	cvt.u32.u64 	%r1608, %rd68;
	add.s32 	%r1609, %r1608, 384;
	setp.ge.s32 	%p168, %r1609, %r242;
	@%p168 bra 	$L__BB10_264;
	ld.global.u32 	%r1905, [%rd69+1536];
$L__BB10_264:
	cvt.u32.u64 	%r1611, %rd68;
	add.s32 	%r1612, %r1611, 416;
	setp.ge.s32 	%p169, %r1612, %r242;
	@%p169 bra 	$L__BB10_266;
	ld.global.u32 	%r1906, [%rd69+1664];
$L__BB10_266:
	cvt.u32.u64 	%r1614, %rd68;
	add.s32 	%r1615, %r1614, 448;
	setp.ge.s32 	%p170, %r1615, %r242;
	@%p170 bra 	$L__BB10_268;
	ld.global.u32 	%r1907, [%rd69+1792];
$L__BB10_268:
	ld.param.u32 	%r1814, [_ZN3cub18CUB_300001_SM_10006detail10radix_sort29DeviceRadixSortOnesweepKernelINS1_5radix10policy_hubIyiyE10Policy1000ELNS0_9SortOrderE0EyiyiiNS1_21identity_decomposer_tEEEvPT5_SB_PT3_PKSC_PT1_PKSG_PT2_PKSK_T4_iiT6__param_8];
	cvt.u64.u32 	%rd84, %r1;
	mad.lo.s32 	%r1616, %r4, 5760, 5760;
	setp.gt.s32 	%p171, %r1616, %r1814;
	bar.sync 	0;
	shl.b32 	%r1617, %r114, 2;
	sub.s32 	%r1618, %r185, %r1617;
	st.shared.u32 	[%r1618+-4], %r1893;
	shl.b32 	%r1619, %r119, 2;
	sub.s32 	%r1620, %r186, %r1619;
	st.shared.u32 	[%r1620+-4], %r1894;
	shl.b32 	%r1621, %r124, 2;
	sub.s32 	%r1622, %r187, %r1621;
	st.shared.u32 	[%r1622+-4], %r1895;
	shl.b32 	%r1623, %r129, 2;
	sub.s32 	%r1624, %r188, %r1623;
	st.shared.u32 	[%r1624+-4], %r1896;
	shl.b32 	%r1625, %r134, 2;
	sub.s32 	%r1626, %r189, %r1625;
	st.shared.u32 	[%r1626+-4], %r1897;
	shl.b32 	%r1627, %r139, 2;
	sub.s32 	%r1628, %r190, %r1627;
	st.shared.u32 	[%r1628+-4], %r1898;
	shl.b32 	%r1629, %r144, 2;
	sub.s32 	%r1630, %r191, %r1629;
	st.shared.u32 	[%r1630+-4], %r1899;
	shl.b32 	%r1631, %r149, 2;
	sub.s32 	%r1632, %r192, %r1631;
	st.shared.u32 	[%r1632+-4], %r1900;
	shl.b32 	%r1633, %r154, 2;
	sub.s32 	%r1634, %r193, %r1633;
	st.shared.u32 	[%r1634+-4], %r1901;
	shl.b32 	%r1635, %r159, 2;
	sub.s32 	%r1636, %r194, %r1635;
	st.shared.u32 	[%r1636+-4], %r1902;
	shl.b32 	%r1637, %r164, 2;
	sub.s32 	%r1638, %r195, %r1637;
	st.shared.u32 	[%r1638+-4], %r1903;
	shl.b32 	%r1639, %r169, 2;
	sub.s32 	%r1640, %r196, %r1639;
	st.shared.u32 	[%r1640+-4], %r1904;
	shl.b32 	%r1641, %r174, 2;
	sub.s32 	%r1642, %r197, %r1641;
	st.shared.u32 	[%r1642+-4], %r1905;
	shl.b32 	%r1643, %r179, 2;
	sub.s32 	%r1644, %r198, %r1643;
	st.shared.u32 	[%r1644+-4], %r1906;
	shl.b32 	%r1645, %r184, 2;
	sub.s32 	%r1646, %r199, %r1645;
	st.shared.u32 	[%r1646+-4], %r1907;
	bar.sync 	0;
	@%p171 bra 	$L__BB10_270;
	shl.b32 	%r1647, %r1, 2;
	sub.s32 	%r1648, %r210, %r1647;
	ld.shared.u32 	%r1649, [%r1648];
	shl.b32 	%r1650, %r212, 3;
	mov.u32 	%r1651, _ZZN3cub18CUB_300001_SM_10006detail10radix_sort29DeviceRadixSortOnesweepKernelINS1_5radix10policy_hubIyiyE10Policy1000ELNS0_9SortOrderE0EyiyiiNS1_21identity_decomposer_tEEEvPT5_SB_PT3_PKSC_PT1_PKSG_PT2_PKSK_T4_iiT6_E1s;
	add.s32 	%r1652, %r1651, 46080;
	add.s32 	%r1653, %r1652, %r1650;
	ld.shared.u64 	%rd436, [%r1653];
	add.s64 	%rd437, %rd436, %rd84;
	shl.b64 	%rd438, %rd437, 2;
	add.s64 	%rd439, %rd66, %rd438;
	st.global.u32 	[%rd439], %r1649;
	bar.warp.sync 	-1;
	ld.shared.u32 	%r1654, [%r1648+1536];
	shl.b32 	%r1655, %r213, 3;
	add.s32 	%r1656, %r1652, %r1655;
	ld.shared.u64 	%rd440, [%r1656];
	add.s64 	%rd441, %rd440, %rd84;
	shl.b64 	%rd442, %rd441, 2;
	add.s64 	%rd443, %rd66, %rd442;
	st.global.u32 	[%rd443+1536], %r1654;
	bar.warp.sync 	-1;
	ld.shared.u32 	%r1657, [%r1648+3072];
	shl.b32 	%r1658, %r214, 3;
	add.s32 	%r1659, %r1652, %r1658;
	ld.shared.u64 	%rd444, [%r1659];
	add.s64 	%rd445, %rd444, %rd84;
	shl.b64 	%rd446, %rd445, 2;
	add.s64 	%rd447, %rd66, %rd446;
	st.global.u32 	[%rd447+3072], %r1657;
	bar.warp.sync 	-1;
	ld.shared.u32 	%r1660, [%r1648+4608];
	shl.b32 	%r1661, %r215, 3;
	add.s32 	%r1662, %r1652, %r1661;
	ld.shared.u64 	%rd448, [%r1662];
	add.s64 	%rd449, %rd448, %rd84;
	shl.b64 	%rd450, %rd449, 2;
	add.s64 	%rd451, %rd66, %rd450;
	st.global.u32 	[%rd451+4608], %r1660;
	bar.warp.sync 	-1;
	ld.shared.u32 	%r1663, [%r1648+6144];
	shl.b32 	%r1664, %r216, 3;
	add.s32 	%r1665, %r1652, %r1664;
	ld.shared.u64 	%rd452, [%r1665];
	add.s64 	%rd453, %rd452, %rd84;
	shl.b64 	%rd454, %rd453, 2;
	add.s64 	%rd455, %rd66, %rd454;
	st.global.u32 	[%rd455+6144], %r1663;
	bar.warp.sync 	-1;
	ld.shared.u32 	%r1666, [%r1648+7680];
	shl.b32 	%r1667, %r217, 3;
	add.s32 	%r1668, %r1652, %r1667;
	ld.shared.u64 	%rd456, [%r1668];
	add.s64 	%rd457, %rd456, %rd84;
	shl.b64 	%rd458, %rd457, 2;
	add.s64 	%rd459, %rd66, %rd458;
	st.global.u32 	[%rd459+7680], %r1666;
	bar.warp.sync 	-1;
	ld.shared.u32 	%r1669, [%r1648+9216];
	shl.b32 	%r1670, %r218, 3;
	add.s32 	%r1671, %r1652, %r1670;
	ld.shared.u64 	%rd460, [%r1671];
	add.s64 	%rd461, %rd460, %rd84;
	shl.b64 	%rd462, %rd461, 2;
	add.s64 	%rd463, %rd66, %rd462;
	st.global.u32 	[%rd463+9216], %r1669;
	bar.warp.sync 	-1;
	ld.shared.u32 	%r1672, [%r1648+10752];
	shl.b32 	%r1673, %r219, 3;
	add.s32 	%r1674, %r1652, %r1673;
	ld.shared.u64 	%rd464, [%r1674];
	add.s64 	%rd465, %rd464, %rd84;
	shl.b64 	%rd466, %rd465, 2;
	add.s64 	%rd467, %rd66, %rd466;
	st.global.u32 	[%rd467+10752], %r1672;
	bar.warp.sync 	-1;
	ld.shared.u32 	%r1675, [%r1648+12288];
	shl.b32 	%r1676, %r220, 3;
	add.s32 	%r1677, %r1652, %r1676;
	ld.shared.u64 	%rd468, [%r1677];
	add.s64 	%rd469, %rd468, %rd84;
	shl.b64 	%rd470, %rd469, 2;
	add.s64 	%rd471, %rd66, %rd470;
	st.global.u32 	[%rd471+12288], %r1675;
	bar.warp.sync 	-1;
	ld.shared.u32 	%r1678, [%r1648+13824];
	shl.b32 	%r1679, %r221, 3;
	add.s32 	%r1680, %r1652, %r1679;
	ld.shared.u64 	%rd472, [%r1680];
	add.s64 	%rd473, %rd472, %rd84;
	shl.b64 	%rd474, %rd473, 2;
	add.s64 	%rd475, %rd66, %rd474;
	st.global.u32 	[%rd475+13824], %r1678;
	bar.warp.sync 	-1;
	ld.shared.u32 	%r1681, [%r1648+15360];
	shl.b32 	%r1682, %r222, 3;
	add.s32 	%r1683, %r1652, %r1682;
	ld.shared.u64 	%rd476, [%r1683];
	add.s64 	%rd477, %rd476, %rd84;
	shl.b64 	%rd478, %rd477, 2;
	add.s64 	%rd479, %rd66, %rd478;
	st.global.u32 	[%rd479+15360], %r1681;
	bar.warp.sync 	-1;
	ld.shared.u32 	%r1684, [%r1648+16896];
	shl.b32 	%r1685, %r223, 3;
	add.s32 	%r1686, %r1652, %r1685;
	ld.shared.u64 	%rd480, [%r1686];
	add.s64 	%rd481, %rd480, %rd84;
	shl.b64 	%rd482, %rd481, 2;
	add.s64 	%rd483, %rd66, %rd482;
	st.global.u32 	[%rd483+16896], %r1684;
	bar.warp.sync 	-1;
	ld.shared.u32 	%r1687, [%r1648+18432];
	shl.b32 	%r1688, %r224, 3;
	add.s32 	%r1689, %r1652, %r1688;
	ld.shared.u64 	%rd484, [%r1689];
	add.s64 	%rd485, %rd484, %rd84;
	shl.b64 	%rd486, %rd485, 2;
	add.s64 	%rd487, %rd66, %rd486;
	st.global.u32 	[%rd487+18432], %r1687;
	bar.warp.sync 	-1;
	ld.shared.u32 	%r1690, [%r1648+19968];
	shl.b32 	%r1691, %r225, 3;
	add.s32 	%r1692, %r1652, %r1691;
	ld.shared.u64 	%rd488, [%r1692];
	add.s64 	%rd489, %rd488, %rd84;
	shl.b64 	%rd490, %rd489, 2;
	add.s64 	%rd491, %rd66, %rd490;
	st.global.u32 	[%rd491+19968], %r1690;
	bar.warp.sync 	-1;
	ld.shared.u32 	%r1693, [%r1648+21504];
	shl.b32 	%r1694, %r226, 3;
	add.s32 	%r1695, %r1652, %r1694;
	ld.shared.u64 	%rd492, [%r1695];
	add.s64 	%rd493, %rd492, %rd84;
	shl.b64 	%rd494, %rd493, 2;
	add.s64 	%rd495, %rd66, %rd494;
	st.global.u32 	[%rd495+21504], %r1693;
	bar.warp.sync 	-1;
	bra.uni 	$L__BB10_301;
$L__BB10_270:
	ld.param.u32 	%r1815, [_ZN3cub18CUB_300001_SM_10006detail10radix_sort29DeviceRadixSortOnesweepKernelINS1_5radix10policy_hubIyiyE10Policy1000ELNS0_9SortOrderE0EyiyiiNS1_21identity_decomposer_tEEEvPT5_SB_PT3_PKSC_PT1_PKSG_PT2_PKSK_T4_iiT6__param_8];
	mad.lo.s32 	%r287, %r4, -5760, %r1815;
	shl.b32 	%r1696, %r212, 3;
	mov.u32 	%r1697, _ZZN3cub18CUB_300001_SM_10006detail10radix_sort29DeviceRadixSortOnesweepKernelINS1_5radix10policy_hubIyiyE10Policy1000ELNS0_9SortOrderE0EyiyiiNS1_21identity_decomposer_tEEEvPT5_SB_PT3_PKSC_PT1_PKSG_PT2_PKSK_T4_iiT6_E1s;
	add.s32 	%r1698, %r1697, %r1696;
	ld.shared.u64 	%rd85, [%r1698+46080];
	setp.ge.s32 	%p172, %r1, %r287;
	@%p172 bra 	$L__BB10_272;
	shl.b32 	%r1699, %r1, 2;
	sub.s32 	%r1700, %r210, %r1699;
	ld.shared.u32 	%r1701, [%r1700];
	add.s64 	%rd496, %rd85, %rd84;
	shl.b64 	%rd497, %rd496, 2;
	add.s64 	%rd498, %rd66, %rd497;
	st.global.u32 	[%rd498], %r1701;
$L__BB10_272:
	bar.warp.sync 	-1;
	shl.b32 	%r1702, %r213, 3;
	add.s32 	%r1704, %r1697, %r1702;
	ld.shared.u64 	%rd86, [%r1704+46080];
	add.s32 	%r1705, %r1, 384;
	setp.ge.s32 	%p173, %r1705, %r287;
	@%p173 bra 	$L__BB10_274;
	shl.b32 	%r1706, %r1, 2;
	sub.s32 	%r1707, %r210, %r1706;
	ld.shared.u32 	%r1708, [%r1707+1536];
	add.s64 	%rd499, %rd86, %rd84;
	shl.b64 	%rd500, %rd499, 2;
	add.s64 	%rd501, %rd66, %rd500;
	st.global.u32 	[%rd501+1536], %r1708;
$L__BB10_274:
	bar.warp.sync 	-1;
	shl.b32 	%r1709, %r214, 3;
	add.s32 	%r1711, %r1697, %r1709;
	ld.shared.u64 	%rd87, [%r1711+46080];
	add.s32 	%r1712, %r1, 768;
	setp.ge.s32 	%p174, %r1712, %r287;
	@%p174 bra 	$L__BB10_276;
	shl.b32 	%r1713, %r1, 2;
	sub.s32 	%r1714, %r210, %r1713;
	ld.shared.u32 	%r1715, [%r1714+3072];
	add.s64 	%rd502, %rd87, %rd84;
	shl.b64 	%rd503, %rd502, 2;
	add.s64 	%rd504, %rd66, %rd503;
	st.global.u32 	[%rd504+3072], %r1715;
$L__BB10_276:
	bar.warp.sync 	-1;
	shl.b32 	%r1716, %r215, 3;
	add.s32 	%r1718, %r1697, %r1716;
	ld.shared.u64 	%rd88, [%r1718+46080];
	add.s32 	%r1719, %r1, 1152;
	setp.ge.s32 	%p175, %r1719, %r287;
	@%p175 bra 	$L__BB10_278;
	shl.b32 	%r1720, %r1, 2;
	sub.s32 	%r1721, %r210, %r1720;
	ld.shared.u32 	%r1722, [%r1721+4608];
	add.s64 	%rd505, %rd88, %rd84;
	shl.b64 	%rd506, %rd505, 2;
	add.s64 	%rd507, %rd66, %rd506;
	st.global.u32 	[%rd507+4608], %r1722;
$L__BB10_278:
	bar.warp.sync 	-1;
	shl.b32 	%r1723, %r216, 3;
	add.s32 	%r1725, %r1697, %r1723;
	ld.shared.u64 	%rd89, [%r1725+46080];
	add.s32 	%r1726, %r1, 1536;
	setp.ge.s32 	%p176, %r1726, %r287;
	@%p176 bra 	$L__BB10_280;
	shl.b32 	%r1727, %r1, 2;
	sub.s32 	%r1728, %r210, %r1727;
	ld.shared.u32 	%r1729, [%r1728+6144];
	add.s64 	%rd508, %rd89, %rd84;
	shl.b64 	%rd509, %rd508, 2;
	add.s64 	%rd510, %rd66, %rd509;
	st.global.u32 	[%rd510+6144], %r1729;
$L__BB10_280:
	bar.warp.sync 	-1;
	shl.b32 	%r1730, %r217, 3;
	add.s32 	%r1732, %r1697, %r1730;
	ld.shared.u64 	%rd90, [%r1732+46080];
	add.s32 	%r1733, %r1, 1920;
	setp.ge.s32 	%p177, %r1733, %r287;
	@%p177 bra 	$L__BB10_282;
	shl.b32 	%r1734, %r1, 2;
	sub.s32 	%r1735, %r210, %r1734;
	ld.shared.u32 	%r1736, [%r1735+7680];
	add.s64 	%rd511, %rd90, %rd84;
	shl.b64 	%rd512, %rd511, 2;
	add.s64 	%rd513, %rd66, %rd512;
	st.global.u32 	[%rd513+7680], %r1736;
$L__BB10_282:
	bar.warp.sync 	-1;
	shl.b32 	%r1737, %r218, 3;
	add.s32 	%r1739, %r1697, %r1737;
	ld.shared.u64 	%rd91, [%r1739+46080];
	add.s32 	%r1740, %r1, 2304;
	setp.ge.s32 	%p178, %r1740, %r287;
	@%p178 bra 	$L__BB10_284;
	shl.b32 	%r1741, %r1, 2;
	sub.s32 	%r1742, %r210, %r1741;
	ld.shared.u32 	%r1743, [%r1742+9216];
	add.s64 	%rd514, %rd91, %rd84;
	shl.b64 	%rd515, %rd514, 2;
	add.s64 	%rd516, %rd66, %rd515;
	st.global.u32 	[%rd516+9216], %r1743;
$L__BB10_284:
	bar.warp.sync 	-1;
	shl.b32 	%r1744, %r219, 3;
	add.s32 	%r1746, %r1697, %r1744;
	ld.shared.u64 	%rd92, [%r1746+46080];
	add.s32 	%r1747, %r1, 2688;
	setp.ge.s32 	%p179, %r1747, %r287;
	@%p179 bra 	$L__BB10_286;
	shl.b32 	%r1748, %r1, 2;
	sub.s32 	%r1749, %r210, %r1748;
	ld.shared.u32 	%r1750, [%r1749+10752];
	add.s64 	%rd517, %rd92, %rd84;
	shl.b64 	%rd518, %rd517, 2;
	add.s64 	%rd519, %rd66, %rd518;
	st.global.u32 	[%rd519+10752], %r1750;
$L__BB10_286:
	bar.warp.sync 	-1;
	shl.b32 	%r1751, %r220, 3;
	add.s32 	%r1753, %r1697, %r1751;
	ld.shared.u64 	%rd93, [%r1753+46080];
	or.b32  	%r1754, %r1, 3072;
	setp.ge.s32 	%p180, %r1754, %r287;
	@%p180 bra 	$L__BB10_288;
	shl.b32 	%r1755, %r1, 2;
	sub.s32 	%r1756, %r210, %r1755;
	ld.shared.u32 	%r1757, [%r1756+12288];
	add.s64 	%rd520, %rd93, %rd84;
	shl.b64 	%rd521, %rd520, 2;
	add.s64 	%rd522, %rd66, %rd521;
	st.global.u32 	[%rd522+12288], %r1757;
$L__BB10_288:
	bar.warp.sync 	-1;
	shl.b32 	%r1758, %r221, 3;
	add.s32 	%r1760, %r1697, %r1758;
	ld.shared.u64 	%rd94, [%r1760+46080];
	add.s32 	%r1761, %r1, 3456;
	setp.ge.s32 	%p181, %r1761, %r287;
	@%p181 bra 	$L__BB10_290;
	shl.b32 	%r1762, %r1, 2;
	sub.s32 	%r1763, %r210, %r1762;
	ld.shared.u32 	%r1764, [%r1763+13824];
	add.s64 	%rd523, %rd94, %rd84;
	shl.b64 	%rd524, %rd523, 2;
	add.s64 	%rd525, %rd66, %rd524;
	st.global.u32 	[%rd525+13824], %r1764;
$L__BB10_290:
	bar.warp.sync 	-1;
	shl.b32 	%r1765, %r222, 3;
	add.s32 	%r1767, %r1697, %r1765;
	ld.shared.u64 	%rd95, [%r1767+46080];
	add.s32 	%r1768, %r1, 3840;
	setp.ge.s32 	%p182, %r1768, %r287;
	@%p182 bra 	$L__BB10_292;
	shl.b32 	%r1769, %r1, 2;
	sub.s32 	%r1770, %r210, %r1769;
	ld.shared.u32 	%r1771, [%r1770+15360];
	add.s64 	%rd526, %rd95, %rd84;
	shl.b64 	%rd527, %rd526, 2;
	add.s64 	%rd528, %rd66, %rd527;
	st.global.u32 	[%rd528+15360], %r1771;
$L__BB10_292:
	bar.warp.sync 	-1;
	shl.b32 	%r1772, %r223, 3;
	add.s32 	%r1774, %r1697, %r1772;
	ld.shared.u64 	%rd96, [%r1774+46080];
	add.s32 	%r1775, %r1, 4224;
	setp.ge.s32 	%p183, %r1775, %r287;
	@%p183 bra 	$L__BB10_294;
	shl.b32 	%r1776, %r1, 2;
	sub.s32 	%r1777, %r210, %r1776;
	ld.shared.u32 	%r1778, [%r1777+16896];
	add.s64 	%rd529, %rd96, %rd84;
	shl.b64 	%rd530, %rd529, 2;
	add.s64 	%rd531, %rd66, %rd530;
	st.global.u32 	[%rd531+16896], %r1778;
$L__BB10_294:
	bar.warp.sync 	-1;
	shl.b32 	%r1779, %r224, 3;
	add.s32 	%r1781, %r1697, %r1779;
	ld.shared.u64 	%rd97, [%r1781+46080];
	add.s32 	%r1782, %r1, 4608;
	setp.ge.s32 	%p184, %r1782, %r287;
	@%p184 bra 	$L__BB10_296;
	shl.b32 	%r1783, %r1, 2;
	sub.s32 	%r1784, %r210, %r1783;
	ld.shared.u32 	%r1785, [%r1784+18432];
	add.s64 	%rd532, %rd97, %rd84;
	shl.b64 	%rd533, %rd532, 2;
	add.s64 	%rd534, %rd66, %rd533;
	st.global.u32 	[%rd534+18432], %r1785;
$L__BB10_296:
	bar.warp.sync 	-1;
	shl.b32 	%r1786, %r225, 3;
	add.s32 	%r1788, %r1697, %r1786;
	ld.shared.u64 	%rd98, [%r1788+46080];
	add.s32 	%r1789, %r1, 4992;
	setp.ge.s32 	%p185, %r1789, %r287;
	@%p185 bra 	$L__BB10_298;
	shl.b32 	%r1790, %r1, 2;
	sub.s32 	%r1791, %r210, %r1790;
	ld.shared.u32 	%r1792, [%r1791+19968];
	add.s64 	%rd535, %rd98, %rd84;
	shl.b64 	%rd536, %rd535, 2;
	add.s64 	%rd537, %rd66, %rd536;
	st.global.u32 	[%rd537+19968], %r1792;
$L__BB10_298:
	bar.warp.sync 	-1;
	shl.b32 	%r1793, %r226, 3;
	add.s32 	%r1795, %r1697, %r1793;
	ld.shared.u64 	%rd538, [%r1795+46080];
	add.s64 	%rd99, %rd538, %rd84;
	add.s32 	%r1796, %r1, 5376;
	setp.ge.s32 	%p186, %r1796, %r287;
	@%p186 bra 	$L__BB10_300;
	shl.b32 	%r1797, %r1, 2;
	sub.s32 	%r1798, %r210, %r1797;
	ld.shared.u32 	%r1799, [%r1798+21504];
	shl.b64 	%rd539, %rd99, 2;
	add.s64 	%rd540, %rd66, %rd539;
	st.global.u32 	[%rd540+21504], %r1799;
$L__BB10_300:
	bar.warp.sync 	-1;
$L__BB10_301:
	ret;

}
	// .globl	_ZN3cub18CUB_300001_SM_10006detail10radix_sort31DeviceRadixSortSingleTileKernelINS1_5radix10policy_hubIyyyE10Policy1000ELNS0_9SortOrderE0EyyyNS1_21identity_decomposer_tEEEvPKT1_PSA_PKT2_PSE_T3_iiT4_
.visible .entry _ZN3cub18CUB_300001_SM_10006detail10radix_sort31DeviceRadixSortSingleTileKernelINS1_5radix10policy_hubIyyyE10Policy1000ELNS0_9SortOrderE0EyyyNS1_21identity_decomposer_tEEEvPKT1_PSA_PKT2_PSE_T3_iiT4_(
	.param .u64 .ptr .align 1 _ZN3cub18CUB_300001_SM_10006detail10radix_sort31DeviceRadixSortSingleTileKernelINS1_5radix10policy_hubIyyyE10Policy1000ELNS0_9SortOrderE0EyyyNS1_21identity_decomposer_tEEEvPKT1_PSA_PKT2_PSE_T3_iiT4__param_0,
	.param .u64 .ptr .align 1 _ZN3cub18CUB_300001_SM_10006detail10radix_sort31DeviceRadixSortSingleTileKernelINS1_5radix10policy_hubIyyyE10Policy1000ELNS0_9SortOrderE0EyyyNS1_21identity_decomposer_tEEEvPKT1_PSA_PKT2_PSE_T3_iiT4__param_1,
	.param .u64 .ptr .align 1 _ZN3cub18CUB_300001_SM_10006detail10radix_sort31DeviceRadixSortSingleTileKernelINS1_5radix10policy_hubIyyyE10Policy1000ELNS0_9SortOrderE0EyyyNS1_21identity_decomposer_tEEEvPKT1_PSA_PKT2_PSE_T3_iiT4__param_2,
	.param .u64 .ptr .align 1 _ZN3cub18CUB_300001_SM_10006detail10radix_sort31DeviceRadixSortSingleTileKernelINS1_5radix10policy_hubIyyyE10Policy1000ELNS0_9SortOrderE0EyyyNS1_21identity_decomposer_tEEEvPKT1_PSA_PKT2_PSE_T3_iiT4__param_3,
	.param .u64 _ZN3cub18CUB_300001_SM_10006detail10radix_sort31DeviceRadixSortSingleTileKernelINS1_5radix10policy_hubIyyyE10Policy1000ELNS0_9SortOrderE0EyyyNS1_21identity_decomposer_tEEEvPKT1_PSA_PKT2_PSE_T3_iiT4__param_4,
	.param .u32 _ZN3cub18CUB_300001_SM_10006detail10radix_sort31DeviceRadixSortSingleTileKernelINS1_5radix10policy_hubIyyyE10Policy1000ELNS0_9SortOrderE0EyyyNS1_21identity_decomposer_tEEEvPKT1_PSA_PKT2_PSE_T3_iiT4__param_5,
	.param .u32 _ZN3cub18CUB_300001_SM_10006detail10radix_sort31DeviceRadixSortSingleTileKernelINS1_5radix10policy_hubIyyyE10Policy1000ELNS0_9SortOrderE0EyyyNS1_21identity_decomposer_tEEEvPKT1_PSA_PKT2_PSE_T3_iiT4__param_6,
	.param .align 1 .b8 _ZN3cub18CUB_300001_SM_10006detail10radix_sort31DeviceRadixSortSingleTileKernelINS1_5radix10policy_hubIyyyE10Policy1000ELNS0_9SortOrderE0EyyyNS1_21identity_decomposer_tEEEvPKT1_PSA_PKT2_PSE_T3_iiT4__param_7[1]
)
.maxntid 256
.minnctapersm 1
{
	.reg .pred 	%p<43>;
	.reg .b16 	%rs<19>;
	.reg .b32 	%r<360>;
	.reg .b64 	%rd<193>;
	// demoted variable
	.shared .align 16 .b8 _ZZN3cub18CUB_300001_SM_10006detail10radix_sort31DeviceRadixSortSingleTileKernelINS1_5radix10policy_hubIyyyE10Policy1000ELNS0_9SortOrderE0EyyyNS1_21identity_decomposer_tEEEvPKT1_PSA_PKT2_PSE_T3_iiT4_E12temp_storage[33856];
	ld.param.u64 	%rd100, [_ZN3cub18CUB_300001_SM_10006detail10radix_sort31DeviceRadixSortSingleTileKernelINS1_5radix10policy_hubIyyyE10Policy1000ELNS0_9SortOrderE0EyyyNS1_21identity_decomposer_tEEEvPKT1_PSA_PKT2_PSE_T3_iiT4__param_0];
	ld.param.u64 	%rd95, [_ZN3cub18CUB_300001_SM_10006detail10radix_sort31DeviceRadixSortSingleTileKernelINS1_5radix10policy_hubIyyyE10Policy1000ELNS0_9SortOrderE0EyyyNS1_21identity_decomposer_tEEEvPKT1_PSA_PKT2_PSE_T3_iiT4__param_1];
	ld.param.u64 	%rd96, [_ZN3cub18CUB_300001_SM_10006detail10radix_sort31DeviceRadixSortSingleTileKernelINS1_5radix10policy_hubIyyyE10Policy1000ELNS0_9SortOrderE0EyyyNS1_21identity_decomposer_tEEEvPKT1_PSA_PKT2_PSE_T3_iiT4__param_2];
	ld.param.u64 	%rd97, [_ZN3cub18CUB_300001_SM_10006detail10radix_sort31DeviceRadixSortSingleTileKernelINS1_5radix10policy_hubIyyyE10Policy1000ELNS0_9SortOrderE0EyyyNS1_21identity_decomposer_tEEEvPKT1_PSA_PKT2_PSE_T3_iiT4__param_3];
	ld.param.u64 	%rd98, [_ZN3cub18CUB_300001_SM_10006detail10radix_sort31DeviceRadixSortSingleTileKernelINS1_5radix10policy_hubIyyyE10Policy1000ELNS0_9SortOrderE0EyyyNS1_21identity_decomposer_tEEEvPKT1_PSA_PKT2_PSE_T3_iiT4__param_4];
	ld.param.u32 	%r84, [_ZN3cub18CUB_300001_SM_10006detail10radix_sort31DeviceRadixSortSingleTileKernelINS1_5radix10policy_hubIyyyE10Policy1000ELNS0_9SortOrderE0EyyyNS1_21identity_decomposer_tEEEvPKT1_PSA_PKT2_PSE_T3_iiT4__param_5];
	ld.param.u32 	%r85, [_ZN3cub18CUB_300001_SM_10006detail10radix_sort31DeviceRadixSortSingleTileKernelINS1_5radix10policy_hubIyyyE10Policy1000ELNS0_9SortOrderE0EyyyNS1_21identity_decomposer_tEEEvPKT1_PSA_PKT2_PSE_T3_iiT4__param_6];
	cvta.to.global.u64 	%rd101, %rd100;
	cvt.u32.u64 	%r1, %rd98;
	mov.u32 	%r2, %tid.x;
	mul.lo.s32 	%r3, %r2, 9;
	setp.ge.s32 	%p1, %r3, %r1;
	mul.wide.u32 	%rd102, %r3, 8;
	add.s64 	%rd1, %rd101, %rd102;
	mov.b64 	%rd183, -1;
	@%p1 bra 	$L__BB11_2;
	ld.global.u64 	%rd183, [%rd1];
$L__BB11_2:
	add.s32 	%r4, %r3, 1;
	setp.ge.s32 	%p2, %r4, %r1;
	mov.b64 	%rd182, -1;
	@%p2 bra 	$L__BB11_4;
	ld.global.u64 	%rd182, [%rd1+8];
$L__BB11_4:
	add.s32 	%r5, %r3, 2;
	setp.ge.s32 	%p3, %r5, %r1;
	mov.b64 	%rd181, -1;
	@%p3 bra 	$L__BB11_6;
	ld.global.u64 	%rd181, [%rd1+16];
$L__BB11_6:
	add.s32 	%r6, %r3, 3;
	setp.ge.s32 	%p4, %r6, %r1;
	mov.b64 	%rd180, -1;
	@%p4 bra 	$L__BB11_8;
	ld.global.u64 	%rd180, [%rd1+24];
$L__BB11_8:
	add.s32 	%r7, %r3, 4;
	setp.ge.s32 	%p5, %r7, %r1;
	mov.b64 	%rd179, -1;
	@%p5 bra 	$L__BB11_10;
	ld.global.u64 	%rd179, [%rd1+32];
$L__BB11_10:
	add.s32 	%r8, %r3, 5;
	setp.ge.s32 	%p6, %r8, %r1;
	mov.b64 	%rd178, -1;
	@%p6 bra 	$L__BB11_12;
	ld.global.u64 	%rd178, [%rd1+40];
$L__BB11_12:
	add.s32 	%r9, %r3, 6;
	setp.ge.s32 	%p7, %r9, %r1;
	mov.b64 	%rd177, -1;
	@%p7 bra 	$L__BB11_14;
	ld.global.u64 	%rd177, [%rd1+48];
$L__BB11_14:
	add.s32 	%r10, %r3, 7;
	setp.ge.s32 	%p8, %r10, %r1;
	mov.b64 	%rd176, -1;
	@%p8 bra 	$L__BB11_16;
	ld.global.u64 	%rd176, [%rd1+56];
$L__BB11_16:
	add.s32 	%r11, %r3, 8;
	setp.ge.s32 	%p9, %r11, %r1;
	mov.b64 	%rd175, -1;
	@%p9 bra 	$L__BB11_18;
	ld.global.u64 	%rd175, [%rd1+64];
$L__BB11_18:
	bar.sync 	0;
	mov.b64 	{%r86, %r87}, %rd98;
	shfl.sync.idx.b32	%r12|%p10, %r86, 0, 31, -1;
	shfl.sync.idx.b32	%r88|%p11, %r87, 0, 31, -1;
	mov.b64 	%rd20, {%r12, %r88};
	setp.ge.s32 	%p12, %r3, %r12;
	cvta.to.global.u64 	%rd112, %rd96;
	add.s64 	%rd21, %rd112, %rd102;
	@%p12 bra 	$L__BB11_20;
	ld.global.u64 	%rd192, [%rd21];
$L__BB11_20:
	setp.ge.s32 	%p13, %r4, %r12;
	@%p13 bra 	$L__BB11_22;
	ld.global.u64 	%rd191, [%rd21+8];
$L__BB11_22:
	setp.ge.s32 	%p14, %r5, %r12;
	@%p14 bra 	$L__BB11_24;
	ld.global.u64 	%rd190, [%rd21+16];
$L__BB11_24:
	setp.ge.s32 	%p15, %r6, %r12;
	@%p15 bra 	$L__BB11_26;
	ld.global.u64 	%rd189, [%rd21+24];
$L__BB11_26:
	setp.ge.s32 	%p16, %r7, %r12;
	@%p16 bra 	$L__BB11_28;
	ld.global.u64 	%rd188, [%rd21+32];
$L__BB11_28:
	setp.ge.s32 	%p17, %r8, %r12;
	@%p17 bra 	$L__BB11_30;
	ld.global.u64 	%rd187, [%rd21+40];
$L__BB11_30:
	setp.ge.s32 	%p18, %r9, %r12;
	@%p18 bra 	$L__BB11_32;
	ld.global.u64 	%rd186, [%rd21+48];
$L__BB11_32:
	setp.ge.s32 	%p19, %r10, %r12;
	@%p19 bra 	$L__BB11_34;
	ld.global.u64 	%rd185, [%rd21+56];
$L__BB11_34:
	setp.ge.s32 	%p20, %r11, %r12;
	@%p20 bra 	$L__BB11_36;
	ld.global.u64 	%rd184, [%rd21+64];
$L__BB11_36:
	bar.sync 	0;
	shr.u32 	%r13, %r2, 5;
	shl.b32 	%r90, %r2, 2;
	mov.u32 	%r91, _ZZN3cub18CUB_300001_SM_10006detail10radix_sort31DeviceRadixSortSingleTileKernelINS1_5radix10policy_hubIyyyE10Policy1000ELNS0_9SortOrderE0EyyyNS1_21identity_decomposer_tEEEvPKT1_PSA_PKT2_PSE_T3_iiT4_E12temp_storage;
	add.s32 	%r14, %r91, %r90;
	shl.b32 	%r92, %r2, 7;
	add.s32 	%r15, %r14, %r92;
	shl.b32 	%r93, %r13, 2;
	add.s32 	%r94, %r91, %r93;
	add.s32 	%r16, %r94, 33792;
	mad.lo.s32 	%r17, %r2, -60, %r15;
	add.s32 	%r357, %r84, 6;
	sub.s32 	%r356, %r85, %r84;
$L__BB11_37:
	add.s32 	%r105, %r357, -6;
	min.s32 	%r95, %r356, 6;
	mov.b32 	%r134, 0;
	st.shared.u32 	[%r14], %r134;
	st.shared.u32 	[%r14+1024], %r134;
	st.shared.u32 	[%r14+2048], %r134;
	st.shared.u32 	[%r14+3072], %r134;
	st.shared.u32 	[%r14+4096], %r134;
	st.shared.u32 	[%r14+5120], %r134;
	st.shared.u32 	[%r14+6144], %r134;
	st.shared.u32 	[%r14+7168], %r134;
	st.shared.u32 	[%r14+8192], %r134;
	st.shared.u32 	[%r14+9216], %r134;
	st.shared.u32 	[%r14+10240], %r134;
	st.shared.u32 	[%r14+11264], %r134;
	st.shared.u32 	[%r14+12288], %r134;
	st.shared.u32 	[%r14+13312], %r134;
	st.shared.u32 	[%r14+14336], %r134;
	st.shared.u32 	[%r14+15360], %r134;
	st.shared.u32 	[%r14+16384], %r134;
	st.shared.u32 	[%r14+17408], %r134;
	st.shared.u32 	[%r14+18432], %r134;
	st.shared.u32 	[%r14+19456], %r134;
	st.shared.u32 	[%r14+20480], %r134;
	st.shared.u32 	[%r14+21504], %r134;
	st.shared.u32 	[%r14+22528], %r134;
	st.shared.u32 	[%r14+23552], %r134;
	st.shared.u32 	[%r14+24576], %r134;
	st.shared.u32 	[%r14+25600], %r134;
	st.shared.u32 	[%r14+26624], %r134;
	st.shared.u32 	[%r14+27648], %r134;
	st.shared.u32 	[%r14+28672], %r134;
	st.shared.u32 	[%r14+29696], %r134;
	st.shared.u32 	[%r14+30720], %r134;
	st.shared.u32 	[%r14+31744], %r134;
	st.shared.u32 	[%r14+32768], %r134;
	mov.b64 	%rd123, 1;
	// begin inline asm
	shl.b64 %rd122, %rd123, %r95;
	// end inline asm
	add.s64 	%rd125, %rd122, -1;
	// begin inline asm
	shl.b64 %rd124, %rd125, %r134;
	// end inline asm
	// begin inline asm
	shr.b64 %rd126, %rd183, %r105;
	// end inline asm
	cvt.u32.u64 	%r137, %rd126;
	cvt.u32.u64 	%r138, %rd124;
	and.b32  	%r139, %r138, %r137;
	shl.b32 	%r140, %r139, 10;
	and.b32  	%r141, %r140, 31744;
	add.s32 	%r142, %r14, %r141;
	shr.u32 	%r143, %r139, 4;
	and.b32  	%r144, %r143, 268435454;
	add.s32 	%r23, %r142, %r144;
	ld.shared.u16 	%rs1, [%r23];
	add.s16 	%rs10, %rs1, 1;
	st.shared.u16 	[%r23], %rs10;
	// begin inline asm
	shr.b64 %rd128, %rd182, %r105;
	// end inline asm
	cvt.u32.u64 	%r145, %rd128;
	and.b32  	%r146, %r138, %r145;
	shl.b32 	%r147, %r146, 10;
	and.b32  	%r148, %r147, 31744;
	add.s32 	%r149, %r14, %r148;
	shr.u32 	%r150, %r146, 4;
	and.b32  	%r151, %r150, 268435454;
	add.s32 	%r24, %r149, %r151;
	ld.shared.u16 	%rs2, [%r24];
	add.s16 	%rs11, %rs2, 1;
	st.shared.u16 	[%r24], %rs11;
	// begin inline asm
	shr.b64 %rd130, %rd181, %r105;
	// end inline asm
	cvt.u32.u64 	%r152, %rd130;
	and.b32  	%r153, %r138, %r152;
	shl.b32 	%r154, %r153, 10;
	and.b32  	%r155, %r154, 31744;
	add.s32 	%r156, %r14, %r155;
	shr.u32 	%r157, %r153, 4;
	and.b32  	%r158, %r157, 268435454;
	add.s32 	%r25, %r156, %r158;
	ld.shared.u16 	%rs3, [%r25];
	add.s16 	%rs12, %rs3, 1;
	st.shared.u16 	[%r25], %rs12;
	// begin inline asm
	shr.b64 %rd132, %rd180, %r105;
	// end inline asm
	cvt.u32.u64 	%r159, %rd132;
	and.b32  	%r160, %r138, %r159;
	shl.b32 	%r161, %r160, 10;
	and.b32  	%r162, %r161, 31744;
	add.s32 	%r163, %r14, %r162;
	shr.u32 	%r164, %r160, 4;
	and.b32  	%r165, %r164, 268435454;
	add.s32 	%r26, %r163, %r165;
	ld.shared.u16 	%rs4, [%r26];
	add.s16 	%rs13, %rs4, 1;
	st.shared.u16 	[%r26], %rs13;
	// begin inline asm
	shr.b64 %rd134, %rd179, %r105;
	// end inline asm
	cvt.u32.u64 	%r166, %rd134;
	and.b32  	%r167, %r138, %r166;
	shl.b32 	%r168, %r167, 10;
	and.b32  	%r169, %r168, 31744;
	add.s32 	%r170, %r14, %r169;
	shr.u32 	%r171, %r167, 4;
	and.b32  	%r172, %r171, 268435454;
	add.s32 	%r27, %r170, %r172;
	ld.shared.u16 	%rs5, [%r27];
	add.s16 	%rs14, %rs5, 1;
	st.shared.u16 	[%r27], %rs14;
	// begin inline asm
	shr.b64 %rd136, %rd178, %r105;
	// end inline asm
	cvt.u32.u64 	%r173, %rd136;
	and.b32  	%r174, %r138, %r173;
	shl.b32 	%r175, %r174, 10;
	and.b32  	%r176, %r175, 31744;
	add.s32 	%r177, %r14, %r176;
	shr.u32 	%r178, %r174, 4;
	and.b32  	%r179, %r178, 268435454;
	add.s32 	%r28, %r177, %r179;
	ld.shared.u16 	%rs6, [%r28];
	add.s16 	%rs15, %rs6, 1;
	st.shared.u16 	[%r28], %rs15;
	// begin inline asm
	shr.b64 %rd138, %rd177, %r105;
	// end inline asm
	cvt.u32.u64 	%r180, %rd138;
	and.b32  	%r181, %r138, %r180;
	shl.b32 	%r182, %r181, 10;
	and.b32  	%r183, %r182, 31744;
	add.s32 	%r184, %r14, %r183;
	shr.u32 	%r185, %r181, 4;
	and.b32  	%r186, %r185, 268435454;
	add.s32 	%r29, %r184, %r186;
	ld.shared.u16 	%rs7, [%r29];
	add.s16 	%rs16, %rs7, 1;
	st.shared.u16 	[%r29], %rs16;
	// begin inline asm
	shr.b64 %rd140, %rd176, %r105;
	// end inline asm
	cvt.u32.u64 	%r187, %rd140;
	and.b32  	%r188, %r138, %r187;
	shl.b32 	%r189, %r188, 10;
	and.b32  	%r190, %r189, 31744;
	add.s32 	%r191, %r14, %r190;
	shr.u32 	%r192, %r188, 4;
	and.b32  	%r193, %r192, 268435454;
	add.s32 	%r30, %r191, %r193;
	ld.shared.u16 	%rs8, [%r30];
	add.s16 	%rs17, %rs8, 1;
	st.shared.u16 	[%r30], %rs17;
	// begin inline asm
	shr.b64 %rd142, %rd175, %r105;
	// end inline asm
	cvt.u32.u64 	%r194, %rd142;
	and.b32  	%r195, %r138, %r194;
	shl.b32 	%r196, %r195, 10;
	and.b32  	%r197, %r196, 31744;
	add.s32 	%r198, %r14, %r197;
	shr.u32 	%r199, %r195, 4;
	and.b32  	%r200, %r199, 268435454;
	add.s32 	%r31, %r198, %r200;
	ld.shared.u16 	%rs9, [%r31];
	add.s16 	%rs18, %rs9, 1;
	st.shared.u16 	[%r31], %rs18;
	bar.sync 	0;
	ld.shared.u32 	%r32, [%r15];
	ld.shared.u32 	%r201, [%r15+4];
	ld.shared.u32 	%r202, [%r15+8];
	ld.shared.u32 	%r203, [%r15+12];
	ld.shared.u32 	%r204, [%r15+16];
	ld.shared.u32 	%r205, [%r15+20];
	ld.shared.u32 	%r206, [%r15+24];
	ld.shared.u32 	%r207, [%r15+28];
	ld.shared.u32 	%r208, [%r15+32];
	ld.shared.u32 	%r209, [%r15+36];
	ld.shared.u32 	%r210, [%r15+40];
	ld.shared.u32 	%r211, [%r15+44];
	ld.shared.u32 	%r212, [%r15+48];
	ld.shared.u32 	%r213, [%r15+52];
	ld.shared.u32 	%r214, [%r15+56];
	ld.shared.u32 	%r215, [%r15+60];
	ld.shared.u32 	%r216, [%r15+64];
	ld.shared.u32 	%r217, [%r15+68];
	ld.shared.u32 	%r218, [%r15+72];
	ld.shared.u32 	%r219, [%r15+76];
	ld.shared.u32 	%r220, [%r15+80];
	ld.shared.u32 	%r221, [%r15+84];
	ld.shared.u32 	%r222, [%r15+88];
	ld.shared.u32 	%r223, [%r15+92];
	ld.shared.u32 	%r224, [%r15+96];
	ld.shared.u32 	%r225, [%r15+100];
	ld.shared.u32 	%r226, [%r15+104];
	ld.shared.u32 	%r227, [%r15+108];
	ld.shared.u32 	%r228, [%r15+112];
	ld.shared.u32 	%r229, [%r15+116];
	ld.shared.u32 	%r230, [%r15+120];
	ld.shared.u32 	%r231, [%r15+124];
	ld.shared.u32 	%r232, [%r15+128];
	add.s32 	%r33, %r201, %r32;
	add.s32 	%r34, %r202, %r33;
	add.s32 	%r35, %r203, %r34;
	add.s32 	%r36, %r204, %r35;
	add.s32 	%r37, %r205, %r36;
	add.s32 	%r38, %r206, %r37;
	add.s32 	%r39, %r207, %r38;
	add.s32 	%r40, %r208, %r39;
	add.s32 	%r41, %r209, %r40;
	add.s32 	%r42, %r210, %r41;
	add.s32 	%r43, %r211, %r42;
	add.s32 	%r44, %r212, %r43;
	add.s32 	%r45, %r213, %r44;
	add.s32 	%r46, %r214, %r45;
	add.s32 	%r47, %r215, %r46;
	add.s32 	%r48, %r216, %r47;
	add.s32 	%r49, %r217, %r48;
	add.s32 	%r50, %r218, %r49;
	add.s32 	%r51, %r219, %r50;
	add.s32 	%r52, %r220, %r51;
	add.s32 	%r53, %r221, %r52;
	add.s32 	%r54, %r222, %r53;
	add.s32 	%r55, %r223, %r54;
	add.s32 	%r56, %r224, %r55;
	add.s32 	%r57, %r225, %r56;
	add.s32 	%r58, %r226, %r57;
	add.s32 	%r59, %r227, %r58;
	add.s32 	%r60, %r228, %r59;
	add.s32 	%r61, %r229, %r60;
	add.s32 	%r62, %r230, %r61;
	add.s32 	%r63, %r231, %r62;
	add.s32 	%r111, %r232, %r63;
	// begin inline asm
	mov.u32 %r106, %laneid;
	// end inline asm
	mov.b32 	%r109, 1;
	mov.b32 	%r136, -1;
	// begin inline asm
	{  .reg .u32 r0;  .reg .pred p;  shfl.sync.up.b32 r0|p, %r111, %r109, %r134, %r136;  @p add.u32 r0, r0, %r111;  mov.u32 %r107, r0;}
	// end inline asm
	mov.b32 	%r115, 2;
	// begin inline asm
	{  .reg .u32 r0;  .reg .pred p;  shfl.sync.up.b32 r0|p, %r107, %r115, %r134, %r136;  @p add.u32 r0, r0, %r107;  mov.u32 %r113, r0;}
	// end inline asm
	mov.b32 	%r121, 4;
	// begin inline asm
	{  .reg .u32 r0;  .reg .pred p;  shfl.sync.up.b32 r0|p, %r113, %r121, %r134, %r136;  @p add.u32 r0, r0, %r113;  mov.u32 %r119, r0;}
	// end inline asm
	mov.b32 	%r127, 8;
	// begin inline asm
	{  .reg .u32 r0;  .reg .pred p;  shfl.sync.up.b32 r0|p, %r119, %r127, %r134, %r136;  @p add.u32 r0, r0, %r119;  mov.u32 %r125, r0;}
	// end inline asm
	mov.b32 	%r133, 16;
	// begin inline asm
	{  .reg .u32 r0;  .reg .pred p;  shfl.sync.up.b32 r0|p, %r125, %r133, %r134, %r136;  @p add.u32 r0, r0, %r125;  mov.u32 %r131, r0;}
	// end inline asm
	setp.ne.s32 	%p21, %r106, 31;
	@%p21 bra 	$L__BB11_39;
	st.shared.u32 	[%r16], %r131;
$L__BB11_39:
	sub.s32 	%r233, %r131, %r111;
	setp.gt.u32 	%p22, %r2, 31;
	setp.eq.s32 	%p23, %r13, 7;
	setp.eq.s32 	%p24, %r13, 6;
	setp.eq.s32 	%p25, %r13, 5;
	setp.eq.s32 	%p26, %r13, 4;
	setp.eq.s32 	%p27, %r13, 3;
	setp.eq.s32 	%p28, %r13, 2;
	setp.eq.s32 	%p29, %r13, 1;
	bar.sync 	0;
	ld.shared.v4.u32 	{%r234, %r235, %r236, %r237}, [_ZZN3cub18CUB_300001_SM_10006detail10radix_sort31DeviceRadixSortSingleTileKernelINS1_5radix10policy_hubIyyyE10Policy1000ELNS0_9SortOrderE0EyyyNS1_21identity_decomposer_tEEEvPKT1_PSA_PKT2_PSE_T3_iiT4_E12temp_storage+33792];
	selp.b32 	%r238, %r234, %r358, %p29;
	add.s32 	%r239, %r235, %r234;
	selp.b32 	%r240, %r239, %r238, %p28;
	add.s32 	%r241, %r239, %r236;
	selp.b32 	%r242, %r241, %r240, %p27;
	add.s32 	%r243, %r241, %r237;
	selp.b32 	%r244, %r243, %r242, %p26;
	ld.shared.v4.u32 	{%r245, %r246, %r247, %r248}, [_ZZN3cub18CUB_300001_SM_10006detail10radix_sort31DeviceRadixSortSingleTileKernelINS1_5radix10policy_hubIyyyE10Policy1000ELNS0_9SortOrderE0EyyyNS1_21identity_decomposer_tEEEvPKT1_PSA_PKT2_PSE_T3_iiT4_E12temp_storage+33808];
	add.s32 	%r249, %r243, %r245;
	selp.b32 	%r250, %r249, %r244, %p25;
	add.s32 	%r251, %r249, %r246;
	selp.b32 	%r252, %r251, %r250, %p24;
	add.s32 	%r253, %r251, %r247;
	selp.b32 	%r358, %r253, %r252, %p23;
	add.s32 	%r68, %r253, %r248;
	setp.ne.s32 	%p30, %r106, 0;
	selp.b32 	%r254, %r233, 0, %p30;
	add.s32 	%r255, %r358, %r254;
	or.pred  	%p31, %p22, %p30;
	selp.b32 	%r359, %r255, %r233, %p22;
	@%p31 bra 	$L__BB11_41;
	shl.b32 	%r359, %r68, 16;
	st.shared.u32 	[_ZZN3cub18CUB_300001_SM_10006detail10radix_sort31DeviceRadixSortSingleTileKernelINS1_5radix10policy_hubIyyyE10Policy1000ELNS0_9SortOrderE0EyyyNS1_21identity_decomposer_tEEEvPKT1_PSA_PKT2_PSE_T3_iiT4_E12temp_storage+33832], %r359;
$L__BB11_41:
	setp.eq.s32 	%p32, %r2, 0;
	bar.sync 	0;
	ld.shared.u32 	%r256, [_ZZN3cub18CUB_300001_SM_10006detail10radix_sort31DeviceRadixSortSingleTileKernelINS1_5radix10policy_hubIyyyE10Policy1000ELNS0_9SortOrderE0EyyyNS1_21identity_decomposer_tEEEvPKT1_PSA_PKT2_PSE_T3_iiT4_E12temp_storage+33832];
	selp.b32 	%r257, 0, %r256, %p32;
	add.s32 	%r258, %r359, %r257;
	add.s32 	%r259, %r32, %r258;
	add.s32 	%r260, %r33, %r258;
	add.s32 	%r261, %r34, %r258;
	add.s32 	%r262, %r35, %r258;
	add.s32 	%r263, %r36, %r258;
	add.s32 	%r264, %r37, %r258;
	add.s32 	%r265, %r38, %r258;
	add.s32 	%r266, %r39, %r258;
	add.s32 	%r267, %r40, %r258;
	add.s32 	%r268, %r41, %r258;
	add.s32 	%r269, %r42, %r258;
	add.s32 	%r270, %r43, %r258;
	add.s32 	%r271, %r44, %r258;
	add.s32 	%r272, %r45, %r258;
	add.s32 	%r273, %r46, %r258;
	add.s32 	%r274, %r47, %r258;
	add.s32 	%r275, %r48, %r258;
	add.s32 	%r276, %r49, %r258;
	add.s32 	%r277, %r50, %r258;
	add.s32 	%r278, %r51, %r258;
	add.s32 	%r279, %r52, %r258;
	add.s32 	%r280, %r53, %r258;
	add.s32 	%r281, %r54, %r258;
	add.s32 	%r282, %r55, %r258;
	add.s32 	%r283, %r56, %r258;
	add.s32 	%r284, %r57, %r258;
	add.s32 	%r285, %r58, %r258;
	add.s32 	%r286, %r59, %r258;
	add.s32 	%r287, %r60, %r258;
	add.s32 	%r288, %r61, %r258;
	add.s32 	%r289, %r62, %r258;
	add.s32 	%r290, %r63, %r258;
	st.shared.u32 	[%r15], %r258;
	st.shared.u32 	[%r15+4], %r259;
	st.shared.u32 	[%r15+8], %r260;
	st.shared.u32 	[%r15+12], %r261;
	st.shared.u32 	[%r15+16], %r262;
	st.shared.u32 	[%r15+20], %r263;
	st.shared.u32 	[%r15+24], %r264;
	st.shared.u32 	[%r15+28], %r265;
	st.shared.u32 	[%r15+32], %r266;
	st.shared.u32 	[%r15+36], %r267;
	st.shared.u32 	[%r15+40], %r268;
	st.shared.u32 	[%r15+44], %r269;
	st.shared.u32 	[%r15+48], %r270;
	st.shared.u32 	[%r15+52], %r271;
	st.shared.u32 	[%r15+56], %r272;
	st.shared.u32 	[%r15+60], %r273;
	st.shared.u32 	[%r15+64], %r274;
	st.shared.u32 	[%r15+68], %r275;
	st.shared.u32 	[%r15+72], %r276;
	st.shared.u32 	[%r15+76], %r277;
	st.shared.u32 	[%r15+80], %r278;
	st.shared.u32 	[%r15+84], %r279;
	st.shared.u32 	[%r15+88], %r280;
	st.shared.u32 	[%r15+92], %r281;
	st.shared.u32 	[%r15+96], %r282;
	st.shared.u32 	[%r15+100], %r283;
	st.shared.u32 	[%r15+104], %r284;
	st.shared.u32 	[%r15+108], %r285;
	st.shared.u32 	[%r15+112], %r286;
	st.shared.u32 	[%r15+116], %r287;
	st.shared.u32 	[%r15+120], %r288;
	st.shared.u32 	[%r15+124], %r289;
	st.shared.u32 	[%r15+128], %r290;
	bar.sync 	0;
	cvt.u32.u16 	%r291, %rs1;
	ld.shared.u16 	%r292, [%r23];
	add.s32 	%r72, %r292, %r291;
	cvt.u32.u16 	%r293, %rs2;
	ld.shared.u16 	%r294, [%r24];
	add.s32 	%r73, %r294, %r293;
	cvt.u32.u16 	%r295, %rs3;
	ld.shared.u16 	%r296, [%r25];
	add.s32 	%r74, %r296, %r295;
	cvt.u32.u16 	%r297, %rs4;
	ld.shared.u16 	%r298, [%r26];
	add.s32 	%r75, %r298, %r297;
	cvt.u32.u16 	%r299, %rs5;
	ld.shared.u16 	%r300, [%r27];
	add.s32 	%r76, %r300, %r299;
	cvt.u32.u16 	%r301, %rs6;
	ld.shared.u16 	%r302, [%r28];
	add.s32 	%r77, %r302, %r301;
	cvt.u32.u16 	%r303, %rs7;
	ld.shared.u16 	%r304, [%r29];
	add.s32 	%r78, %r304, %r303;
	cvt.u32.u16 	%r305, %rs8;
	ld.shared.u16 	%r306, [%r30];
	add.s32 	%r79, %r306, %r305;
	cvt.u32.u16 	%r307, %rs9;
	ld.shared.u16 	%r308, [%r31];
	add.s32 	%r80, %r308, %r307;
	bar.sync 	0;
	setp.lt.s32 	%p33, %r357, %r85;
	@%p33 bra 	$L__BB11_61;
	cvt.u64.u32 	%rd144, %r2;
	shl.b32 	%r309, %r72, 3;
	mov.u32 	%r310, _ZZN3cub18CUB_300001_SM_10006detail10radix_sort31DeviceRadixSortSingleTileKernelINS1_5radix10policy_hubIyyyE10Policy1000ELNS0_9SortOrderE0EyyyNS1_21identity_decomposer_tEEEvPKT1_PSA_PKT2_PSE_T3_iiT4_E12temp_storage;
	add.s32 	%r311, %r310, %r309;
	st.shared.u64 	[%r311], %rd183;
	shl.b32 	%r312, %r73, 3;
	add.s32 	%r313, %r310, %r312;
	st.shared.u64 	[%r313], %rd182;
	shl.b32 	%r314, %r74, 3;
	add.s32 	%r315, %r310, %r314;
	st.shared.u64 	[%r315], %rd181;
	shl.b32 	%r316, %r75, 3;
	add.s32 	%r317, %r310, %r316;
	st.shared.u64 	[%r317], %rd180;
	shl.b32 	%r318, %r76, 3;
	add.s32 	%r319, %r310, %r318;
	st.shared.u64 	[%r319], %rd179;
	shl.b32 	%r320, %r77, 3;
	add.s32 	%r321, %r310, %r320;
	st.shared.u64 	[%r321], %rd178;
	shl.b32 	%r322, %r78, 3;
	add.s32 	%r323, %r310, %r322;
	st.shared.u64 	[%r323], %rd177;
	shl.b32 	%r324, %r79, 3;
	add.s32 	%r325, %r310, %r324;
	st.shared.u64 	[%r325], %rd176;
	shl.b32 	%r326, %r80, 3;
	add.s32 	%r327, %r310, %r326;
	st.shared.u64 	[%r327], %rd175;
	bar.sync 	0;
	shl.b32 	%r328, %r2, 6;
	sub.s32 	%r81, %r17, %r328;
	ld.shared.u64 	%rd58, [%r81];
	ld.shared.u64 	%rd59, [%r81+2048];
	ld.shared.u64 	%rd60, [%r81+4096];
	ld.shared.u64 	%rd61, [%r81+6144];
	ld.shared.u64 	%rd62, [%r81+8192];
	ld.shared.u64 	%rd63, [%r81+10240];
	ld.shared.u64 	%rd64, [%r81+12288];
	ld.shared.u64 	%rd65, [%r81+14336];
	ld.shared.u64 	%rd66, [%r81+16384];
	bar.sync 	0;
	st.shared.u64 	[%r311], %rd192;
	st.shared.u64 	[%r313], %rd191;
	st.shared.u64 	[%r315], %rd190;
	st.shared.u64 	[%r317], %rd189;
	st.shared.u64 	[%r319], %rd188;
	st.shared.u64 	[%r321], %rd187;
	st.shared.u64 	[%r323], %rd186;
	st.shared.u64 	[%r325], %rd185;
	st.shared.u64 	[%r327], %rd184;
	bar.sync 	0;
	ld.shared.u64 	%rd67, [%r81+2048];
	ld.shared.u64 	%rd68, [%r81+4096];
	ld.shared.u64 	%rd69, [%r81+6144];
	ld.shared.u64 	%rd70, [%r81+8192];
	ld.shared.u64 	%rd71, [%r81+10240];
	ld.shared.u64 	%rd72, [%r81+12288];
	ld.shared.u64 	%rd73, [%r81+14336];
	ld.shared.u64 	%rd74, [%r81+16384];
	setp.gt.u64 	%p34, %rd20, %rd144;
	cvta.to.global.u64 	%rd145, %rd95;
	mul.wide.u32 	%rd146, %r2, 8;
	add.s64 	%rd75, %rd145, %rd146;
	cvta.to.global.u64 	%rd147, %rd97;
	add.s64 	%rd76, %rd147, %rd146;
	@%p34 bra 	$L__BB11_43;
	bra.uni 	$L__BB11_44;
$L__BB11_43:
	ld.shared.u64 	%rd148, [%r81];
	st.global.u64 	[%rd75], %rd58;
	st.global.u64 	[%rd76], %rd148;
$L__BB11_44:
	add.s32 	%r329, %r2, 256;
	cvt.u64.u32 	%rd149, %r329;
	setp.le.u64 	%p35, %rd20, %rd149;
	@%p35 bra 	$L__BB11_46;
	st.global.u64 	[%rd75+2048], %rd59;
	st.global.u64 	[%rd76+2048], %rd67;
$L__BB11_46:
	add.s32 	%r330, %r2, 512;
	cvt.u64.u32 	%rd150, %r330;
	setp.le.u64 	%p36, %rd20, %rd150;
	@%p36 bra 	$L__BB11_48;
	st.global.u64 	[%rd75+4096], %rd60;
	st.global.u64 	[%rd76+4096], %rd68;
$L__BB11_48:
	add.s32 	%r331, %r2, 768;
	cvt.u64.u32 	%rd151, %r331;
	setp.le.u64 	%p37, %rd20, %rd151;
	@%p37 bra 	$L__BB11_50;
	st.global.u64 	[%rd75+6144], %rd61;
	st.global.u64 	[%rd76+6144], %rd69;
$L__BB11_50:
	or.b32  	%r332, %r2, 1024;
	cvt.u64.u32 	%rd152, %r332;
	setp.le.u64 	%p38, %rd20, %rd152;
	@%p38 bra 	$L__BB11_52;
	st.global.u64 	[%rd75+8192], %rd62;
	st.global.u64 	[%rd76+8192], %rd70;
$L__BB11_52:
	add.s32 	%r333, %r2, 1280;
	cvt.u64.u32 	%rd153, %r333;
	setp.le.u64 	%p39, %rd20, %rd153;
	@%p39 bra 	$L__BB11_54;
	st.global.u64 	[%rd75+10240], %rd63;
	st.global.u64 	[%rd76+10240], %rd71;
$L__BB11_54:
	add.s32 	%r334, %r2, 1536;
	cvt.u64.u32 	%rd154, %r334;
	setp.le.u64 	%p40, %rd20, %rd154;
	@%p40 bra 	$L__BB11_56;
	st.global.u64 	[%rd75+12288], %rd64;
	st.global.u64 	[%rd76+12288], %rd72;
$L__BB11_56:
	add.s32 	%r335, %r2, 1792;
	cvt.u64.u32 	%rd155, %r335;
	setp.le.u64 	%p41, %rd20, %rd155;
	@%p41 bra 	$L__BB11_58;
	st.global.u64 	[%rd75+14336], %rd65;
	st.global.u64 	[%rd76+14336], %rd73;
$L__BB11_58:
	or.b32  	%r336, %r2, 2048;
	cvt.u64.u32 	%rd156, %r336;
	setp.le.u64 	%p42, %rd20, %rd156;
	@%p42 bra 	$L__BB11_60;
	st.global.u64 	[%rd75+16384], %rd66;
	st.global.u64 	[%rd76+16384], %rd74;
$L__BB11_60:
	ret;
$L__BB11_61:
	shl.b32 	%r337, %r72, 3;
	mov.u32 	%r338, _ZZN3cub18CUB_300001_SM_10006detail10radix_sort31DeviceRadixSortSingleTileKernelINS1_5radix10policy_hubIyyyE10Policy1000ELNS0_9SortOrderE0EyyyNS1_21identity_decomposer_tEEEvPKT1_PSA_PKT2_PSE_T3_iiT4_E12temp_storage;
	add.s32 	%r339, %r338, %r337;
	st.shared.u64 	[%r339], %rd183;
	shl.b32 	%r340, %r73, 3;
	add.s32 	%r341, %r338, %r340;
	st.shared.u64 	[%r341], %rd182;
	shl.b32 	%r342, %r74, 3;
	add.s32 	%r343, %r338, %r342;
	st.shared.u64 	[%r343], %rd181;
	shl.b32 	%r344, %r75, 3;
	add.s32 	%r345, %r338, %r344;
	st.shared.u64 	[%r345], %rd180;
	shl.b32 	%r346, %r76, 3;
	add.s32 	%r347, %r338, %r346;
	st.shared.u64 	[%r347], %rd179;
	shl.b32 	%r348, %r77, 3;
	add.s32 	%r349, %r338, %r348;
	st.shared.u64 	[%r349], %rd178;
	shl.b32 	%r350, %r78, 3;
	add.s32 	%r351, %r338, %r350;
	st.shared.u64 	[%r351], %rd177;
	shl.b32 	%r352, %r79, 3;
	add.s32 	%r353, %r338, %r352;
	st.shared.u64 	[%r353], %rd176;
	shl.b32 	%r354, %r80, 3;
	add.s32 	%r355, %r338, %r354;
	st.shared.u64 	[%r355], %rd175;
	bar.sync 	0;
	ld.shared.u64 	%rd183, [%r17];
	ld.shared.u64 	%rd182, [%r17+8];
	ld.shared.u64 	%rd181, [%r17+16];
	ld.shared.u64 	%rd180, [%r17+24];
	ld.shared.u64 	%rd179, [%r17+32];
	ld.shared.u64 	%rd178, [%r17+40];
	ld.shared.u64 	%rd177, [%r17+48];
	ld.shared.u64 	%rd176, [%r17+56];
	ld.shared.u64 	%rd175, [%r17+64];
	bar.sync 	0;
	st.shared.u64 	[%r339], %rd192;
	st.shared.u64 	[%r341], %rd191;
	st.shared.u64 	[%r343], %rd190;
	st.shared.u64 	[%r345], %rd189;
	st.shared.u64 	[%r347], %rd188;
	st.shared.u64 	[%r349], %rd187;
	st.shared.u64 	[%r351], %rd186;
	st.shared.u64 	[%r353], %rd185;
	st.shared.u64 	[%r355], %rd184;
	bar.sync 	0;
	ld.shared.u64 	%rd192, [%r17];
	ld.shared.u64 	%rd191, [%r17+8];
	ld.shared.u64 	%rd190, [%r17+16];
	ld.shared.u64 	%rd189, [%r17+24];
	ld.shared.u64 	%rd188, [%r17+32];
	ld.shared.u64 	%rd187, [%r17+40];
	ld.shared.u64 	%rd186, [%r17+48];
	ld.shared.u64 	%rd185, [%r17+56];
	ld.shared.u64 	%rd184, [%r17+64];
	bar.sync 	0;
	add.s32 	%r357, %r357, 6;
	add.s32 	%r356, %r356, -6;
	bra.uni 	$L__BB11_37;

}
	// .globl	_ZN3cub18CUB_300001_SM_10006detail10radix_sort30DeviceRadixSortHistogramKernelINS1_5radix10policy_hubIyyyE10Policy1000ELNS0_9SortOrderE0EyyNS1_21identity_decomposer_tEEEvPT2_PKT1_SA_iiT3_
.visible .entry _ZN3cub18CUB_300001_SM_10006detail10radix_sort30DeviceRadixSortHistogramKernelINS1_5radix10policy_hubIyyyE10Policy1000ELNS0_9SortOrderE0EyyNS1_21identity_decomposer_tEEEvPT2_PKT1_SA_iiT3_(
	.param .u64 .ptr .align 1 _ZN3cub18CUB_300001_SM_10006detail10radix_sort30DeviceRadixSortHistogramKernelINS1_5radix10policy_hubIyyyE10Policy1000ELNS0_9SortOrderE0EyyNS1_21identity_decomposer_tEEEvPT2_PKT1_SA_iiT3__param_0,
	.param .u64 .ptr .align 1 _ZN3cub18CUB_300001_SM_10006detail10radix_sort30DeviceRadixSortHistogramKernelINS1_5radix10policy_hubIyyyE10Policy1000ELNS0_9SortOrderE0EyyNS1_21identity_decomposer_tEEEvPT2_PKT1_SA_iiT3__param_1,
	.param .u64 _ZN3cub18CUB_300001_SM_10006detail10radix_sort30DeviceRadixSortHistogramKernelINS1_5radix10policy_hubIyyyE10Policy1000ELNS0_9SortOrderE0EyyNS1_21identity_decomposer_tEEEvPT2_PKT1_SA_iiT3__param_2,
	.param .u32 _ZN3cub18CUB_300001_SM_10006detail10radix_sort30DeviceRadixSortHistogramKernelINS1_5radix10policy_hubIyyyE10Policy1000ELNS0_9SortOrderE0EyyNS1_21identity_decomposer_tEEEvPT2_PKT1_SA_iiT3__param_3,
	.param .u32 _ZN3cub18CUB_300001_SM_10006detail10radix_sort30DeviceRadixSortHistogramKernelINS1_5radix10policy_hubIyyyE10Policy1000ELNS0_9SortOrderE0EyyNS1_21identity_decomposer_tEEEvPT2_PKT1_SA_iiT3__param_4,
	.param .align 1 .b8 _ZN3cub18CUB_300001_SM_10006detail10radix_sort30DeviceRadixSortHistogramKernelINS1_5radix10policy_hubIyyyE10Policy1000ELNS0_9SortOrderE0EyyNS1_21identity_decomposer_tEEEvPT2_PKT1_SA_iiT3__param_5[1]
)
.maxntid 128
{
	.reg .pred 	%p<91>;
	.reg .b32 	%r<362>;
	.reg .b64 	%rd<263>;
	// demoted variable
	.shared .align 4 .b8 _ZZN3cub18CUB_300001_SM_10006detail10radix_sort30DeviceRadixSortHistogramKernelINS1_5radix10policy_hubIyyyE10Policy1000ELNS0_9SortOrderE0EyyNS1_21identity_decomposer_tEEEvPT2_PKT1_SA_iiT3_E12temp_storage[8192];
	ld.param.u64 	%rd81, [_ZN3cub18CUB_300001_SM_10006detail10radix_sort30DeviceRadixSortHistogramKernelINS1_5radix10policy_hubIyyyE10Policy1000ELNS0_9SortOrderE0EyyNS1_21identity_decomposer_tEEEvPT2_PKT1_SA_iiT3__param_0];
	ld.param.u64 	%rd82, [_ZN3cub18CUB_300001_SM_10006detail10radix_sort30DeviceRadixSortHistogramKernelINS1_5radix10policy_hubIyyyE10Policy1000ELNS0_9SortOrderE0EyyNS1_21identity_decomposer_tEEEvPT2_PKT1_SA_iiT3__param_1];
	ld.param.u64 	%rd80, [_ZN3cub18CUB_300001_SM_10006detail10radix_sort30DeviceRadixSortHistogramKernelINS1_5radix10policy_hubIyyyE10Policy1000ELNS0_9SortOrderE0EyyNS1_21identity_decomposer_tEEEvPT2_PKT1_SA_iiT3__param_2];
	ld.param.u32 	%r93, [_ZN3cub18CUB_300001_SM_10006detail10radix_sort30DeviceRadixSortHistogramKernelINS1_5radix10policy_hubIyyyE10Policy1000ELNS0_9SortOrderE0EyyNS1_21identity_decomposer_tEEEvPT2_PKT1_SA_iiT3__param_3];
	ld.param.u32 	%r94, [_ZN3cub18CUB_300001_SM_10006detail10radix_sort30DeviceRadixSortHistogramKernelINS1_5radix10policy_hubIyyyE10Policy1000ELNS0_9SortOrderE0EyyNS1_21identity_decomposer_tEEEvPT2_PKT1_SA_iiT3__param_4];
	cvta.to.global.u64 	%rd1, %rd82;
	cvta.to.global.u64 	%rd2, %rd81;
	setp.eq.s64 	%p2, %rd80, 0;
	@%p2 bra 	$L__BB12_153;
	sub.s32 	%r95, %r94, %r93;
	add.s32 	%r96, %r95, 7;
	shr.s32 	%r97, %r96, 31;
	shr.u32 	%r98, %r97, 29;
	add.s32 	%r99, %r96, %r98;
	shr.s32 	%r100, %r99, 3;
	mov.u32 	%r101, %tid.x;
	setp.gt.u32 	%p3, %r101, 255;
	setp.lt.s32 	%p4, %r96, 8;
	mov.u32 	%r102, %ctaid.x;
	shl.b32 	%r103, %r102, 11;
	cvt.u64.u32 	%rd3, %r103;
	mov.u32 	%r104, %nctaid.x;
	shl.b32 	%r105, %r104, 11;
	cvt.u64.u32 	%rd4, %r105;
	add.s32 	%r1, %r100, -1;
	and.b32  	%r2, %r100, 15;
	and.b32  	%r3, %r100, 7;
	add.s32 	%r4, %r3, -1;
	and.b32  	%r5, %r100, 3;
	or.pred  	%p1, %p3, %p4;
	shl.b32 	%r106, %r101, 2;
	mov.u32 	%r107, _ZZN3cub18CUB_300001_SM_10006detail10radix_sort30DeviceRadixSortHistogramKernelINS1_5radix10policy_hubIyyyE10Policy1000ELNS0_9SortOrderE0EyyNS1_21identity_decomposer_tEEEvPT2_PKT1_SA_iiT3_E12temp_storage;
	add.s32 	%r6, %r107, %r106;
	and.b32  	%r7, %r100, 268435440;
	cvt.u64.u32 	%rd5, %r101;
	add.s32 	%r8, %r101, 128;
	add.s32 	%r9, %r101, 256;
	add.s32 	%r10, %r101, 512;
	add.s32 	%r11, %r101, 640;
	add.s32 	%r12, %r101, 768;
	add.s32 	%r13, %r101, 1920;
	and.b32  	%r14, %r100, 268435448;
	and.b32  	%r15, %r100, 1;
	neg.s32 	%r16, %r7;
	add.s32 	%r17, %r6, 8192;
	add.s64 	%rd84, %rd80, -1;
	shr.u64 	%rd85, %rd84, 30;
	add.s64 	%rd86, %rd85, 1;
	min.u64 	%rd6, %rd86, %rd80;
	mov.b64 	%rd230, 0;
$L__BB12_2:
	@%p1 bra 	$L__BB12_30;
	setp.lt.u32 	%p5, %r1, 15;
	mov.b32 	%r346, 0;
	@%p5 bra 	$L__BB12_6;
	mov.u32 	%r343, %r17;
	mov.u32 	%r344, %r16;
$L__BB12_5:
	.pragma "nounroll";
	mov.b32 	%r109, 0;
	st.shared.u32 	[%r343+-8192], %r109;
	st.shared.u32 	[%r343+-7168], %r109;
	st.shared.u32 	[%r343+-6144], %r109;
	st.shared.u32 	[%r343+-5120], %r109;
	st.shared.u32 	[%r343+-4096], %r109;
	st.shared.u32 	[%r343+-3072], %r109;
	st.shared.u32 	[%r343+-2048], %r109;
	st.shared.u32 	[%r343+-1024], %r109;
	st.shared.u32 	[%r343], %r109;
	st.shared.u32 	[%r343+1024], %r109;
	st.shared.u32 	[%r343+2048], %r109;
	st.shared.u32 	[%r343+3072], %r109;
	st.shared.u32 	[%r343+4096], %r109;
	st.shared.u32 	[%r343+5120], %r109;
	st.shared.u32 	[%r343+6144], %r109;
	st.shared.u32 	[%r343+7168], %r109;
	add.s32 	%r344, %r344, 16;
	add.s32 	%r343, %r343, 16384;
	setp.ne.s32 	%p6, %r344, 0;
	mov.u32 	%r346, %r7;
	@%p6 bra 	$L__BB12_5;
$L__BB12_6:
	add.s32 	%r23, %r2, -1;
	setp.eq.s32 	%p7, %r2, 0;
	@%p7 bra 	$L__BB12_16;
	setp.lt.u32 	%p8, %r23, 7;
	@%p8 bra 	$L__BB12_9;
	shl.b32 	%r110, %r346, 10;
	add.s32 	%r111, %r6, %r110;
	mov.b32 	%r112, 0;
	st.shared.u32 	[%r111], %r112;
	st.shared.u32 	[%r111+1024], %r112;
	st.shared.u32 	[%r111+2048], %r112;
	st.shared.u32 	[%r111+3072], %r112;
	st.shared.u32 	[%r111+4096], %r112;
	st.shared.u32 	[%r111+5120], %r112;
	st.shared.u32 	[%r111+6144], %r112;
	st.shared.u32 	[%r111+7168], %r112;
	add.s32 	%r346, %r346, 8;
$L__BB12_9:
	setp.eq.s32 	%p9, %r3, 0;
	@%p9 bra 	$L__BB12_16;
	setp.lt.u32 	%p10, %r4, 3;
	@%p10 bra 	$L__BB12_12;
	shl.b32 	%r113, %r346, 10;
	add.s32 	%r114, %r6, %r113;
	mov.b32 	%r115, 0;
	st.shared.u32 	[%r114], %r115;
	st.shared.u32 	[%r114+1024], %r115;
	st.shared.u32 	[%r114+2048], %r115;
	st.shared.u32 	[%r114+3072], %r115;
	add.s32 	%r346, %r346, 4;
$L__BB12_12:
	setp.eq.s32 	%p11, %r5, 0;
	@%p11 bra 	$L__BB12_16;
	setp.eq.s32 	%p12, %r5, 1;
	shl.b32 	%r116, %r346, 10;
	add.s32 	%r28, %r6, %r116;
	mov.b32 	%r117, 0;
	st.shared.u32 	[%r28], %r117;
	@%p12 bra 	$L__BB12_16;
	setp.eq.s32 	%p13, %r5, 2;
	mov.b32 	%r118, 0;
	st.shared.u32 	[%r28+1024], %r118;
	@%p13 bra 	$L__BB12_16;
	mov.b32 	%r119, 0;
	st.shared.u32 	[%r28+2048], %r119;
$L__BB12_16:
	cvt.u32.u64 	%r120, %rd5;
	setp.gt.u32 	%p14, %r120, 127;
	@%p14 bra 	$L__BB12_30;
	setp.lt.u32 	%p15, %r1, 15;
	mov.b32 	%r350, 0;
	@%p15 bra 	$L__BB12_20;
	mov.b32 	%r348, 0;
$L__BB12_19:
	.pragma "nounroll";
	shl.b32 	%r123, %r348, 10;
	add.s32 	%r124, %r6, %r123;
	mov.b32 	%r125, 0;
	st.shared.u32 	[%r124+512], %r125;
	st.shared.u32 	[%r124+1536], %r125;
	st.shared.u32 	[%r124+2560], %r125;
	st.shared.u32 	[%r124+3584], %r125;
	st.shared.u32 	[%r124+4608], %r125;
	st.shared.u32 	[%r124+5632], %r125;
	st.shared.u32 	[%r124+6656], %r125;
	st.shared.u32 	[%r124+7680], %r125;
	st.shared.u32 	[%r124+8704], %r125;
	st.shared.u32 	[%r124+9728], %r125;
	st.shared.u32 	[%r124+10752], %r125;
	st.shared.u32 	[%r124+11776], %r125;
	st.shared.u32 	[%r124+12800], %r125;
	st.shared.u32 	[%r124+13824], %r125;
	st.shared.u32 	[%r124+14848], %r125;
	st.shared.u32 	[%r124+15872], %r125;
	add.s32 	%r348, %r348, 16;
	setp.ne.s32 	%p16, %r348, %r7;
	mov.u32 	%r350, %r7;
	@%p16 bra 	$L__BB12_19;
$L__BB12_20:
	setp.eq.s32 	%p17, %r2, 0;
	@%p17 bra 	$L__BB12_30;
	setp.lt.u32 	%p18, %r23, 7;
	@%p18 bra 	$L__BB12_23;
	shl.b32 	%r126, %r350, 10;
	add.s32 	%r127, %r6, %r126;
	mov.b32 	%r128, 0;
	st.shared.u32 	[%r127+512], %r128;
	st.shared.u32 	[%r127+1536], %r128;
	st.shared.u32 	[%r127+2560], %r128;
	st.shared.u32 	[%r127+3584], %r128;
	st.shared.u32 	[%r127+4608], %r128;
	st.shared.u32 	[%r127+5632], %r128;
	st.shared.u32 	[%r127+6656], %r128;
	st.shared.u32 	[%r127+7680], %r128;
	add.s32 	%r350, %r350, 8;
$L__BB12_23:
	setp.eq.s32 	%p19, %r3, 0;
	@%p19 bra 	$L__BB12_30;
	setp.lt.u32 	%p20, %r4, 3;
	@%p20 bra 	$L__BB12_26;
	shl.b32 	%r129, %r350, 10;
	add.s32 	%r130, %r6, %r129;
	mov.b32 	%r131, 0;
	st.shared.u32 	[%r130+512], %r131;
	st.shared.u32 	[%r130+1536], %r131;
	st.shared.u32 	[%r130+2560], %r131;
	st.shared.u32 	[%r130+3584], %r131;
	add.s32 	%r350, %r350, 4;
$L__BB12_26:
	setp.eq.s32 	%p21, %r5, 0;
	@%p21 bra 	$L__BB12_30;
	setp.eq.s32 	%p22, %r5, 1;
	shl.b32 	%r132, %r350, 10;
	add.s32 	%r36, %r6, %r132;
	mov.b32 	%r133, 0;
	st.shared.u32 	[%r36+512], %r133;
	@%p22 bra 	$L__BB12_30;
	setp.eq.s32 	%p23, %r5, 2;
	mov.b32 	%r134, 0;
	st.shared.u32 	[%r36+1536], %r134;
	@%p23 bra 	$L__BB12_30;
	mov.b32 	%r135, 0;
	st.shared.u32 	[%r36+2560], %r135;
$L__BB12_30:
	bar.sync 	0;
	bar.sync 	0;
	shl.b64 	%rd8, %rd230, 30;
	sub.s64 	%rd87, %rd80, %rd8;
	min.u64 	%rd9, %rd87, 1073741824;
	setp.le.u64 	%p24, %rd9, %rd3;
	@%p24 bra 	$L__BB12_70;
	mov.u64 	%rd231, %rd3;
$L__BB12_32:
	add.s64 	%rd11, %rd231, %rd8;
	sub.s64 	%rd12, %rd80, %rd11;
	setp.lt.u64 	%p25, %rd12, 2048;
	@%p25 bra 	$L__BB12_34;
	add.s64 	%rd106, %rd11, %rd5;
	shl.b64 	%rd107, %rd106, 3;
	add.s64 	%rd108, %rd1, %rd107;
	ld.global.u64 	%rd262, [%rd108];
	ld.global.u64 	%rd261, [%rd108+1024];
	ld.global.u64 	%rd260, [%rd108+2048];
	ld.global.u64 	%rd259, [%rd108+3072];
	ld.global.u64 	%rd258, [%rd108+4096];
	ld.global.u64 	%rd257, [%rd108+5120];
	ld.global.u64 	%rd256, [%rd108+6144];
	ld.global.u64 	%rd255, [%rd108+7168];
	ld.global.u64 	%rd254, [%rd108+8192];
	ld.global.u64 	%rd253, [%rd108+9216];
	ld.global.u64 	%rd252, [%rd108+10240];
	ld.global.u64 	%rd251, [%rd108+11264];
	ld.global.u64 	%rd250, [%rd108+12288];
	ld.global.u64 	%rd249, [%rd108+13312];
	ld.global.u64 	%rd248, [%rd108+14336];
	ld.global.u64 	%rd247, [%rd108+15360];
	bra.uni 	$L__BB12_66;
$L__BB12_34:
	cvt.u32.u64 	%r136, %rd5;
	cvt.u32.u64 	%r37, %rd12;
	setp.ge.s32 	%p26, %r136, %r37;
	add.s64 	%rd89, %rd11, %rd5;
	shl.b64 	%rd90, %rd89, 3;
	add.s64 	%rd29, %rd1, %rd90;
	mov.b64 	%rd262, -1;
	@%p26 bra 	$L__BB12_36;
	ld.global.u64 	%rd262, [%rd29];
$L__BB12_36:
	setp.ge.s32 	%p27, %r8, %r37;
	mov.b64 	%rd261, -1;
	@%p27 bra 	$L__BB12_38;
	ld.global.u64 	%rd261, [%rd29+1024];
$L__BB12_38:
	setp.ge.s32 	%p28, %r9, %r37;
	mov.b64 	%rd260, -1;
	@%p28 bra 	$L__BB12_40;
	ld.global.u64 	%rd260, [%rd29+2048];
$L__BB12_40:
	mov.u32 	%r137, %tid.x;
	add.s32 	%r138, %r137, 384;
	setp.ge.s32 	%p29, %r138, %r37;
	mov.b64 	%rd259, -1;
	@%p29 bra 	$L__BB12_42;
	ld.global.u64 	%rd259, [%rd29+3072];
$L__BB12_42:
	setp.ge.s32 	%p30, %r10, %r37;
	mov.b64 	%rd258, -1;
	@%p30 bra 	$L__BB12_44;
	ld.global.u64 	%rd258, [%rd29+4096];
$L__BB12_44:
	setp.ge.s32 	%p31, %r11, %r37;
	mov.b64 	%rd257, -1;
	@%p31 bra 	$L__BB12_46;
	ld.global.u64 	%rd257, [%rd29+5120];
$L__BB12_46:
	setp.ge.s32 	%p32, %r12, %r37;
	mov.b64 	%rd256, -1;
	@%p32 bra 	$L__BB12_48;
	ld.global.u64 	%rd256, [%rd29+6144];
$L__BB12_48:
	add.s32 	%r140, %r137, 896;
	setp.ge.s32 	%p33, %r140, %r37;
	mov.b64 	%rd255, -1;
	@%p33 bra 	$L__BB12_50;
	ld.global.u64 	%rd255, [%rd29+7168];
$L__BB12_50:
	or.b32  	%r142, %r137, 1024;
	setp.ge.s32 	%p34, %r142, %r37;
	mov.b64 	%rd254, -1;
	@%p34 bra 	$L__BB12_52;
	ld.global.u64 	%rd254, [%rd29+8192];
$L__BB12_52:
	add.s32 	%r144, %r137, 1152;
	setp.ge.s32 	%p35, %r144, %r37;
	mov.b64 	%rd253, -1;
	@%p35 bra 	$L__BB12_54;
	ld.global.u64 	%rd253, [%rd29+9216];
$L__BB12_54:
	add.s32 	%r146, %r137, 1280;
	setp.ge.s32 	%p36, %r146, %r37;
	mov.b64 	%rd252, -1;
	@%p36 bra 	$L__BB12_56;
	ld.global.u64 	%rd252, [%rd29+10240];
$L__BB12_56:
	add.s32 	%r148, %r137, 1408;
	setp.ge.s32 	%p37, %r148, %r37;
	mov.b64 	%rd251, -1;
	@%p37 bra 	$L__BB12_58;
	ld.global.u64 	%rd251, [%rd29+11264];
$L__BB12_58:
	add.s32 	%r150, %r137, 1536;
	setp.ge.s32 	%p38, %r150, %r37;
	mov.b64 	%rd250, -1;
	@%p38 bra 	$L__BB12_60;
	ld.global.u64 	%rd250, [%rd29+12288];
$L__BB12_60:
	add.s32 	%r152, %r137, 1664;
	setp.ge.s32 	%p39, %r152, %r37;
	mov.b64 	%rd249, -1;
	@%p39 bra 	$L__BB12_62;
	ld.global.u64 	%rd249, [%rd29+13312];
$L__BB12_62:
	add.s32 	%r154, %r137, 1792;
	setp.ge.s32 	%p40, %r154, %r37;
	mov.b64 	%rd248, -1;
	@%p40 bra 	$L__BB12_64;
	ld.global.u64 	%rd248, [%rd29+14336];
$L__BB12_64:
	setp.ge.s32 	%p41, %r13, %r37;
	mov.b64 	%rd247, -1;
	@%p41 bra 	$L__BB12_66;
	ld.global.u64 	%rd247, [%rd29+15360];
$L__BB12_66:
	setp.le.s32 	%p42, %r94, %r93;
	@%p42 bra 	$L__BB12_69;
	mov.b32 	%r352, 0;
	mov.u32 	%r353, %r93;
$L__BB12_68:
	sub.s32 	%r156, %r94, %r353;
	shl.b32 	%r157, %r352, 10;
	mov.u32 	%r158, _ZZN3cub18CUB_300001_SM_10006detail10radix_sort30DeviceRadixSortHistogramKernelINS1_5radix10policy_hubIyyyE10Policy1000ELNS0_9SortOrderE0EyyNS1_21identity_decomposer_tEEEvPT2_PKT1_SA_iiT3_E12temp_storage;
	add.s32 	%r159, %r158, %r157;
	min.s32 	%r160, %r156, 8;
	mov.b32 	%r161, -1;
	shl.b32 	%r162, %r161, %r160;
	not.b32 	%r163, %r162;
	shr.u64 	%rd109, %rd262, %r353;
	cvt.u32.u64 	%r164, %rd109;
	and.b32  	%r165, %r164, %r163;
	shl.b32 	%r166, %r165, 2;
	add.s32 	%r167, %r159, %r166;
	atom.shared.add.u32 	%r168, [%r167], 1;
	shr.u64 	%rd110, %rd261, %r353;
	cvt.u32.u64 	%r169, %rd110;
	and.b32  	%r170, %r169, %r163;
	shl.b32 	%r171, %r170, 2;
	add.s32 	%r172, %r159, %r171;
	atom.shared.add.u32 	%r173, [%r172], 1;
	shr.u64 	%rd111, %rd260, %r353;
	cvt.u32.u64 	%r174, %rd111;
	and.b32  	%r175, %r174, %r163;
	shl.b32 	%r176, %r175, 2;
	add.s32 	%r177, %r159, %r176;
	atom.shared.add.u32 	%r178, [%r177], 1;
	shr.u64 	%rd112, %rd259, %r353;
	cvt.u32.u64 	%r179, %rd112;
	and.b32  	%r180, %r179, %r163;
	shl.b32 	%r181, %r180, 2;
	add.s32 	%r182, %r159, %r181;
	atom.shared.add.u32 	%r183, [%r182], 1;
	shr.u64 	%rd113, %rd258, %r353;
	cvt.u32.u64 	%r184, %rd113;
	and.b32  	%r185, %r184, %r163;
	shl.b32 	%r186, %r185, 2;
	add.s32 	%r187, %r159, %r186;
	atom.shared.add.u32 	%r188, [%r187], 1;
	shr.u64 	%rd114, %rd257, %r353;
	cvt.u32.u64 	%r189, %rd114;
	and.b32  	%r190, %r189, %r163;
	shl.b32 	%r191, %r190, 2;
	add.s32 	%r192, %r159, %r191;
	atom.shared.add.u32 	%r193, [%r192], 1;
	shr.u64 	%rd115, %rd256, %r353;
	cvt.u32.u64 	%r194, %rd115;
	and.b32  	%r195, %r194, %r163;
	shl.b32 	%r196, %r195, 2;
	add.s32 	%r197, %r159, %r196;
	atom.shared.add.u32 	%r198, [%r197], 1;
	shr.u64 	%rd116, %rd255, %r353;
	cvt.u32.u64 	%r199, %rd116;
	and.b32  	%r200, %r199, %r163;
	shl.b32 	%r201, %r200, 2;
	add.s32 	%r202, %r159, %r201;
	atom.shared.add.u32 	%r203, [%r202], 1;
	shr.u64 	%rd117, %rd254, %r353;
	cvt.u32.u64 	%r204, %rd117;
	and.b32  	%r205, %r204, %r163;
	shl.b32 	%r206, %r205, 2;
	add.s32 	%r207, %r159, %r206;
	atom.shared.add.u32 	%r208, [%r207], 1;
	shr.u64 	%rd118, %rd253, %r353;
	cvt.u32.u64 	%r209, %rd118;
	and.b32  	%r210, %r209, %r163;
	shl.b32 	%r211, %r210, 2;
	add.s32 	%r212, %r159, %r211;
	atom.shared.add.u32 	%r213, [%r212], 1;
	shr.u64 	%rd119, %rd252, %r353;
	cvt.u32.u64 	%r214, %rd119;
	and.b32  	%r215, %r214, %r163;
	shl.b32 	%r216, %r215, 2;
	add.s32 	%r217, %r159, %r216;
	atom.shared.add.u32 	%r218, [%r217], 1;
	shr.u64 	%rd120, %rd251, %r353;
	cvt.u32.u64 	%r219, %rd120;
	and.b32  	%r220, %r219, %r163;
	shl.b32 	%r221, %r220, 2;
	add.s32 	%r222, %r159, %r221;
	atom.shared.add.u32 	%r223, [%r222], 1;
	shr.u64 	%rd121, %rd250, %r353;
	cvt.u32.u64 	%r224, %rd121;
	and.b32  	%r225, %r224, %r163;
	shl.b32 	%r226, %r225, 2;
	add.s32 	%r227, %r159, %r226;
	atom.shared.add.u32 	%r228, [%r227], 1;
	shr.u64 	%rd122, %rd249, %r353;
	cvt.u32.u64 	%r229, %rd122;
	and.b32  	%r230, %r229, %r163;
	shl.b32 	%r231, %r230, 2;
	add.s32 	%r232, %r159, %r231;
	atom.shared.add.u32 	%r233, [%r232], 1;
	shr.u64 	%rd123, %rd248, %r353;
	cvt.u32.u64 	%r234, %rd123;
	and.b32  	%r235, %r234, %r163;
	shl.b32 	%r236, %r235, 2;
	add.s32 	%r237, %r159, %r236;
	atom.shared.add.u32 	%r238, [%r237], 1;
	shr.u64 	%rd124, %rd247, %r353;
	cvt.u32.u64 	%r239, %rd124;
	and.b32  	%r240, %r239, %r163;
	shl.b32 	%r241, %r240, 2;
	add.s32 	%r242, %r159, %r241;
	atom.shared.add.u32 	%r243, [%r242], 1;
	add.s32 	%r353, %r353, 8;
	add.s32 	%r352, %r352, 1;
	setp.lt.s32 	%p43, %r353, %r94;
	@%p43 bra 	$L__BB12_68;
$L__BB12_69:
	add.s64 	%rd231, %rd231, %rd4;
	setp.lt.u64 	%p44, %rd231, %rd9;
	@%p44 bra 	$L__BB12_32;
$L__BB12_70:
	bar.sync 	0;
	@%p1 bra 	$L__BB12_152;
	setp.lt.u32 	%p45, %r1, 7;
	mov.b32 	%r356, 0;
	@%p45 bra 	$L__BB12_90;
	mov.b32 	%r354, 0;
$L__BB12_73:
	.pragma "nounroll";
	shl.b32 	%r246, %r354, 10;
	add.s32 	%r43, %r6, %r246;
	ld.shared.u32 	%r44, [%r43];
	setp.eq.s32 	%p46, %r44, 0;
	@%p46 bra 	$L__BB12_75;
	cvt.u32.u64 	%r247, %rd5;
	shl.b32 	%r248, %r354, 8;
	add.s32 	%r249, %r248, %r247;
	mul.wide.u32 	%rd125, %r249, 8;
	add.s64 	%rd126, %rd2, %rd125;
	cvt.u64.u32 	%rd127, %r44;
	atom.global.add.u64 	%rd128, [%rd126], %rd127;
$L__BB12_75:
	ld.shared.u32 	%r45, [%r43+1024];
	setp.eq.s32 	%p47, %r45, 0;
	@%p47 bra 	$L__BB12_77;
	cvt.u32.u64 	%r250, %rd5;
	shl.b32 	%r251, %r354, 8;
	add.s32 	%r252, %r251, %r250;
	add.s32 	%r253, %r252, 256;
	mul.wide.u32 	%rd129, %r253, 8;
	add.s64 	%rd130, %rd2, %rd129;
	cvt.u64.u32 	%rd131, %r45;
	atom.global.add.u64 	%rd132, [%rd130], %rd131;
$L__BB12_77:
	ld.shared.u32 	%r46, [%r43+2048];
	setp.eq.s32 	%p48, %r46, 0;
	@%p48 bra 	$L__BB12_79;
	cvt.u32.u64 	%r254, %rd5;
	shl.b32 	%r255, %r354, 8;
	add.s32 	%r256, %r255, %r254;
	add.s32 	%r257, %r256, 512;
	mul.wide.u32 	%rd133, %r257, 8;
	add.s64 	%rd134, %rd2, %rd133;
	cvt.u64.u32 	%rd135, %r46;
	atom.global.add.u64 	%rd136, [%rd134], %rd135;
$L__BB12_79:
	ld.shared.u32 	%r47, [%r43+3072];
	setp.eq.s32 	%p49, %r47, 0;
	@%p49 bra 	$L__BB12_81;
	cvt.u32.u64 	%r258, %rd5;
	shl.b32 	%r259, %r354, 8;
	add.s32 	%r260, %r259, %r258;
	add.s32 	%r261, %r260, 768;
	mul.wide.u32 	%rd137, %r261, 8;
	add.s64 	%rd138, %rd2, %rd137;
	cvt.u64.u32 	%rd139, %r47;
	atom.global.add.u64 	%rd140, [%rd138], %rd139;
$L__BB12_81:
	ld.shared.u32 	%r48, [%r43+4096];
	setp.eq.s32 	%p50, %r48, 0;
	@%p50 bra 	$L__BB12_83;
	cvt.u32.u64 	%r262, %rd5;
	shl.b32 	%r263, %r354, 8;
	add.s32 	%r264, %r263, %r262;
	add.s32 	%r265, %r264, 1024;
	mul.wide.u32 	%rd141, %r265, 8;
	add.s64 	%rd142, %rd2, %rd141;
	cvt.u64.u32 	%rd143, %r48;
	atom.global.add.u64 	%rd144, [%rd142], %rd143;
$L__BB12_83:
	ld.shared.u32 	%r49, [%r43+5120];
	setp.eq.s32 	%p51, %r49, 0;
	@%p51 bra 	$L__BB12_85;
	cvt.u32.u64 	%r266, %rd5;
	shl.b32 	%r267, %r354, 8;
	add.s32 	%r268, %r267, %r266;
	add.s32 	%r269, %r268, 1280;
	mul.wide.u32 	%rd145, %r269, 8;
	add.s64 	%rd146, %rd2, %rd145;
	cvt.u64.u32 	%rd147, %r49;
	atom.global.add.u64 	%rd148, [%rd146], %rd147;
$L__BB12_85:
	ld.shared.u32 	%r50, [%r43+6144];
	setp.eq.s32 	%p52, %r50, 0;
	@%p52 bra 	$L__BB12_87;
	cvt.u32.u64 	%r270, %rd5;
	shl.b32 	%r271, %r354, 8;
	add.s32 	%r272, %r271, %r270;
	add.s32 	%r273, %r272, 1536;
	mul.wide.u32 	%rd149, %r273, 8;
	add.s64 	%rd150, %rd2, %rd149;
	cvt.u64.u32 	%rd151, %r50;
	atom.global.add.u64 	%rd152, [%rd150], %rd151;
$L__BB12_87:
	ld.shared.u32 	%r51, [%r43+7168];
	setp.eq.s32 	%p53, %r51, 0;
	@%p53 bra 	$L__BB12_89;
	cvt.u32.u64 	%r274, %rd5;
	shl.b32 	%r275, %r354, 8;
	add.s32 	%r276, %r275, %r274;
	add.s32 	%r277, %r276, 1792;
	mul.wide.u32 	%rd153, %r277, 8;
	add.s64 	%rd154, %rd2, %rd153;
	cvt.u64.u32 	%rd155, %r51;
	atom.global.add.u64 	%rd156, [%rd154], %rd155;
$L__BB12_89:
	add.s32 	%r354, %r354, 8;
	setp.ne.s32 	%p54, %r354, %r14;
	mov.u32 	%r356, %r14;
	@%p54 bra 	$L__BB12_73;
$L__BB12_90:
	add.s32 	%r54, %r5, -1;
	setp.eq.s32 	%p55, %r3, 0;
	@%p55 bra 	$L__BB12_111;
	setp.lt.u32 	%p56, %r4, 3;
	@%p56 bra 	$L__BB12_101;
	shl.b32 	%r278, %r356, 10;
	add.s32 	%r55, %r6, %r278;
	ld.shared.u32 	%r56, [%r55];
	setp.eq.s32 	%p57, %r56, 0;
	@%p57 bra 	$L__BB12_94;
	cvt.u32.u64 	%r279, %rd5;
	shl.b32 	%r280, %r356, 8;
	add.s32 	%r281, %r280, %r279;
	mul.wide.u32 	%rd157, %r281, 8;
	add.s64 	%rd158, %rd2, %rd157;
	cvt.u64.u32 	%rd159, %r56;
	atom.global.add.u64 	%rd160, [%rd158], %rd159;
$L__BB12_94:
	ld.shared.u32 	%r57, [%r55+1024];
	setp.eq.s32 	%p58, %r57, 0;
	@%p58 bra 	$L__BB12_96;
	cvt.u32.u64 	%r282, %rd5;
	shl.b32 	%r283, %r356, 8;
	add.s32 	%r284, %r283, %r282;
	add.s32 	%r285, %r284, 256;
	mul.wide.u32 	%rd161, %r285, 8;
	add.s64 	%rd162, %rd2, %rd161;
	cvt.u64.u32 	%rd163, %r57;
	atom.global.add.u64 	%rd164, [%rd162], %rd163;
$L__BB12_96:
	ld.shared.u32 	%r58, [%r55+2048];
	setp.eq.s32 	%p59, %r58, 0;
	@%p59 bra 	$L__BB12_98;
	cvt.u32.u64 	%r286, %rd5;
	shl.b32 	%r287, %r356, 8;
	add.s32 	%r288, %r287, %r286;
	add.s32 	%r289, %r288, 512;
	mul.wide.u32 	%rd165, %r289, 8;
	add.s64 	%rd166, %rd2, %rd165;
	cvt.u64.u32 	%rd167, %r58;
	atom.global.add.u64 	%rd168, [%rd166], %rd167;
$L__BB12_98:
	ld.shared.u32 	%r59, [%r55+3072];
	setp.eq.s32 	%p60, %r59, 0;
	@%p60 bra 	$L__BB12_100;
	cvt.u32.u64 	%r290, %rd5;
	shl.b32 	%r291, %r356, 8;
	add.s32 	%r292, %r291, %r290;
	add.s32 	%r293, %r292, 768;
	mul.wide.u32 	%rd169, %r293, 8;
	add.s64 	%rd170, %rd2, %rd169;
	cvt.u64.u32 	%rd171, %r59;
	atom.global.add.u64 	%rd172, [%rd170], %rd171;
$L__BB12_100:
	add.s32 	%r356, %r356, 4;
$L__BB12_101:
	setp.eq.s32 	%p61, %r5, 0;
	@%p61 bra 	$L__BB12_111;
	setp.eq.s32 	%p62, %r54, 0;
	@%p62 bra 	$L__BB12_108;
	shl.b32 	%r294, %r356, 10;
	add.s32 	%r62, %r6, %r294;
	ld.shared.u32 	%r63, [%r62];
	setp.eq.s32 	%p63, %r63, 0;
	@%p63 bra 	$L__BB12_105;
	cvt.u32.u64 	%r295, %rd5;
	shl.b32 	%r296, %r356, 8;
	add.s32 	%r297, %r296, %r295;
	mul.wide.u32 	%rd173, %r297, 8;
	add.s64 	%rd174, %rd2, %rd173;
	cvt.u64.u32 	%rd175, %r63;
	atom.global.add.u64 	%rd176, [%rd174], %rd175;
$L__BB12_105:
	ld.shared.u32 	%r64, [%r62+1024];
	setp.eq.s32 	%p64, %r64, 0;
	@%p64 bra 	$L__BB12_107;
	cvt.u32.u64 	%r298, %rd5;
	shl.b32 	%r299, %r356, 8;
	add.s32 	%r300, %r299, %r298;
	add.s32 	%r301, %r300, 256;
	mul.wide.u32 	%rd177, %r301, 8;
	add.s64 	%rd178, %rd2, %rd177;
	cvt.u64.u32 	%rd179, %r64;
	atom.global.add.u64 	%rd180, [%rd178], %rd179;
$L__BB12_107:
	add.s32 	%r356, %r356, 2;
$L__BB12_108:
	setp.eq.s32 	%p65, %r15, 0;
	@%p65 bra 	$L__BB12_111;
	shl.b32 	%r302, %r356, 10;
	add.s32 	%r303, %r6, %r302;
	ld.shared.u32 	%r67, [%r303];
	setp.eq.s32 	%p66, %r67, 0;
	@%p66 bra 	$L__BB12_111;
	cvt.u32.u64 	%r304, %rd5;
	shl.b32 	%r305, %r356, 8;
	add.s32 	%r306, %r305, %r304;
	mul.wide.u32 	%rd181, %r306, 8;
	add.s64 	%rd182, %rd2, %rd181;
	cvt.u64.u32 	%rd183, %r67;
	atom.global.add.u64 	%rd184, [%rd182], %rd183;
$L__BB12_111:
	cvt.u32.u64 	%r307, %rd5;
	setp.gt.u32 	%p67, %r307, 127;
	@%p67 bra 	$L__BB12_152;
	setp.lt.u32 	%p68, %r1, 7;
	mov.b32 	%r360, 0;
	@%p68 bra 	$L__BB12_131;
	mov.b32 	%r358, 0;
$L__BB12_114:
	.pragma "nounroll";
	shl.b32 	%r311, %r358, 10;
	add.s32 	%r69, %r6, %r311;
	ld.shared.u32 	%r70, [%r69+512];
	setp.eq.s32 	%p69, %r70, 0;
	shl.b32 	%r312, %r358, 8;
	add.s32 	%r313, %r312, %r307;
	mul.wide.u32 	%rd185, %r313, 8;
	add.s64 	%rd78, %rd2, %rd185;
	@%p69 bra 	$L__BB12_116;
	cvt.u64.u32 	%rd186, %r70;
	atom.global.add.u64 	%rd187, [%rd78+1024], %rd186;
$L__BB12_116:
	ld.shared.u32 	%r71, [%r69+1536];
	setp.eq.s32 	%p70, %r71, 0;
	@%p70 bra 	$L__BB12_118;
	cvt.u64.u32 	%rd188, %r71;
	atom.global.add.u64 	%rd189, [%rd78+3072], %rd188;
$L__BB12_118:
	ld.shared.u32 	%r72, [%r69+2560];
	setp.eq.s32 	%p71, %r72, 0;
	@%p71 bra 	$L__BB12_120;
	cvt.u64.u32 	%rd190, %r72;
	atom.global.add.u64 	%rd191, [%rd78+5120], %rd190;
$L__BB12_120:
	ld.shared.u32 	%r73, [%r69+3584];
	setp.eq.s32 	%p72, %r73, 0;
	@%p72 bra 	$L__BB12_122;
	cvt.u64.u32 	%rd192, %r73;
	atom.global.add.u64 	%rd193, [%rd78+7168], %rd192;
$L__BB12_122:
	ld.shared.u32 	%r74, [%r69+4608];
	setp.eq.s32 	%p73, %r74, 0;
	@%p73 bra 	$L__BB12_124;
	cvt.u64.u32 	%rd194, %r74;
	atom.global.add.u64 	%rd195, [%rd78+9216], %rd194;
$L__BB12_124:
	ld.shared.u32 	%r75, [%r69+5632];
	setp.eq.s32 	%p74, %r75, 0;
	@%p74 bra 	$L__BB12_126;
	cvt.u64.u32 	%rd196, %r75;
	atom.global.add.u64 	%rd197, [%rd78+11264], %rd196;
$L__BB12_126:
	ld.shared.u32 	%r76, [%r69+6656];
	setp.eq.s32 	%p75, %r76, 0;
	@%p75 bra 	$L__BB12_128;
	cvt.u64.u32 	%rd198, %r76;
	atom.global.add.u64 	%rd199, [%rd78+13312], %rd198;
$L__BB12_128:
	ld.shared.u32 	%r77, [%r69+7680];
	setp.eq.s32 	%p76, %r77, 0;
	@%p76 bra 	$L__BB12_130;
	cvt.u64.u32 	%rd200, %r77;
	atom.global.add.u64 	%rd201, [%rd78+15360], %rd200;
$L__BB12_130:
	add.s32 	%r358, %r358, 8;
	setp.ne.s32 	%p77, %r358, %r14;
	mov.u32 	%r360, %r14;
	@%p77 bra 	$L__BB12_114;
$L__BB12_131:
	setp.eq.s32 	%p78, %r3, 0;
	@%p78 bra 	$L__BB12_152;
	setp.lt.u32 	%p79, %r4, 3;
	@%p79 bra 	$L__BB12_142;
	shl.b32 	%r314, %r360, 10;
	add.s32 	%r80, %r6, %r314;
	ld.shared.u32 	%r81, [%r80+512];
	setp.eq.s32 	%p80, %r81, 0;
	@%p80 bra 	$L__BB12_135;
	shl.b32 	%r316, %r360, 8;
	add.s32 	%r317, %r316, %r307;
	mul.wide.u32 	%rd202, %r317, 8;
	add.s64 	%rd203, %rd2, %rd202;
	cvt.u64.u32 	%rd204, %r81;
	atom.global.add.u64 	%rd205, [%rd203+1024], %rd204;
$L__BB12_135:
	ld.shared.u32 	%r82, [%r80+1536];
	setp.eq.s32 	%p81, %r82, 0;
	@%p81 bra 	$L__BB12_137;
	shl.b32 	%r319, %r360, 8;
	add.s32 	%r320, %r319, %r307;
	add.s32 	%r321, %r320, 256;
	mul.wide.u32 	%rd206, %r321, 8;
	add.s64 	%rd207, %rd2, %rd206;
	cvt.u64.u32 	%rd208, %r82;
	atom.global.add.u64 	%rd209, [%rd207+1024], %rd208;
$L__BB12_137:
	ld.shared.u32 	%r83, [%r80+2560];
	setp.eq.s32 	%p82, %r83, 0;
	@%p82 bra 	$L__BB12_139;
	shl.b32 	%r323, %r360, 8;
	add.s32 	%r324, %r323, %r307;
	add.s32 	%r325, %r324, 512;
	mul.wide.u32 	%rd210, %r325, 8;
	add.s64 	%rd211, %rd2, %rd210;
	cvt.u64.u32 	%rd212, %r83;
	atom.global.add.u64 	%rd213, [%rd211+1024], %rd212;
$L__BB12_139:
	ld.shared.u32 	%r84, [%r80+3584];
	setp.eq.s32 	%p83, %r84, 0;
	@%p83 bra 	$L__BB12_141;
	shl.b32 	%r327, %r360, 8;
	add.s32 	%r328, %r327, %r307;
	add.s32 	%r329, %r328, 768;
	mul.wide.u32 	%rd214, %r329, 8;
	add.s64 	%rd215, %rd2, %rd214;
	cvt.u64.u32 	%rd216, %r84;
	atom.global.add.u64 	%rd217, [%rd215+1024], %rd216;
$L__BB12_141:
	add.s32 	%r360, %r360, 4;
$L__BB12_142:
	setp.eq.s32 	%p84, %r5, 0;
	@%p84 bra 	$L__BB12_152;
	setp.eq.s32 	%p85, %r54, 0;
	@%p85 bra 	$L__BB12_149;
	shl.b32 	%r330, %r360, 10;
	add.s32 	%r87, %r6, %r330;
	ld.shared.u32 	%r88, [%r87+512];
	setp.eq.s32 	%p86, %r88, 0;
	@%p86 bra 	$L__BB12_146;
	shl.b32 	%r332, %r360, 8;
	add.s32 	%r333, %r332, %r307;
	mul.wide.u32 	%rd218, %r333, 8;
	add.s64 	%rd219, %rd2, %rd218;
	cvt.u64.u32 	%rd220, %r88;
	atom.global.add.u64 	%rd221, [%rd219+1024], %rd220;
$L__BB12_146:
	ld.shared.u32 	%r89, [%r87+1536];
	setp.eq.s32 	%p87, %r89, 0;
	@%p87 bra 	$L__BB12_148;
	shl.b32 	%r335, %r360, 8;
	add.s32 	%r336, %r335, %r307;
	add.s32 	%r337, %r336, 256;
	mul.wide.u32 	%rd222, %r337, 8;
	add.s64 	%rd223, %rd2, %rd222;
	cvt.u64.u32 	%rd224, %r89;
	atom.global.add.u64 	%rd225, [%rd223+1024], %rd224;
$L__BB12_148:
	add.s32 	%r360, %r360, 2;
$L__BB12_149:
	setp.eq.s32 	%p88, %r15, 0;
	@%p88 bra 	$L__BB12_152;
	shl.b32 	%r338, %r360, 10;
	add.s32 	%r339, %r6, %r338;
	ld.shared.u32 	%r92, [%r339+512];
	setp.eq.s32 	%p89, %r92, 0;
	@%p89 bra 	$L__BB12_152;
	shl.b32 	%r341, %r360, 8;
	add.s32 	%r342, %r341, %r307;
	mul.wide.u32 	%rd226, %r342, 8;
	add.s64 	%rd227, %rd2, %rd226;
	cvt.u64.u32 	%rd228, %r92;
	atom.global.add.u64 	%rd229, [%rd227+1024], %rd228;
$L__BB12_152:
	bar.sync 	0;
	add.s64 	%rd230, %rd230, 1;
	setp.ne.s64 	%p90, %rd230, %rd6;
	@%p90 bra 	$L__BB12_2;
$L__BB12_153:
	ret;

}
	// .globl	_ZN3cub18CUB_300001_SM_10006detail10radix_sort33DeviceRadixSortExclusiveSumKernelINS1_5radix10policy_hubIyyyE10Policy1000EyEEvPT0_
.visible .entry _ZN3cub18CUB_300001_SM_10006detail10radix_sort33DeviceRadixSortExclusiveSumKernelINS1_5radix10policy_hubIyyyE10Policy1000EyEEvPT0_(
	.param .u64 .ptr .align 1 _ZN3cub18CUB_300001_SM_10006detail10radix_sort33DeviceRadixSortExclusiveSumKernelINS1_5radix10policy_hubIyyyE10Policy1000EyEEvPT0__param_0
)
{
	.reg .pred 	%p<4>;
	.reg .b32 	%r<28>;
	.reg .b64 	%rd<54>;
	// demoted variable
	.shared .align 16 .b8 _ZZN3cub18CUB_300001_SM_10006detail10radix_sort33DeviceRadixSortExclusiveSumKernelINS1_5radix10policy_hubIyyyE10Policy1000EyEEvPT0_E12temp_storage[2336];
	ld.param.u64 	%rd5, [_ZN3cub18CUB_300001_SM_10006detail10radix_sort33DeviceRadixSortExclusiveSumKernelINS1_5radix10policy_hubIyyyE10Policy1000EyEEvPT0__param_0];
	cvta.to.global.u64 	%rd6, %rd5;
	mov.u32 	%r3, %ctaid.x;
	shl.b32 	%r4, %r3, 8;
	mov.u32 	%r1, %tid.x;
	setp.gt.u32 	%p1, %r1, 255;
	add.s32 	%r5, %r4, %r1;
	mul.wide.s32 	%rd7, %r5, 8;
	add.s64 	%rd1, %rd6, %rd7;
	@%p1 bra 	$L__BB13_2;
	ld.global.u64 	%rd53, [%rd1];
$L__BB13_2:
	shr.u32 	%r6, %r1, 3;
	add.s32 	%r7, %r6, %r1;
	shl.b32 	%r8, %r7, 3;
	mov.u32 	%r9, _ZZN3cub18CUB_300001_SM_10006detail10radix_sort33DeviceRadixSortExclusiveSumKernelINS1_5radix10policy_hubIyyyE10Policy1000EyEEvPT0_E12temp_storage;
	add.s32 	%r10, %r9, %r8;
	add.s32 	%r2, %r10, 16;
	st.shared.u64 	[%r10+16], %rd53;
	bar.sync 	0;
	setp.gt.u32 	%p2, %r1, 31;
	@%p2 bra 	$L__BB13_4;
	mad.lo.s32 	%r27, %r1, 72, %r9;
	ld.shared.u64 	%rd23, [%r27+16];
	ld.shared.u64 	%rd24, [%r27+24];
	ld.shared.u64 	%rd25, [%r27+32];
	ld.shared.u64 	%rd26, [%r27+40];
	ld.shared.u64 	%rd27, [%r27+48];
	ld.shared.u64 	%rd28, [%r27+56];
	ld.shared.u64 	%rd29, [%r27+64];
	ld.shared.u64 	%rd30, [%r27+72];
	add.s64 	%rd31, %rd24, %rd23;
	add.s64 	%rd32, %rd31, %rd25;
	add.s64 	%rd33, %rd32, %rd26;
	add.s64 	%rd34, %rd33, %rd27;
	add.s64 	%rd35, %rd34, %rd28;
	add.s64 	%rd36, %rd35, %rd29;
	add.s64 	%rd10, %rd36, %rd30;
	mov.b32 	%r11, 1;
	mov.b32 	%r24, 0;
	mov.b32 	%r25, -1;
	// begin inline asm
	{  .reg .u64 r0;  .reg .u32 lo;  .reg .u32 hi;  .reg .pred p;  mov.b64 {lo, hi}, %rd10;  shfl.sync.up.b32 lo|p, lo, %r11, %r24, %r25;  shfl.sync.up.b32 hi|p, hi, %r11, %r24, %r25;  mov.b64 r0, {lo, hi};  @p add.u64 r0, r0, %rd10;  mov.u64 %rd8, r0;}
	// end inline asm
	mov.b32 	%r14, 2;
	// begin inline asm
	{  .reg .u64 r0;  .reg .u32 lo;  .reg .u32 hi;  .reg .pred p;  mov.b64 {lo, hi}, %rd8;  shfl.sync.up.b32 lo|p, lo, %r14, %r24, %r25;  shfl.sync.up.b32 hi|p, hi, %r14, %r24, %r25;  mov.b64 r0, {lo, hi};  @p add.u64 r0, r0, %rd8;  mov.u64 %rd11, r0;}
	// end inline asm
	mov.b32 	%r17, 4;
	// begin inline asm
	{  .reg .u64 r0;  .reg .u32 lo;  .reg .u32 hi;  .reg .pred p;  mov.b64 {lo, hi}, %rd11;  shfl.sync.up.b32 lo|p, lo, %r17, %r24, %r25;  shfl.sync.up.b32 hi|p, hi, %r17, %r24, %r25;  mov.b64 r0, {lo, hi};  @p add.u64 r0, r0, %rd11;  mov.u64 %rd14, r0;}
	// end inline asm
	mov.b32 	%r20, 8;
	// begin inline asm
	{  .reg .u64 r0;  .reg .u32 lo;  .reg .u32 hi;  .reg .pred p;  mov.b64 {lo, hi}, %rd14;  shfl.sync.up.b32 lo|p, lo, %r20, %r24, %r25;  shfl.sync.up.b32 hi|p, hi, %r20, %r24, %r25;  mov.b64 r0, {lo, hi};  @p add.u64 r0, r0, %rd14;  mov.u64 %rd17, r0;}
	// end inline asm
	mov.b32 	%r23, 16;
	// begin inline asm
	{  .reg .u64 r0;  .reg .u32 lo;  .reg .u32 hi;  .reg .pred p;  mov.b64 {lo, hi}, %rd17;  shfl.sync.up.b32 lo|p, lo, %r23, %r24, %r25;  shfl.sync.up.b32 hi|p, hi, %r23, %r24, %r25;  mov.b64 r0, {lo, hi};  @p add.u64 r0, r0, %rd17;  mov.u64 %rd20, r0;}
	// end inline asm
	sub.s64 	%rd37, %rd20, %rd10;
	ld.shared.u64 	%rd38, [%r27+16];
	ld.shared.u64 	%rd39, [%r27+24];
	ld.shared.u64 	%rd40, [%r27+32];
	ld.shared.u64 	%rd41, [%r27+40];
	ld.shared.u64 	%rd42, [%r27+48];
	ld.shared.u64 	%rd43, [%r27+56];
	ld.shared.u64 	%rd44, [%r27+64];
	add.s64 	%rd45, %rd38, %rd37;
	add.s64 	%rd46, %rd39, %rd45;
	add.s64 	%rd47, %rd40, %rd46;
	add.s64 	%rd48, %rd41, %rd47;
	add.s64 	%rd49, %rd42, %rd48;
	add.s64 	%rd50, %rd43, %rd49;
	add.s64 	%rd51, %rd44, %rd50;
	st.shared.u64 	[%r27+16], %rd37;
	st.shared.u64 	[%r27+24], %rd45;
	st.shared.u64 	[%r27+32], %rd46;
	st.shared.u64 	[%r27+40], %rd47;
	st.shared.u64 	[%r27+48], %rd48;
	st.shared.u64 	[%r27+56], %rd49;
	st.shared.u64 	[%r27+64], %rd50;
	st.shared.u64 	[%r27+72], %rd51;
$L__BB13_4:
	setp.gt.u32 	%p3, %r1, 255;
	bar.sync 	0;
	@%p3 bra 	$L__BB13_6;
	ld.shared.u64 	%rd52, [%r2];
	st.global.u64 	[%rd1], %rd52;
$L__BB13_6:
	ret;

}
	// .globl	_ZN3cub18CUB_300001_SM_10006detail10radix_sort29DeviceRadixSortOnesweepKernelINS1_5radix10policy_hubIyyyE10Policy1000ELNS0_9SortOrderE0EyyyiiNS1_21identity_decomposer_tEEEvPT5_SB_PT3_PKSC_PT1_PKSG_PT2_PKSK_T4_iiT6_
.visible .entry _ZN3cub18CUB_300001_SM_10006detail10radix_sort29DeviceRadixSortOnesweepKernelINS1_5radix10policy_hubIyyyE10Policy1000ELNS0_9SortOrderE0EyyyiiNS1_21identity_decomposer_tEEEvPT5_SB_PT3_PKSC_PT1_PKSG_PT2_PKSK_T4_iiT6_(
	.param .u64 .ptr .align 1 _ZN3cub18CUB_300001_SM_10006detail10radix_sort29DeviceRadixSortOnesweepKernelINS1_5radix10policy_hubIyyyE10Policy1000ELNS0_9SortOrderE0EyyyiiNS1_21identity_decomposer_tEEEvPT5_SB_PT3_PKSC_PT1_PKSG_PT2_PKSK_T4_iiT6__param_0,
	.param .u64 .ptr .align 1 _ZN3cub18CUB_300001_SM_10006detail10radix_sort29DeviceRadixSortOnesweepKernelINS1_5radix10policy_hubIyyyE10Policy1000ELNS0_9SortOrderE0EyyyiiNS1_21identity_decomposer_tEEEvPT5_SB_PT3_PKSC_PT1_PKSG_PT2_PKSK_T4_iiT6__param_1,
	.param .u64 .ptr .align 1 _ZN3cub18CUB_300001_SM_10006detail10radix_sort29DeviceRadixSortOnesweepKernelINS1_5radix10policy_hubIyyyE10Policy1000ELNS0_9SortOrderE0EyyyiiNS1_21identity_decomposer_tEEEvPT5_SB_PT3_PKSC_PT1_PKSG_PT2_PKSK_T4_iiT6__param_2,
	.param .u64 .ptr .align 1 _ZN3cub18CUB_300001_SM_10006detail10radix_sort29DeviceRadixSortOnesweepKernelINS1_5radix10policy_hubIyyyE10Policy1000ELNS0_9SortOrderE0EyyyiiNS1_21identity_decomposer_tEEEvPT5_SB_PT3_PKSC_PT1_PKSG_PT2_PKSK_T4_iiT6__param_3,
	.param .u64 .ptr .align 1 _ZN3cub18CUB_300001_SM_10006detail10radix_sort29DeviceRadixSortOnesweepKernelINS1_5radix10policy_hubIyyyE10Policy1000ELNS0_9SortOrderE0EyyyiiNS1_21identity_decomposer_tEEEvPT5_SB_PT3_PKSC_PT1_PKSG_PT2_PKSK_T4_iiT6__param_4,
	.param .u64 .ptr .align 1 _ZN3cub18CUB_300001_SM_10006detail10radix_sort29DeviceRadixSortOnesweepKernelINS1_5radix10policy_hubIyyyE10Policy1000ELNS0_9SortOrderE0EyyyiiNS1_21identity_decomposer_tEEEvPT5_SB_PT3_PKSC_PT1_PKSG_PT2_PKSK_T4_iiT6__param_5,
	.param .u64 .ptr .align 1 _ZN3cub18CUB_300001_SM_10006detail10radix_sort29DeviceRadixSortOnesweepKernelINS1_5radix10policy_hubIyyyE10Policy1000ELNS0_9SortOrderE0EyyyiiNS1_21identity_decomposer_tEEEvPT5_SB_PT3_PKSC_PT1_PKSG_PT2_PKSK_T4_iiT6__param_6,
	.param .u64 .ptr .align 1 _ZN3cub18CUB_300001_SM_10006detail10radix_sort29DeviceRadixSortOnesweepKernelINS1_5radix10policy_hubIyyyE10Policy1000ELNS0_9SortOrderE0EyyyiiNS1_21identity_decomposer_tEEEvPT5_SB_PT3_PKSC_PT1_PKSG_PT2_PKSK_T4_iiT6__param_7,
	.param .u32 _ZN3cub18CUB_300001_SM_10006detail10radix_sort29DeviceRadixSortOnesweepKernelINS1_5radix10policy_hubIyyyE10Policy1000ELNS0_9SortOrderE0EyyyiiNS1_21identity_decomposer_tEEEvPT5_SB_PT3_PKSC_PT1_PKSG_PT2_PKSK_T4_iiT6__param_8,
	.param .u32 _ZN3cub18CUB_300001_SM_10006detail10radix_sort29DeviceRadixSortOnesweepKernelINS1_5radix10policy_hubIyyyE10Policy1000ELNS0_9SortOrderE0EyyyiiNS1_21identity_decomposer_tEEEvPT5_SB_PT3_PKSC_PT1_PKSG_PT2_PKSK_T4_iiT6__param_9,
	.param .u32 _ZN3cub18CUB_300001_SM_10006detail10radix_sort29DeviceRadixSortOnesweepKernelINS1_5radix10policy_hubIyyyE10Policy1000ELNS0_9SortOrderE0EyyyiiNS1_21identity_decomposer_tEEEvPT5_SB_PT3_PKSC_PT1_PKSG_PT2_PKSK_T4_iiT6__param_10,
	.param .align 1 .b8 _ZN3cub18CUB_300001_SM_10006detail10radix_sort29DeviceRadixSortOnesweepKernelINS1_5radix10policy_hubIyyyE10Policy1000ELNS0_9SortOrderE0EyyyiiNS1_21identity_decomposer_tEEEvPT5_SB_PT3_PKSC_PT1_PKSG_PT2_PKSK_T4_iiT6__param_11[1]
)
.maxntid 384
{
	.reg .pred 	%p<160>;
	.reg .b32 	%r<1293>;
	.reg .b64 	%rd<661>;
	// demoted variable
	.shared .align 16 .b8 _ZZN3cub18CUB_300001_SM_10006detail10radix_sort29DeviceRadixSortOnesweepKernelINS1_5radix10policy_hubIyyyE10Policy1000ELNS0_9SortOrderE0EyyyiiNS1_21identity_decomposer_tEEEvPT5_SB_PT3_PKSC_PT1_PKSG_PT2_PKSK_T4_iiT6_E1s[38912];
	ld.param.u64 	%rd180, [_ZN3cub18CUB_300001_SM_10006detail10radix_sort29DeviceRadixSortOnesweepKernelINS1_5radix10policy_hubIyyyE10Policy1000ELNS0_9SortOrderE0EyyyiiNS1_21identity_decomposer_tEEEvPT5_SB_PT3_PKSC_PT1_PKSG_PT2_PKSK_T4_iiT6__param_0];
	ld.param.u64 	%rd176, [_ZN3cub18CUB_300001_SM_10006detail10radix_sort29DeviceRadixSortOnesweepKernelINS1_5radix10policy_hubIyyyE10Policy1000ELNS0_9SortOrderE0EyyyiiNS1_21identity_decomposer_tEEEvPT5_SB_PT3_PKSC_PT1_PKSG_PT2_PKSK_T4_iiT6__param_1];
	ld.param.u64 	%rd181, [_ZN3cub18CUB_300001_SM_10006detail10radix_sort29DeviceRadixSortOnesweepKernelINS1_5radix10policy_hubIyyyE10Policy1000ELNS0_9SortOrderE0EyyyiiNS1_21identity_decomposer_tEEEvPT5_SB_PT3_PKSC_PT1_PKSG_PT2_PKSK_T4_iiT6__param_4];
	ld.param.u64 	%rd182, [_ZN3cub18CUB_300001_SM_10006detail10radix_sort29DeviceRadixSortOnesweepKernelINS1_5radix10policy_hubIyyyE10Policy1000ELNS0_9SortOrderE0EyyyiiNS1_21identity_decomposer_tEEEvPT5_SB_PT3_PKSC_PT1_PKSG_PT2_PKSK_T4_iiT6__param_5];
	ld.param.u64 	%rd183, [_ZN3cub18CUB_300001_SM_10006detail10radix_sort29DeviceRadixSortOnesweepKernelINS1_5radix10policy_hubIyyyE10Policy1000ELNS0_9SortOrderE0EyyyiiNS1_21identity_decomposer_tEEEvPT5_SB_PT3_PKSC_PT1_PKSG_PT2_PKSK_T4_iiT6__param_6];
	ld.param.u32 	%r149, [_ZN3cub18CUB_300001_SM_10006detail10radix_sort29DeviceRadixSortOnesweepKernelINS1_5radix10policy_hubIyyyE10Policy1000ELNS0_9SortOrderE0EyyyiiNS1_21identity_decomposer_tEEEvPT5_SB_PT3_PKSC_PT1_PKSG_PT2_PKSK_T4_iiT6__param_8];
	ld.param.u32 	%r151, [_ZN3cub18CUB_300001_SM_10006detail10radix_sort29DeviceRadixSortOnesweepKernelINS1_5radix10policy_hubIyyyE10Policy1000ELNS0_9SortOrderE0EyyyiiNS1_21identity_decomposer_tEEEvPT5_SB_PT3_PKSC_PT1_PKSG_PT2_PKSK_T4_iiT6__param_10];
	cvta.to.global.u64 	%rd1, %rd183;
	cvta.to.global.u64 	%rd2, %rd181;
	cvta.to.global.u64 	%rd3, %rd180;
	cvta.to.global.u64 	%rd4, %rd182;
	mov.u32 	%r1, %tid.x;
	shr.u32 	%r2, %r1, 5;
	// begin inline asm
	mov.u32 %r152, %laneid;
	// end inline asm
	setp.ne.s32 	%p1, %r1, 0;
	@%p1 bra 	$L__BB14_2;
	cvta.to.global.u64 	%rd184, %rd176;
	atom.global.add.u32 	%r153, [%rd184], 1;
	st.shared.u32 	[_ZZN3cub18CUB_300001_SM_10006detail10radix_sort29DeviceRadixSortOnesweepKernelINS1_5radix10policy_hubIyyyE10Policy1000ELNS0_9SortOrderE0EyyyiiNS1_21identity_decomposer_tEEEvPT5_SB_PT3_PKSC_PT1_PKSG_PT2_PKSK_T4_iiT6_E1s+36864], %r153;
$L__BB14_2:
	bar.sync 	0;
	ld.shared.u32 	%r4, [_ZZN3cub18CUB_300001_SM_10006detail10radix_sort29DeviceRadixSortOnesweepKernelINS1_5radix10policy_hubIyyyE10Policy1000ELNS0_9SortOrderE0EyyyiiNS1_21identity_decomposer_tEEEvPT5_SB_PT3_PKSC_PT1_PKSG_PT2_PKSK_T4_iiT6_E1s+36864];
	mul.lo.s32 	%r154, %r4, 4608;
	add.s32 	%r5, %r154, 4608;
	setp.gt.s32 	%p2, %r5, %r149;
	cvt.s64.s32 	%rd5, %r154;
	@%p2 bra 	$L__BB14_4;
	and.b32  	%r155, %r1, 31;
	and.b32  	%r156, %r1, 992;
	mul.lo.s32 	%r157, %r156, 12;
	or.b32  	%r158, %r157, %r155;
	cvt.u64.u32 	%rd185, %r158;
	add.s64 	%rd186, %rd185, %rd5;
	shl.b64 	%rd187, %rd186, 3;
	add.s64 	%rd188, %rd4, %rd187;
	ld.global.u64 	%rd612, [%rd188];
	ld.global.u64 	%rd611, [%rd188+256];
	ld.global.u64 	%rd610, [%rd188+512];
	ld.global.u64 	%rd609, [%rd188+768];
	ld.global.u64 	%rd608, [%rd188+1024];
	ld.global.u64 	%rd607, [%rd188+1280];
	ld.global.u64 	%rd606, [%rd188+1536];
	ld.global.u64 	%rd605, [%rd188+1792];
	ld.global.u64 	%rd604, [%rd188+2048];
	ld.global.u64 	%rd603, [%rd188+2304];
	ld.global.u64 	%rd602, [%rd188+2560];
	ld.global.u64 	%rd601, [%rd188+2816];
	bra.uni 	$L__BB14_28;
$L__BB14_4:
	cvt.u32.u64 	%r159, %rd5;
	sub.s32 	%r6, %r149, %r159;
	and.b32  	%r160, %r1, 31;
	and.b32  	%r161, %r1, 992;
	mul.lo.s32 	%r162, %r161, 12;
	or.b32  	%r7, %r162, %r160;
	setp.ge.s32 	%p3, %r7, %r6;
	cvt.u64.u32 	%rd190, %r7;
	add.s64 	%rd191, %rd190, %rd5;
	shl.b64 	%rd192, %rd191, 3;
	add.s64 	%rd18, %rd4, %rd192;
	mov.b64 	%rd612, -1;
	@%p3 bra 	$L__BB14_6;
	ld.global.u64 	%rd612, [%rd18];
$L__BB14_6:
	add.s32 	%r163, %r7, 32;
	setp.ge.s32 	%p4, %r163, %r6;
	mov.b64 	%rd611, -1;
	@%p4 bra 	$L__BB14_8;
	ld.global.u64 	%rd611, [%rd18+256];
$L__BB14_8:
	add.s32 	%r164, %r7, 64;
	setp.ge.s32 	%p5, %r164, %r6;
	mov.b64 	%rd610, -1;
	@%p5 bra 	$L__BB14_10;
	ld.global.u64 	%rd610, [%rd18+512];
$L__BB14_10:
	add.s32 	%r165, %r7, 96;
	setp.ge.s32 	%p6, %r165, %r6;
	mov.b64 	%rd609, -1;
	@%p6 bra 	$L__BB14_12;
	ld.global.u64 	%rd609, [%rd18+768];
$L__BB14_12:
	add.s32 	%r166, %r7, 128;
	setp.ge.s32 	%p7, %r166, %r6;
	mov.b64 	%rd608, -1;
	@%p7 bra 	$L__BB14_14;
	ld.global.u64 	%rd608, [%rd18+1024];
$L__BB14_14:
	add.s32 	%r167, %r7, 160;
	setp.ge.s32 	%p8, %r167, %r6;
	mov.b64 	%rd607, -1;
	@%p8 bra 	$L__BB14_16;
	ld.global.u64 	%rd607, [%rd18+1280];
$L__BB14_16:
	add.s32 	%r168, %r7, 192;
	setp.ge.s32 	%p9, %r168, %r6;
	mov.b64 	%rd606, -1;
	@%p9 bra 	$L__BB14_18;
	ld.global.u64 	%rd606, [%rd18+1536];
$L__BB14_18:
	add.s32 	%r169, %r7, 224;
	setp.ge.s32 	%p10, %r169, %r6;
	mov.b64 	%rd605, -1;
	@%p10 bra 	$L__BB14_20;
	ld.global.u64 	%rd605, [%rd18+1792];
$L__BB14_20:
	add.s32 	%r170, %r7, 256;
	setp.ge.s32 	%p11, %r170, %r6;
	mov.b64 	%rd604, -1;
	@%p11 bra 	$L__BB14_22;
	ld.global.u64 	%rd604, [%rd18+2048];
$L__BB14_22:
	add.s32 	%r171, %r7, 288;
	setp.ge.s32 	%p12, %r171, %r6;
	mov.b64 	%rd603, -1;
	@%p12 bra 	$L__BB14_24;
	ld.global.u64 	%rd603, [%rd18+2304];
$L__BB14_24:
	add.s32 	%r172, %r7, 320;
	setp.ge.s32 	%p13, %r172, %r6;
	mov.b64 	%rd602, -1;
	@%p13 bra 	$L__BB14_26;
	ld.global.u64 	%rd602, [%rd18+2560];
$L__BB14_26:
	add.s32 	%r173, %r7, 352;
	setp.ge.s32 	%p14, %r173, %r6;
	mov.b64 	%rd601, -1;
	@%p14 bra 	$L__BB14_28;
	ld.global.u64 	%rd601, [%rd18+2816];
$L__BB14_28:
	mov.b32 	%r174, -1;
	shl.b32 	%r175, %r174, %r151;
	not.b32 	%r8, %r175;
	shl.b32 	%r176, %r2, 10;
	mov.u32 	%r177, _ZZN3cub18CUB_300001_SM_10006detail10radix_sort29DeviceRadixSortOnesweepKernelINS1_5radix10policy_hubIyyyE10Policy1000ELNS0_9SortOrderE0EyyyiiNS1_21identity_decomposer_tEEEvPT5_SB_PT3_PKSC_PT1_PKSG_PT2_PKSK_T4_iiT6_E1s;
	add.s32 	%r9, %r177, %r176;
	setp.gt.s32 	%p15, %r152, 255;
	@%p15 bra 	$L__BB14_41;
	max.s32 	%r178, %r152, 224;
	sub.s32 	%r179, %r178, %r152;
	add.s32 	%r180, %r179, 31;
	shr.u32 	%r181, %r180, 5;
	add.s32 	%r10, %r181, 1;
	and.b32  	%r11, %r10, 15;
	setp.lt.u32 	%p16, %r180, 480;
	mov.u32 	%r1267, %r152;
	@%p16 bra 	$L__BB14_32;
	and.b32  	%r182, %r10, 268435440;
	neg.s32 	%r1265, %r182;
	shl.b32 	%r184, %r152, 2;
	add.s32 	%r185, %r176, %r184;
	add.s32 	%r187, %r185, %r177;
	add.s32 	%r1264, %r187, 1024;
	mov.u32 	%r1267, %r152;
$L__BB14_31:
	.pragma "nounroll";
	mov.b32 	%r188, 0;
	st.shared.u32 	[%r1264+-1024], %r188;
	st.shared.u32 	[%r1264+-896], %r188;
	st.shared.u32 	[%r1264+-768], %r188;
	st.shared.u32 	[%r1264+-640], %r188;
	st.shared.u32 	[%r1264+-512], %r188;
	st.shared.u32 	[%r1264+-384], %r188;
	st.shared.u32 	[%r1264+-256], %r188;
	st.shared.u32 	[%r1264+-128], %r188;
	st.shared.u32 	[%r1264], %r188;
	st.shared.u32 	[%r1264+128], %r188;
	st.shared.u32 	[%r1264+256], %r188;
	st.shared.u32 	[%r1264+384], %r188;
	st.shared.u32 	[%r1264+512], %r188;
	st.shared.u32 	[%r1264+640], %r188;
	st.shared.u32 	[%r1264+768], %r188;
	st.shared.u32 	[%r1264+896], %r188;
	add.s32 	%r1267, %r1267, 512;
	add.s32 	%r1265, %r1265, 16;
	add.s32 	%r1264, %r1264, 2048;
	setp.ne.s32 	%p17, %r1265, 0;
	@%p17 bra 	$L__BB14_31;
$L__BB14_32:
	setp.eq.s32 	%p18, %r11, 0;
	@%p18 bra 	$L__BB14_41;
	and.b32  	%r21, %r10, 7;
	setp.lt.u32 	%p19, %r11, 8;
	@%p19 bra 	$L__BB14_35;
	shl.b32 	%r189, %r1267, 2;
	add.s32 	%r190, %r9, %r189;
	mov.b32 	%r191, 0;
	st.shared.u32 	[%r190], %r191;
	st.shared.u32 	[%r190+128], %r191;
	st.shared.u32 	[%r190+256], %r191;
	st.shared.u32 	[%r190+384], %r191;
	st.shared.u32 	[%r190+512], %r191;
	st.shared.u32 	[%r190+640], %r191;
	st.shared.u32 	[%r190+768], %r191;
	st.shared.u32 	[%r190+896], %r191;
	add.s32 	%r1267, %r1267, 256;
$L__BB14_35:
	setp.eq.s32 	%p20, %r21, 0;
	@%p20 bra 	$L__BB14_41;
	and.b32  	%r24, %r10, 3;
	setp.lt.u32 	%p21, %r21, 4;
	@%p21 bra 	$L__BB14_38;
	shl.b32 	%r192, %r1267, 2;
	add.s32 	%r193, %r9, %r192;
	mov.b32 	%r194, 0;
	st.shared.u32 	[%r193], %r194;
	st.shared.u32 	[%r193+128], %r194;
	st.shared.u32 	[%r193+256], %r194;
	st.shared.u32 	[%r193+384], %r194;
	add.s32 	%r1267, %r1267, 128;
$L__BB14_38:
	setp.eq.s32 	%p22, %r24, 0;
	@%p22 bra 	$L__BB14_41;
	shl.b32 	%r196, %r1267, 2;
	add.s32 	%r197, %r176, %r196;
	add.s32 	%r1271, %r177, %r197;
	neg.s32 	%r1270, %r24;
$L__BB14_40:
	.pragma "nounroll";
	mov.b32 	%r199, 0;
	st.shared.u32 	[%r1271], %r199;
	add.s32 	%r1271, %r1271, 128;
	add.s32 	%r1270, %r1270, 1;
	setp.ne.s32 	%p23, %r1270, 0;
	@%p23 bra 	$L__BB14_40;
$L__BB14_41:
	ld.param.u32 	%r1263, [_ZN3cub18CUB_300001_SM_10006detail10radix_sort29DeviceRadixSortOnesweepKernelINS1_5radix10policy_hubIyyyE10Policy1000ELNS0_9SortOrderE0EyyyiiNS1_21identity_decomposer_tEEEvPT5_SB_PT3_PKSC_PT1_PKSG_PT2_PKSK_T4_iiT6__param_9];
	bar.warp.sync 	-1;
	cvt.u64.u32 	%rd54, %r1263;
	shr.u64 	%rd204, %rd612, %r1263;
	cvt.u32.u64 	%r201, %rd204;
	and.b32  	%r33, %r201, %r8;
	shl.b32 	%r202, %r33, 2;
	add.s32 	%r34, %r9, %r202;
	atom.shared.add.u32 	%r203, [%r34], 1;
	shr.u64 	%rd205, %rd611, %r1263;
	cvt.u32.u64 	%r204, %rd205;
	and.b32  	%r205, %r204, %r8;
	shl.b32 	%r206, %r205, 2;
	add.s32 	%r35, %r9, %r206;
	atom.shared.add.u32 	%r207, [%r35], 1;
	shr.u64 	%rd206, %rd610, %r1263;
	cvt.u32.u64 	%r208, %rd206;
	and.b32  	%r209, %r208, %r8;
	shl.b32 	%r210, %r209, 2;
	add.s32 	%r36, %r9, %r210;
	atom.shared.add.u32 	%r211, [%r36], 1;
	shr.u64 	%rd207, %rd609, %r1263;
	cvt.u32.u64 	%r212, %rd207;
	and.b32  	%r213, %r212, %r8;
	shl.b32 	%r214, %r213, 2;
	add.s32 	%r215, %r9, %r214;
	atom.shared.add.u32 	%r216, [%r215], 1;
	shr.u64 	%rd208, %rd608, %r1263;
	cvt.u32.u64 	%r217, %rd208;
	and.b32  	%r218, %r217, %r8;
	shl.b32 	%r219, %r218, 2;
	add.s32 	%r220, %r9, %r219;
	atom.shared.add.u32 	%r221, [%r220], 1;
	shr.u64 	%rd209, %rd607, %r1263;
	cvt.u32.u64 	%r222, %rd209;
	and.b32  	%r223, %r222, %r8;
	shl.b32 	%r224, %r223, 2;
	add.s32 	%r225, %r9, %r224;
	atom.shared.add.u32 	%r226, [%r225], 1;
	shr.u64 	%rd210, %rd606, %r1263;
	cvt.u32.u64 	%r227, %rd210;
	and.b32  	%r228, %r227, %r8;
	shl.b32 	%r229, %r228, 2;
	add.s32 	%r230, %r9, %r229;
	atom.shared.add.u32 	%r231, [%r230], 1;
	shr.u64 	%rd211, %rd605, %r1263;
	cvt.u32.u64 	%r232, %rd211;
	and.b32  	%r233, %r232, %r8;
	shl.b32 	%r234, %r233, 2;
	add.s32 	%r235, %r9, %r234;
	atom.shared.add.u32 	%r236, [%r235], 1;
	shr.u64 	%rd212, %rd604, %r1263;
	cvt.u32.u64 	%r237, %rd212;
	and.b32  	%r238, %r237, %r8;
	shl.b32 	%r239, %r238, 2;
	add.s32 	%r240, %r9, %r239;
	atom.shared.add.u32 	%r241, [%r240], 1;
	shr.u64 	%rd213, %rd603, %r1263;
	cvt.u32.u64 	%r242, %rd213;
	and.b32  	%r243, %r242, %r8;
	shl.b32 	%r244, %r243, 2;
	add.s32 	%r245, %r9, %r244;
	atom.shared.add.u32 	%r246, [%r245], 1;
	shr.u64 	%rd214, %rd602, %r1263;
	cvt.u32.u64 	%r247, %rd214;
	and.b32  	%r248, %r247, %r8;
	shl.b32 	%r249, %r248, 2;
	add.s32 	%r250, %r9, %r249;
	atom.shared.add.u32 	%r251, [%r250], 1;
	shr.u64 	%rd215, %rd601, %r1263;
	cvt.u32.u64 	%r252, %rd215;
	and.b32  	%r253, %r252, %r8;
	shl.b32 	%r254, %r253, 2;
	add.s32 	%r255, %r9, %r254;
	atom.shared.add.u32 	%r256, [%r255], 1;
	bar.sync 	0;
	setp.gt.u32 	%p24, %r1, 255;
	mov.b32 	%r1272, 0;
	@%p24 bra 	$L__BB14_43;
	shl.b32 	%r257, %r1, 2;
	mov.u32 	%r258, _ZZN3cub18CUB_300001_SM_10006detail10radix_sort29DeviceRadixSortOnesweepKernelINS1_5radix10policy_hubIyyyE10Policy1000ELNS0_9SortOrderE0EyyyiiNS1_21identity_decomposer_tEEEvPT5_SB_PT3_PKSC_PT1_PKSG_PT2_PKSK_T4_iiT6_E1s;
	add.s32 	%r259, %r258, %r257;
	ld.shared.u32 	%r260, [%r259];
	mov.b32 	%r261, 0;
	st.shared.u32 	[%r259], %r261;
	ld.shared.u32 	%r262, [%r259+1024];
	st.shared.u32 	[%r259+1024], %r260;
	add.s32 	%r263, %r262, %r260;
	ld.shared.u32 	%r264, [%r259+2048];
	st.shared.u32 	[%r259+2048], %r263;
	add.s32 	%r265, %r264, %r263;
	ld.shared.u32 	%r266, [%r259+3072];
	st.shared.u32 	[%r259+3072], %r265;
	add.s32 	%r267, %r266, %r265;
	ld.shared.u32 	%r268, [%r259+4096];
	st.shared.u32 	[%r259+4096], %r267;
	add.s32 	%r269, %r268, %r267;
	ld.shared.u32 	%r270, [%r259+5120];
	st.shared.u32 	[%r259+5120], %r269;
	add.s32 	%r271, %r270, %r269;
	ld.shared.u32 	%r272, [%r259+6144];
	st.shared.u32 	[%r259+6144], %r271;
	add.s32 	%r273, %r272, %r271;
	ld.shared.u32 	%r274, [%r259+7168];
	st.shared.u32 	[%r259+7168], %r273;
	add.s32 	%r275, %r274, %r273;
	ld.shared.u32 	%r276, [%r259+8192];
	st.shared.u32 	[%r259+8192], %r275;
	add.s32 	%r277, %r276, %r275;
	ld.shared.u32 	%r278, [%r259+9216];
	st.shared.u32 	[%r259+9216], %r277;
	add.s32 	%r279, %r278, %r277;
	ld.shared.u32 	%r280, [%r259+10240];
	st.shared.u32 	[%r259+10240], %r279;
	add.s32 	%r281, %r280, %r279;
	ld.shared.u32 	%r282, [%r259+11264];
	st.shared.u32 	[%r259+11264], %r281;
	add.s32 	%r1272, %r282, %r281;
$L__BB14_43:
	shl.b32 	%r283, %r4, 8;
	add.s32 	%r284, %r283, %r1;
	mul.wide.s32 	%rd216, %r284, 4;
	add.s64 	%rd55, %rd3, %rd216;
	@%p24 bra 	$L__BB14_45;
	or.b32  	%r285, %r1272, 1073741824;
	st.volatile.global.u32 	[%rd55], %r285;
$L__BB14_45:
	ld.param.u64 	%rd589, [_ZN3cub18CUB_300001_SM_10006detail10radix_sort29DeviceRadixSortOnesweepKernelINS1_5radix10policy_hubIyyyE10Policy1000ELNS0_9SortOrderE0EyyyiiNS1_21identity_decomposer_tEEEvPT5_SB_PT3_PKSC_PT1_PKSG_PT2_PKSK_T4_iiT6__param_7];
	setp.lt.u32 	%p26, %r1, 256;
	setp.eq.s32 	%p27, %r1272, 4608;
	and.pred  	%p28, %p26, %p27;
	selp.u32 	%r286, 1, 0, %p28;
	{ 
	.reg .pred 	%p1; 
	.reg .pred 	%p2; 
	setp.ne.u32 	%p1, %r286, 0; 
	bar.red.or.pred 	%p2, 0, %p1; 
	selp.u32 	%r287, 1, 0, %p2; 
	}
	setp.eq.s32 	%p29, %r287, 0;
	and.b32  	%r288, %r1, 992;
	and.b32  	%r289, %r1, 31;
	mul.lo.s32 	%r290, %r288, 12;
	or.b32  	%r291, %r290, %r289;
	cvt.u64.u32 	%rd56, %r291;
	mul.lo.s32 	%r292, %r4, 4608;
	cvt.s64.s32 	%rd217, %r292;
	add.s64 	%rd218, %rd56, %rd217;
	cvta.to.global.u64 	%rd219, %rd589;
	shl.b64 	%rd220, %rd218, 3;
	add.s64 	%rd57, %rd219, %rd220;
	cvt.u64.u32 	%rd58, %r1;
	@%p29 bra 	$L__BB14_135;
	shl.b32 	%r293, %r1, 3;
	mov.u32 	%r294, _ZZN3cub18CUB_300001_SM_10006detail10radix_sort29DeviceRadixSortOnesweepKernelINS1_5radix10policy_hubIyyyE10Policy1000ELNS0_9SortOrderE0EyyyiiNS1_21identity_decomposer_tEEEvPT5_SB_PT3_PKSC_PT1_PKSG_PT2_PKSK_T4_iiT6_E1s;
	add.s32 	%r295, %r294, %r293;
	add.s32 	%r39, %r295, 36864;
	@%p24 bra 	$L__BB14_54;
	ld.param.u64 	%rd587, [_ZN3cub18CUB_300001_SM_10006detail10radix_sort29DeviceRadixSortOnesweepKernelINS1_5radix10policy_hubIyyyE10Policy1000ELNS0_9SortOrderE0EyyyiiNS1_21identity_decomposer_tEEEvPT5_SB_PT3_PKSC_PT1_PKSG_PT2_PKSK_T4_iiT6__param_3];
	cvta.to.global.u64 	%rd221, %rd587;
	shl.b64 	%rd222, %rd58, 3;
	add.s64 	%rd223, %rd221, %rd222;
	ld.global.u64 	%rd224, [%rd223];
	setp.gt.u32 	%p31, %r1, %r33;
	selp.b64 	%rd225, 4608, 0, %p31;
	sub.s64 	%rd613, %rd224, %rd225;
	st.shared.u64 	[%r39], %rd613;
	setp.lt.s32 	%p32, %r4, 1;
	mov.u32 	%r1276, %r1272;
	@%p32 bra 	$L__BB14_53;
	mov.b32 	%r1274, -1;
	mov.u32 	%r1273, %r4;
	mov.u32 	%r1276, %r1272;
$L__BB14_49:
	add.s32 	%r43, %r1273, -1;
	shl.b32 	%r297, %r43, 8;
	add.s32 	%r298, %r297, %r1;
	mul.wide.s32 	%rd226, %r298, 4;
	add.s64 	%rd60, %rd3, %rd226;
$L__BB14_50:
	membar.cta;
	ld.volatile.global.u32 	%r44, [%rd60];
	setp.eq.s32 	%p33, %r44, 0;
	@%p33 bra 	$L__BB14_50;
	and.b32  	%r299, %r44, 1073741823;
	add.s32 	%r1276, %r299, %r1276;
	setp.gt.s32 	%p34, %r44, -1;
	vote.sync.ballot.b32 	%r1274, %p34, %r1274;
	setp.gt.u32 	%p36, %r1273, 1;
	and.pred  	%p37, %p34, %p36;
	mov.u32 	%r1273, %r43;
	@%p37 bra 	$L__BB14_49;
	ld.shared.u64 	%rd613, [%r39];
$L__BB14_53:
	or.b32  	%r300, %r1276, -2147483648;
	st.volatile.global.u32 	[%rd55], %r300;
	sub.s32 	%r301, %r1276, %r1272;
	cvt.s64.s32 	%rd227, %r301;
	add.s64 	%rd228, %rd613, %rd227;
	st.shared.u64 	[%r39], %rd228;
$L__BB14_54:
	ld.param.u64 	%rd583, [_ZN3cub18CUB_300001_SM_10006detail10radix_sort29DeviceRadixSortOnesweepKernelINS1_5radix10policy_hubIyyyE10Policy1000ELNS0_9SortOrderE0EyyyiiNS1_21identity_decomposer_tEEEvPT5_SB_PT3_PKSC_PT1_PKSG_PT2_PKSK_T4_iiT6__param_2];
	setp.lt.s32 	%p39, %r5, %r149;
	setp.eq.s64 	%p40, %rd583, 0;
	or.pred  	%p41, %p40, %p39;
	or.pred  	%p42, %p24, %p41;
	@%p42 bra 	$L__BB14_56;
	ld.param.u64 	%rd584, [_ZN3cub18CUB_300001_SM_10006detail10radix_sort29DeviceRadixSortOnesweepKernelINS1_5radix10policy_hubIyyyE10Policy1000ELNS0_9SortOrderE0EyyyiiNS1_21identity_decomposer_tEEEvPT5_SB_PT3_PKSC_PT1_PKSG_PT2_PKSK_T4_iiT6__param_2];
	ld.shared.u64 	%rd229, [%r39];
	setp.gt.u32 	%p43, %r1, %r33;
	selp.b64 	%rd230, 4608, 0, %p43;
	cvt.s64.s32 	%rd231, %r1272;
	add.s64 	%rd232, %rd230, %rd231;
	add.s64 	%rd233, %rd232, %rd229;
	cvta.to.global.u64 	%rd234, %rd584;
	shl.b64 	%rd235, %rd58, 3;
	add.s64 	%rd236, %rd234, %rd235;
	st.global.u64 	[%rd236], %rd233;
$L__BB14_56:
	setp.gt.s32 	%p44, %r5, %r149;
	bar.sync 	0;
	shl.b32 	%r302, %r33, 3;
	mov.u32 	%r303, _ZZN3cub18CUB_300001_SM_10006detail10radix_sort29DeviceRadixSortOnesweepKernelINS1_5radix10policy_hubIyyyE10Policy1000ELNS0_9SortOrderE0EyyyiiNS1_21identity_decomposer_tEEEvPT5_SB_PT3_PKSC_PT1_PKSG_PT2_PKSK_T4_iiT6_E1s;
	add.s32 	%r304, %r303, %r302;
	ld.shared.u64 	%rd63, [%r304+36864];
	@%p44 bra 	$L__BB14_58;
	add.s64 	%rd237, %rd63, %rd56;
	shl.b64 	%rd238, %rd237, 3;
	add.s64 	%rd239, %rd2, %rd238;
	st.global.u64 	[%rd239], %rd612;
	st.global.u64 	[%rd239+256], %rd611;
	st.global.u64 	[%rd239+512], %rd610;
	st.global.u64 	[%rd239+768], %rd609;
	st.global.u64 	[%rd239+1024], %rd608;
	st.global.u64 	[%rd239+1280], %rd607;
	st.global.u64 	[%rd239+1536], %rd606;
	st.global.u64 	[%rd239+1792], %rd605;
	st.global.u64 	[%rd239+2048], %rd604;
	st.global.u64 	[%rd239+2304], %rd603;
	st.global.u64 	[%rd239+2560], %rd602;
	st.global.u64 	[%rd239+2816], %rd601;
	bra.uni 	$L__BB14_82;
$L__BB14_58:
	cvt.u32.u64 	%r305, %rd56;
	mad.lo.s32 	%r48, %r4, -4608, %r149;
	setp.ge.s32 	%p45, %r305, %r48;
	add.s64 	%rd240, %rd63, %rd56;
	shl.b64 	%rd241, %rd240, 3;
	add.s64 	%rd64, %rd2, %rd241;
	@%p45 bra 	$L__BB14_60;
	st.global.u64 	[%rd64], %rd612;
$L__BB14_60:
	cvt.u32.u64 	%r306, %rd56;
	add.s32 	%r307, %r306, 32;
	setp.ge.s32 	%p46, %r307, %r48;
	@%p46 bra 	$L__BB14_62;
	st.global.u64 	[%rd64+256], %rd611;
$L__BB14_62:
	cvt.u32.u64 	%r308, %rd56;
	add.s32 	%r309, %r308, 64;
	setp.ge.s32 	%p47, %r309, %r48;
	@%p47 bra 	$L__BB14_64;
	st.global.u64 	[%rd64+512], %rd610;
$L__BB14_64:
	cvt.u32.u64 	%r310, %rd56;
	add.s32 	%r311, %r310, 96;
	setp.ge.s32 	%p48, %r311, %r48;
	@%p48 bra 	$L__BB14_66;
	st.global.u64 	[%rd64+768], %rd609;
$L__BB14_66:
	cvt.u32.u64 	%r312, %rd56;
	add.s32 	%r313, %r312, 128;
	setp.ge.s32 	%p49, %r313, %r48;
	@%p49 bra 	$L__BB14_68;
	st.global.u64 	[%rd64+1024], %rd608;
$L__BB14_68:
	cvt.u32.u64 	%r314, %rd56;
	add.s32 	%r315, %r314, 160;
	setp.ge.s32 	%p50, %r315, %r48;
	@%p50 bra 	$L__BB14_70;
	st.global.u64 	[%rd64+1280], %rd607;
$L__BB14_70:
	cvt.u32.u64 	%r316, %rd56;
	add.s32 	%r317, %r316, 192;
	setp.ge.s32 	%p51, %r317, %r48;
	@%p51 bra 	$L__BB14_72;
	st.global.u64 	[%rd64+1536], %rd606;
$L__BB14_72:
	cvt.u32.u64 	%r318, %rd56;
	add.s32 	%r319, %r318, 224;
	setp.ge.s32 	%p52, %r319, %r48;
	@%p52 bra 	$L__BB14_74;
	st.global.u64 	[%rd64+1792], %rd605;
$L__BB14_74:
	cvt.u32.u64 	%r320, %rd56;
	add.s32 	%r321, %r320, 256;
	setp.ge.s32 	%p53, %r321, %r48;
	@%p53 bra 	$L__BB14_76;
	st.global.u64 	[%rd64+2048], %rd604;
$L__BB14_76:
	cvt.u32.u64 	%r322, %rd56;
	add.s32 	%r323, %r322, 288;
	setp.ge.s32 	%p54, %r323, %r48;
	@%p54 bra 	$L__BB14_78;
	st.global.u64 	[%rd64+2304], %rd603;
$L__BB14_78:
	cvt.u32.u64 	%r324, %rd56;
	add.s32 	%r325, %r324, 320;
	setp.ge.s32 	%p55, %r325, %r48;
	@%p55 bra 	$L__BB14_80;
	st.global.u64 	[%rd64+2560], %rd602;
$L__BB14_80:
	cvt.u32.u64 	%r326, %rd56;
	add.s32 	%r327, %r326, 352;
	setp.ge.s32 	%p56, %r327, %r48;
	@%p56 bra 	$L__BB14_82;
	st.global.u64 	[%rd64+2816], %rd601;
$L__BB14_82:
	@%p44 bra 	$L__BB14_84;
	ld.global.u64 	%rd636, [%rd57];
	ld.global.u64 	%rd635, [%rd57+256];
	ld.global.u64 	%rd634, [%rd57+512];
	ld.global.u64 	%rd633, [%rd57+768];
	ld.global.u64 	%rd632, [%rd57+1024];
	ld.global.u64 	%rd631, [%rd57+1280];
	ld.global.u64 	%rd630, [%rd57+1536];
	ld.global.u64 	%rd629, [%rd57+1792];
	ld.global.u64 	%rd628, [%rd57+2048];
	ld.global.u64 	%rd627, [%rd57+2304];
	ld.global.u64 	%rd626, [%rd57+2560];
	ld.global.u64 	%rd625, [%rd57+2816];
	bra.uni 	$L__BB14_108;
$L__BB14_84:
	cvt.u32.u64 	%r328, %rd56;
	mul.lo.s32 	%r329, %r4, 4608;
	sub.s32 	%r49, %r149, %r329;
	setp.ge.s32 	%p58, %r328, %r49;
	@%p58 bra 	$L__BB14_86;
	ld.global.u64 	%rd636, [%rd57];
$L__BB14_86:
	cvt.u32.u64 	%r330, %rd56;
	add.s32 	%r331, %r330, 32;
	setp.ge.s32 	%p59, %r331, %r49;
	@%p59 bra 	$L__BB14_88;
	ld.global.u64 	%rd635, [%rd57+256];
$L__BB14_88:
	cvt.u32.u64 	%r332, %rd56;
	add.s32 	%r333, %r332, 64;
	setp.ge.s32 	%p60, %r333, %r49;
	@%p60 bra 	$L__BB14_90;
	ld.global.u64 	%rd634, [%rd57+512];
$L__BB14_90:
	cvt.u32.u64 	%r334, %rd56;
	add.s32 	%r335, %r334, 96;
	setp.ge.s32 	%p61, %r335, %r49;
	@%p61 bra 	$L__BB14_92;
	ld.global.u64 	%rd633, [%rd57+768];
$L__BB14_92:
	cvt.u32.u64 	%r336, %rd56;
	add.s32 	%r337, %r336, 128;
	setp.ge.s32 	%p62, %r337, %r49;
	@%p62 bra 	$L__BB14_94;
	ld.global.u64 	%rd632, [%rd57+1024];
$L__BB14_94:
	cvt.u32.u64 	%r338, %rd56;
	add.s32 	%r339, %r338, 160;
	setp.ge.s32 	%p63, %r339, %r49;
	@%p63 bra 	$L__BB14_96;
	ld.global.u64 	%rd631, [%rd57+1280];
$L__BB14_96:
	cvt.u32.u64 	%r340, %rd56;
	add.s32 	%r341, %r340, 192;
	setp.ge.s32 	%p64, %r341, %r49;
	@%p64 bra 	$L__BB14_98;
	ld.global.u64 	%rd630, [%rd57+1536];
$L__BB14_98:
	cvt.u32.u64 	%r342, %rd56;
	add.s32 	%r343, %r342, 224;
	setp.ge.s32 	%p65, %r343, %r49;
	@%p65 bra 	$L__BB14_100;
	ld.global.u64 	%rd629, [%rd57+1792];
$L__BB14_100:
	cvt.u32.u64 	%r344, %rd56;
	add.s32 	%r345, %r344, 256;
	setp.ge.s32 	%p66, %r345, %r49;
	@%p66 bra 	$L__BB14_102;
	ld.global.u64 	%rd628, [%rd57+2048];
$L__BB14_102:
	cvt.u32.u64 	%r346, %rd56;
	add.s32 	%r347, %r346, 288;
	setp.ge.s32 	%p67, %r347, %r49;
	@%p67 bra 	$L__BB14_104;
	ld.global.u64 	%rd627, [%rd57+2304];
$L__BB14_104:
	cvt.u32.u64 	%r348, %rd56;
	add.s32 	%r349, %r348, 320;
	setp.ge.s32 	%p68, %r349, %r49;
	@%p68 bra 	$L__BB14_106;
	ld.global.u64 	%rd626, [%rd57+2560];
$L__BB14_106:
	cvt.u32.u64 	%r350, %rd56;
	add.s32 	%r351, %r350, 352;
	setp.ge.s32 	%p69, %r351, %r49;
	@%p69 bra 	$L__BB14_108;
	ld.global.u64 	%rd625, [%rd57+2816];
$L__BB14_108:
	@%p44 bra 	$L__BB14_110;
	add.s64 	%rd254, %rd63, %rd56;
	shl.b64 	%rd255, %rd254, 3;
	add.s64 	%rd256, %rd1, %rd255;
	st.global.u64 	[%rd256], %rd636;
	st.global.u64 	[%rd256+256], %rd635;
	st.global.u64 	[%rd256+512], %rd634;
	st.global.u64 	[%rd256+768], %rd633;
	st.global.u64 	[%rd256+1024], %rd632;
	st.global.u64 	[%rd256+1280], %rd631;
	st.global.u64 	[%rd256+1536], %rd630;
	st.global.u64 	[%rd256+1792], %rd629;
	st.global.u64 	[%rd256+2048], %rd628;
	st.global.u64 	[%rd256+2304], %rd627;
	st.global.u64 	[%rd256+2560], %rd626;
	st.global.u64 	[%rd256+2816], %rd625;
	bra.uni 	$L__BB14_134;
$L__BB14_110:
	cvt.u32.u64 	%r352, %rd56;
	mad.lo.s32 	%r50, %r4, -4608, %r149;
	setp.ge.s32 	%p71, %r352, %r50;
	add.s64 	%rd257, %rd63, %rd56;
	shl.b64 	%rd258, %rd257, 3;
	add.s64 	%rd112, %rd1, %rd258;
	@%p71 bra 	$L__BB14_112;
	st.global.u64 	[%rd112], %rd636;
$L__BB14_112:
	cvt.u32.u64 	%r353, %rd56;
	add.s32 	%r354, %r353, 32;
	setp.ge.s32 	%p72, %r354, %r50;
	@%p72 bra 	$L__BB14_114;
	st.global.u64 	[%rd112+256], %rd635;
$L__BB14_114:
	cvt.u32.u64 	%r355, %rd56;
	add.s32 	%r356, %r355, 64;
	setp.ge.s32 	%p73, %r356, %r50;
	@%p73 bra 	$L__BB14_116;
	st.global.u64 	[%rd112+512], %rd634;
$L__BB14_116:
	cvt.u32.u64 	%r357, %rd56;
	add.s32 	%r358, %r357, 96;
	setp.ge.s32 	%p74, %r358, %r50;
	@%p74 bra 	$L__BB14_118;
	st.global.u64 	[%rd112+768], %rd633;
$L__BB14_118:
	cvt.u32.u64 	%r359, %rd56;
	add.s32 	%r360, %r359, 128;
	setp.ge.s32 	%p75, %r360, %r50;
	@%p75 bra 	$L__BB14_120;
	st.global.u64 	[%rd112+1024], %rd632;
$L__BB14_120:
	cvt.u32.u64 	%r361, %rd56;
	add.s32 	%r362, %r361, 160;
	setp.ge.s32 	%p76, %r362, %r50;
	@%p76 bra 	$L__BB14_122;
	st.global.u64 	[%rd112+1280], %rd631;
$L__BB14_122:
	cvt.u32.u64 	%r363, %rd56;
	add.s32 	%r364, %r363, 192;
	setp.ge.s32 	%p77, %r364, %r50;
	@%p77 bra 	$L__BB14_124;
	st.global.u64 	[%rd112+1536], %rd630;
$L__BB14_124:
	cvt.u32.u64 	%r365, %rd56;
	add.s32 	%r366, %r365, 224;
	setp.ge.s32 	%p78, %r366, %r50;
	@%p78 bra 	$L__BB14_126;
	st.global.u64 	[%rd112+1792], %rd629;
$L__BB14_126:
	cvt.u32.u64 	%r367, %rd56;
	add.s32 	%r368, %r367, 256;
	setp.ge.s32 	%p79, %r368, %r50;
	@%p79 bra 	$L__BB14_128;
	st.global.u64 	[%rd112+2048], %rd628;
$L__BB14_128:
	cvt.u32.u64 	%r369, %rd56;
	add.s32 	%r370, %r369, 288;
	setp.ge.s32 	%p80, %r370, %r50;
	@%p80 bra 	$L__BB14_130;
	st.global.u64 	[%rd112+2304], %rd627;
$L__BB14_130:
	cvt.u32.u64 	%r371, %rd56;
	add.s32 	%r372, %r371, 320;
	setp.ge.s32 	%p81, %r372, %r50;
	@%p81 bra 	$L__BB14_132;
	st.global.u64 	[%rd112+2560], %rd626;
$L__BB14_132:
	cvt.u32.u64 	%r373, %rd56;
	add.s32 	%r374, %r373, 352;
	setp.ge.s32 	%p82, %r374, %r50;
	@%p82 bra 	$L__BB14_134;
	st.global.u64 	[%rd112+2816], %rd625;
$L__BB14_134:
	// begin inline asm
	exit;
	// end inline asm
$L__BB14_135:
	mul.hi.u32 	%r375, %r1, 357913942;
	add.s32 	%r376, %r375, %r1;
	shl.b32 	%r377, %r376, 2;
	mov.u32 	%r378, _ZZN3cub18CUB_300001_SM_10006detail10radix_sort29DeviceRadixSortOnesweepKernelINS1_5radix10policy_hubIyyyE10Policy1000ELNS0_9SortOrderE0EyyyiiNS1_21identity_decomposer_tEEEvPT5_SB_PT3_PKSC_PT1_PKSG_PT2_PKSK_T4_iiT6_E1s;
	add.s32 	%r379, %r378, %r377;
	add.s32 	%r51, %r379, 13328;
	st.shared.u32 	[%r379+13328], %r1272;
	bar.sync 	0;
	setp.gt.u32 	%p83, %r1, 31;
	@%p83 bra 	$L__BB14_137;
	mov.u32 	%r410, _ZZN3cub18CUB_300001_SM_10006detail10radix_sort29DeviceRadixSortOnesweepKernelINS1_5radix10policy_hubIyyyE10Policy1000ELNS0_9SortOrderE0EyyyiiNS1_21identity_decomposer_tEEEvPT5_SB_PT3_PKSC_PT1_PKSG_PT2_PKSK_T4_iiT6_E1s;
	mad.lo.s32 	%r411, %r1, 52, %r410;
	ld.shared.u32 	%r412, [%r411+13328];
	ld.shared.u32 	%r413, [%r411+13332];
	ld.shared.u32 	%r414, [%r411+13336];
	ld.shared.u32 	%r415, [%r411+13340];
	ld.shared.u32 	%r416, [%r411+13344];
	ld.shared.u32 	%r417, [%r411+13348];
	ld.shared.u32 	%r418, [%r411+13352];
	ld.shared.u32 	%r419, [%r411+13356];
	ld.shared.u32 	%r420, [%r411+13360];
	ld.shared.u32 	%r421, [%r411+13364];
	ld.shared.u32 	%r422, [%r411+13368];
	ld.shared.u32 	%r423, [%r411+13372];
	add.s32 	%r424, %r413, %r412;
	add.s32 	%r425, %r424, %r414;
	add.s32 	%r426, %r425, %r415;
	add.s32 	%r427, %r426, %r416;
	add.s32 	%r428, %r427, %r417;
	add.s32 	%r429, %r428, %r418;
	add.s32 	%r430, %r429, %r419;
	add.s32 	%r431, %r430, %r420;
	add.s32 	%r432, %r431, %r421;
	add.s32 	%r433, %r432, %r422;
	add.s32 	%r384, %r433, %r423;
	mov.b32 	%r382, 1;
	mov.b32 	%r407, 0;
	mov.b32 	%r409, -1;
	// begin inline asm
	{  .reg .s32 r0;  .reg .pred p;  shfl.sync.up.b32 r0|p, %r384, %r382, %r407, %r409;  @p add.s32 r0, r0, %r384;  mov.s32 %r380, r0;}
	// end inline asm
	mov.b32 	%r388, 2;
	// begin inline asm
	{  .reg .s32 r0;  .reg .pred p;  shfl.sync.up.b32 r0|p, %r380, %r388, %r407, %r409;  @p add.s32 r0, r0, %r380;  mov.s32 %r386, r0;}
	// end inline asm
	mov.b32 	%r394, 4;
	// begin inline asm
	{  .reg .s32 r0;  .reg .pred p;  shfl.sync.up.b32 r0|p, %r386, %r394, %r407, %r409;  @p add.s32 r0, r0, %r386;  mov.s32 %r392, r0;}
	// end inline asm
	mov.b32 	%r400, 8;
	// begin inline asm
	{  .reg .s32 r0;  .reg .pred p;  shfl.sync.up.b32 r0|p, %r392, %r400, %r407, %r409;  @p add.s32 r0, r0, %r392;  mov.s32 %r398, r0;}
	// end inline asm
	mov.b32 	%r406, 16;
	// begin inline asm
	{  .reg .s32 r0;  .reg .pred p;  shfl.sync.up.b32 r0|p, %r398, %r406, %r407, %r409;  @p add.s32 r0, r0, %r398;  mov.s32 %r404, r0;}
	// end inline asm
	sub.s32 	%r434, %r404, %r384;
	add.s32 	%r435, %r412, %r434;
	add.s32 	%r436, %r413, %r435;
	add.s32 	%r437, %r414, %r436;
	add.s32 	%r438, %r415, %r437;
	add.s32 	%r439, %r416, %r438;
	add.s32 	%r440, %r417, %r439;
	add.s32 	%r441, %r418, %r440;
	add.s32 	%r442, %r419, %r441;
	add.s32 	%r443, %r420, %r442;
	add.s32 	%r444, %r421, %r443;
	add.s32 	%r445, %r422, %r444;
	st.shared.u32 	[%r411+13328], %r434;
	st.shared.u32 	[%r411+13332], %r435;
	st.shared.u32 	[%r411+13336], %r436;
	st.shared.u32 	[%r411+13340], %r437;
	st.shared.u32 	[%r411+13344], %r438;
	st.shared.u32 	[%r411+13348], %r439;
	st.shared.u32 	[%r411+13352], %r440;
	st.shared.u32 	[%r411+13356], %r441;
	st.shared.u32 	[%r411+13360], %r442;
	st.shared.u32 	[%r411+13364], %r443;
	st.shared.u32 	[%r411+13368], %r444;
	st.shared.u32 	[%r411+13372], %r445;
$L__BB14_137:
	bar.sync 	0;
	ld.shared.u32 	%r52, [%r51];
	@%p24 bra 	$L__BB14_139;
	shl.b32 	%r446, %r1, 2;
	mov.u32 	%r447, _ZZN3cub18CUB_300001_SM_10006detail10radix_sort29DeviceRadixSortOnesweepKernelINS1_5radix10policy_hubIyyyE10Policy1000ELNS0_9SortOrderE0EyyyiiNS1_21identity_decomposer_tEEEvPT5_SB_PT3_PKSC_PT1_PKSG_PT2_PKSK_T4_iiT6_E1s;
	add.s32 	%r448, %r447, %r446;
	ld.shared.u32 	%r449, [%r448];
	add.s32 	%r450, %r449, %r52;
	st.shared.u32 	[%r448], %r450;
	ld.shared.u32 	%r451, [%r448+1024];
	add.s32 	%r452, %r451, %r52;
	st.shared.u32 	[%r448+1024], %r452;
	ld.shared.u32 	%r453, [%r448+2048];
	add.s32 	%r454, %r453, %r52;
	st.shared.u32 	[%r448+2048], %r454;
	ld.shared.u32 	%r455, [%r448+3072];
	add.s32 	%r456, %r455, %r52;
	st.shared.u32 	[%r448+3072], %r456;
	ld.shared.u32 	%r457, [%r448+4096];
	add.s32 	%r458, %r457, %r52;
	st.shared.u32 	[%r448+4096], %r458;
	ld.shared.u32 	%r459, [%r448+5120];
	add.s32 	%r460, %r459, %r52;
	st.shared.u32 	[%r448+5120], %r460;
	ld.shared.u32 	%r461, [%r448+6144];
	add.s32 	%r462, %r461, %r52;
	st.shared.u32 	[%r448+6144], %r462;
	ld.shared.u32 	%r463, [%r448+7168];
	add.s32 	%r464, %r463, %r52;
	st.shared.u32 	[%r448+7168], %r464;
	ld.shared.u32 	%r465, [%r448+8192];
	add.s32 	%r466, %r465, %r52;
	st.shared.u32 	[%r448+8192], %r466;
	ld.shared.u32 	%r467, [%r448+9216];
	add.s32 	%r468, %r467, %r52;
	st.shared.u32 	[%r448+9216], %r468;
	ld.shared.u32 	%r469, [%r448+10240];
	add.s32 	%r470, %r469, %r52;
	st.shared.u32 	[%r448+10240], %r470;
	ld.shared.u32 	%r471, [%r448+11264];
	add.s32 	%r472, %r471, %r52;
	st.shared.u32 	[%r448+11264], %r472;
$L__BB14_139:
	bar.sync 	0;
	// begin inline asm
	mov.u32 %r473, %lanemask_le;
	// end inline asm
	mov.b32 	%r476, 1;
	// begin inline asm
	{
    .reg .pred p;
    and.b32 %r474, %r33, %r476;    setp.ne.u32 p, %r474, 0;
    vote.ballot.sync.b32 %r474, p, 0xffffffff;
    @!p not.b32 %r474, %r474;
}

	// end inline asm
	mov.b32 	%r479, 2;
	// begin inline asm
	{
    .reg .pred p;
    and.b32 %r477, %r33, %r479;    setp.ne.u32 p, %r477, 0;
    vote.ballot.sync.b32 %r477, p, 0xffffffff;
    @!p not.b32 %r477, %r477;
}

	// end inline asm
	and.b32  	%r499, %r477, %r474;
	mov.b32 	%r482, 4;
	// begin inline asm
	{
    .reg .pred p;
    and.b32 %r480, %r33, %r482;    setp.ne.u32 p, %r480, 0;
    vote.ballot.sync.b32 %r480, p, 0xffffffff;
    @!p not.b32 %r480, %r480;
}

	// end inline asm
	and.b32  	%r500, %r480, %r499;
	mov.b32 	%r485, 8;
	// begin inline asm
	{
    .reg .pred p;
    and.b32 %r483, %r33, %r485;    setp.ne.u32 p, %r483, 0;
    vote.ballot.sync.b32 %r483, p, 0xffffffff;
    @!p not.b32 %r483, %r483;
}

	// end inline asm
	and.b32  	%r501, %r483, %r500;
	mov.b32 	%r488, 16;
	// begin inline asm
	{
    .reg .pred p;
    and.b32 %r486, %r33, %r488;    setp.ne.u32 p, %r486, 0;
    vote.ballot.sync.b32 %r486, p, 0xffffffff;
    @!p not.b32 %r486, %r486;
}

	// end inline asm
	and.b32  	%r502, %r486, %r501;
	mov.b32 	%r491, 32;
	// begin inline asm
	{
    .reg .pred p;
    and.b32 %r489, %r33, %r491;    setp.ne.u32 p, %r489, 0;
    vote.ballot.sync.b32 %r489, p, 0xffffffff;
    @!p not.b32 %r489, %r489;
}

	// end inline asm
	and.b32  	%r503, %r489, %r502;
	mov.b32 	%r494, 64;
	// begin inline asm
	{
    .reg .pred p;
    and.b32 %r492, %r33, %r494;    setp.ne.u32 p, %r492, 0;
    vote.ballot.sync.b32 %r492, p, 0xffffffff;
    @!p not.b32 %r492, %r492;
}

	// end inline asm
	and.b32  	%r504, %r492, %r503;
	mov.b32 	%r497, 128;
	// begin inline asm
	{
    .reg .pred p;
    and.b32 %r495, %r33, %r497;    setp.ne.u32 p, %r495, 0;
    vote.ballot.sync.b32 %r495, p, 0xffffffff;
    @!p not.b32 %r495, %r495;
}

	// end inline asm
	and.b32  	%r505, %r495, %r504;
	clz.b32 	%r506, %r505;
	sub.s32 	%r54, 31, %r506;
	and.b32  	%r507, %r473, %r505;
	popc.b32 	%r55, %r507;
	setp.ne.s32 	%p85, %r152, %r54;
	mov.b32 	%r1277, 0;
	@%p85 bra 	$L__BB14_141;
	atom.shared.add.u32 	%r1277, [%r34], %r55;
$L__BB14_141:
	shfl.sync.idx.b32	%r533|%p86, %r1277, %r54, 31, -1;
	add.s32 	%r58, %r55, %r533;
	cvt.u32.u64 	%r534, %rd54;
	shr.u64 	%rd259, %rd611, %r534;
	cvt.u32.u64 	%r535, %rd259;
	and.b32  	%r530, %r535, %r8;
	mov.b32 	%r510, 1;
	// begin inline asm
	{
    .reg .pred p;
    and.b32 %r508, %r530, %r510;    setp.ne.u32 p, %r508, 0;
    vote.ballot.sync.b32 %r508, p, 0xffffffff;
    @!p not.b32 %r508, %r508;
}

	// end inline asm
	mov.b32 	%r513, 2;
	// begin inline asm
	{
    .reg .pred p;
    and.b32 %r511, %r530, %r513;    setp.ne.u32 p, %r511, 0;
    vote.ballot.sync.b32 %r511, p, 0xffffffff;
    @!p not.b32 %r511, %r511;
}

	// end inline asm
	and.b32  	%r536, %r511, %r508;
	mov.b32 	%r516, 4;
	// begin inline asm
	{
    .reg .pred p;
    and.b32 %r514, %r530, %r516;    setp.ne.u32 p, %r514, 0;
    vote.ballot.sync.b32 %r514, p, 0xffffffff;
    @!p not.b32 %r514, %r514;
}

	// end inline asm
	and.b32  	%r537, %r514, %r536;
	mov.b32 	%r519, 8;
	// begin inline asm
	{
    .reg .pred p;
    and.b32 %r517, %r530, %r519;    setp.ne.u32 p, %r517, 0;
    vote.ballot.sync.b32 %r517, p, 0xffffffff;
    @!p not.b32 %r517, %r517;
}

	// end inline asm
	and.b32  	%r538, %r517, %r537;
	mov.b32 	%r522, 16;
	// begin inline asm
	{
    .reg .pred p;
    and.b32 %r520, %r530, %r522;    setp.ne.u32 p, %r520, 0;
    vote.ballot.sync.b32 %r520, p, 0xffffffff;
    @!p not.b32 %r520, %r520;
}

	// end inline asm
	and.b32  	%r539, %r520, %r538;
	mov.b32 	%r525, 32;
	// begin inline asm
	{
    .reg .pred p;
    and.b32 %r523, %r530, %r525;    setp.ne.u32 p, %r523, 0;
    vote.ballot.sync.b32 %r523, p, 0xffffffff;
    @!p not.b32 %r523, %r523;
}

	// end inline asm
	and.b32  	%r540, %r523, %r539;
	mov.b32 	%r528, 64;
	// begin inline asm
	{
    .reg .pred p;
    and.b32 %r526, %r530, %r528;    setp.ne.u32 p, %r526, 0;
    vote.ballot.sync.b32 %r526, p, 0xffffffff;
    @!p not.b32 %r526, %r526;
}

	// end inline asm
	and.b32  	%r541, %r526, %r540;
	mov.b32 	%r531, 128;
	// begin inline asm
	{
    .reg .pred p;
    and.b32 %r529, %r530, %r531;    setp.ne.u32 p, %r529, 0;
    vote.ballot.sync.b32 %r529, p, 0xffffffff;
    @!p not.b32 %r529, %r529;
}

	// end inline asm
	and.b32  	%r542, %r529, %r541;
	clz.b32 	%r543, %r542;
	sub.s32 	%r59, 31, %r543;
	and.b32  	%r544, %r473, %r542;
	popc.b32 	%r60, %r544;
	setp.ne.s32 	%p87, %r152, %r59;
	mov.b32 	%r1278, 0;
	@%p87 bra 	$L__BB14_143;
	atom.shared.add.u32 	%r1278, [%r35], %r60;
$L__BB14_143:
	shfl.sync.idx.b32	%r570|%p88, %r1278, %r59, 31, -1;
	add.s32 	%r63, %r60, %r570;
	shr.u64 	%rd260, %rd610, %r534;
	cvt.u32.u64 	%r572, %rd260;
	and.b32  	%r567, %r572, %r8;
	mov.b32 	%r547, 1;
	// begin inline asm
	{
    .reg .pred p;
    and.b32 %r545, %r567, %r547;    setp.ne.u32 p, %r545, 0;
    vote.ballot.sync.b32 %r545, p, 0xffffffff;
    @!p not.b32 %r545, %r545;
}

	// end inline asm
	mov.b32 	%r550, 2;
	// begin inline asm
	{
    .reg .pred p;
    and.b32 %r548, %r567, %r550;    setp.ne.u32 p, %r548, 0;
    vote.ballot.sync.b32 %r548, p, 0xffffffff;
    @!p not.b32 %r548, %r548;
}

	// end inline asm
	and.b32  	%r573, %r548, %r545;
	mov.b32 	%r553, 4;
	// begin inline asm
	{
    .reg .pred p;
    and.b32 %r551, %r567, %r553;    setp.ne.u32 p, %r551, 0;
    vote.ballot.sync.b32 %r551, p, 0xffffffff;
    @!p not.b32 %r551, %r551;
}

	// end inline asm
	and.b32  	%r574, %r551, %r573;
	mov.b32 	%r556, 8;
	// begin inline asm
	{
    .reg .pred p;
    and.b32 %r554, %r567, %r556;    setp.ne.u32 p, %r554, 0;
    vote.ballot.sync.b32 %r554, p, 0xffffffff;
    @!p not.b32 %r554, %r554;
}

	// end inline asm
	and.b32  	%r575, %r554, %r574;
	mov.b32 	%r559, 16;
	// begin inline asm
	{
    .reg .pred p;
    and.b32 %r557, %r567, %r559;    setp.ne.u32 p, %r557, 0;
    vote.ballot.sync.b32 %r557, p, 0xffffffff;
    @!p not.b32 %r557, %r557;
}

	// end inline asm
	and.b32  	%r576, %r557, %r575;
	mov.b32 	%r562, 32;
	// begin inline asm
	{
    .reg .pred p;
    and.b32 %r560, %r567, %r562;    setp.ne.u32 p, %r560, 0;
    vote.ballot.sync.b32 %r560, p, 0xffffffff;
    @!p not.b32 %r560, %r560;
}

	// end inline asm
	and.b32  	%r577, %r560, %r576;
	mov.b32 	%r565, 64;
	// begin inline asm
	{
    .reg .pred p;
    and.b32 %r563, %r567, %r565;    setp.ne.u32 p, %r563, 0;
    vote.ballot.sync.b32 %r563, p, 0xffffffff;
    @!p not.b32 %r563, %r563;
}

	// end inline asm
	and.b32  	%r578, %r563, %r577;
	mov.b32 	%r568, 128;
	// begin inline asm
	{
    .reg .pred p;
    and.b32 %r566, %r567, %r568;    setp.ne.u32 p, %r566, 0;
    vote.ballot.sync.b32 %r566, p, 0xffffffff;
    @!p not.b32 %r566, %r566;
}

	// end inline asm
	and.b32  	%r579, %r566, %r578;
	clz.b32 	%r580, %r579;
	sub.s32 	%r64, 31, %r580;
	and.b32  	%r581, %r473, %r579;
	popc.b32 	%r65, %r581;
	setp.ne.s32 	%p89, %r152, %r64;
	mov.b32 	%r1279, 0;
	@%p89 bra 	$L__BB14_145;
	atom.shared.add.u32 	%r1279, [%r36], %r65;
$L__BB14_145:
	shfl.sync.idx.b32	%r607|%p90, %r1279, %r64, 31, -1;
	add.s32 	%r68, %r65, %r607;
	shr.u64 	%rd261, %rd609, %r534;
	cvt.u32.u64 	%r609, %rd261;
	and.b32  	%r604, %r609, %r8;
	mov.b32 	%r584, 1;
	// begin inline asm
	{
    .reg .pred p;
    and.b32 %r582, %r604, %r584;    setp.ne.u32 p, %r582, 0;
    vote.ballot.sync.b32 %r582, p, 0xffffffff;
    @!p not.b32 %r582, %r582;
}

	// end inline asm
	mov.b32 	%r587, 2;
	// begin inline asm
	{
    .reg .pred p;
    and.b32 %r585, %r604, %r587;    setp.ne.u32 p, %r585, 0;
    vote.ballot.sync.b32 %r585, p, 0xffffffff;
    @!p not.b32 %r585, %r585;
}

	// end inline asm
	and.b32  	%r610, %r585, %r582;
	mov.b32 	%r590, 4;
	// begin inline asm
	{
    .reg .pred p;
    and.b32 %r588, %r604, %r590;    setp.ne.u32 p, %r588, 0;
    vote.ballot.sync.b32 %r588, p, 0xffffffff;
    @!p not.b32 %r588, %r588;
}

	// end inline asm
	and.b32  	%r611, %r588, %r610;
	mov.b32 	%r593, 8;
	// begin inline asm
	{
    .reg .pred p;
    and.b32 %r591, %r604, %r593;    setp.ne.u32 p, %r591, 0;
    vote.ballot.sync.b32 %r591, p, 0xffffffff;
    @!p not.b32 %r591, %r591;
}

	// end inline asm
	and.b32  	%r612, %r591, %r611;
	mov.b32 	%r596, 16;
	// begin inline asm
	{
    .reg .pred p;
    and.b32 %r594, %r604, %r596;    setp.ne.u32 p, %r594, 0;
    vote.ballot.sync.b32 %r594, p, 0xffffffff;
    @!p not.b32 %r594, %r594;
}

	// end inline asm
	and.b32  	%r613, %r594, %r612;
	mov.b32 	%r599, 32;
	// begin inline asm
	{
    .reg .pred p;
    and.b32 %r597, %r604, %r599;    setp.ne.u32 p, %r597, 0;
    vote.ballot.sync.b32 %r597, p, 0xffffffff;
    @!p not.b32 %r597, %r597;
}

	// end inline asm
	and.b32  	%r614, %r597, %r613;
	mov.b32 	%r602, 64;
	// begin inline asm
	{
    .reg .pred p;
    and.b32 %r600, %r604, %r602;    setp.ne.u32 p, %r600, 0;
    vote.ballot.sync.b32 %r600, p, 0xffffffff;
    @!p not.b32 %r600, %r600;
}

	// end inline asm
	and.b32  	%r615, %r600, %r614;
	mov.b32 	%r605, 128;
	// begin inline asm
	{
    .reg .pred p;
    and.b32 %r603, %r604, %r605;    setp.ne.u32 p, %r603, 0;
    vote.ballot.sync.b32 %r603, p, 0xffffffff;
    @!p not.b32 %r603, %r603;
}

	// end inline asm
	and.b32  	%r616, %r603, %r615;
	clz.b32 	%r617, %r616;
	sub.s32 	%r69, 31, %r617;
	and.b32  	%r618, %r473, %r616;
	popc.b32 	%r70, %r618;
	setp.ne.s32 	%p91, %r152, %r69;
	mov.b32 	%r1280, 0;
	@%p91 bra 	$L__BB14_147;
	shl.b32 	%r619, %r1, 5;
	and.b32  	%r620, %r619, 31744;
	mov.u32 	%r621, _ZZN3cub18CUB_300001_SM_10006detail10radix_sort29DeviceRadixSortOnesweepKernelINS1_5radix10policy_hubIyyyE10Policy1000ELNS0_9SortOrderE0EyyyiiNS1_21identity_decomposer_tEEEvPT5_SB_PT3_PKSC_PT1_PKSG_PT2_PKSK_T4_iiT6_E1s;
	add.s32 	%r622, %r621, %r620;
	shr.u64 	%rd262, %rd609, %r534;
	cvt.u32.u64 	%r624, %rd262;
	and.b32  	%r625, %r624, %r8;
	shl.b32 	%r626, %r625, 2;
	add.s32 	%r627, %r622, %r626;
	atom.shared.add.u32 	%r1280, [%r627], %r70;
$L__BB14_147:
	shfl.sync.idx.b32	%r653|%p92, %r1280, %r69, 31, -1;
	add.s32 	%r73, %r70, %r653;
	shr.u64 	%rd263, %rd608, %r534;
	cvt.u32.u64 	%r655, %rd263;
	and.b32  	%r650, %r655, %r8;
	mov.b32 	%r630, 1;
	// begin inline asm
	{
    .reg .pred p;
    and.b32 %r628, %r650, %r630;    setp.ne.u32 p, %r628, 0;
    vote.ballot.sync.b32 %r628, p, 0xffffffff;
    @!p not.b32 %r628, %r628;
}

	// end inline asm
	mov.b32 	%r633, 2;
	// begin inline asm
	{
    .reg .pred p;
    and.b32 %r631, %r650, %r633;    setp.ne.u32 p, %r631, 0;
    vote.ballot.sync.b32 %r631, p, 0xffffffff;
    @!p not.b32 %r631, %r631;
}

	// end inline asm
	and.b32  	%r656, %r631, %r628;
	mov.b32 	%r636, 4;
	// begin inline asm
	{
    .reg .pred p;
    and.b32 %r634, %r650, %r636;    setp.ne.u32 p, %r634, 0;
    vote.ballot.sync.b32 %r634, p, 0xffffffff;
    @!p not.b32 %r634, %r634;
}

	// end inline asm
	and.b32  	%r657, %r634, %r656;
	mov.b32 	%r639, 8;
	// begin inline asm
	{
    .reg .pred p;
    and.b32 %r637, %r650, %r639;    setp.ne.u32 p, %r637, 0;
    vote.ballot.sync.b32 %r637, p, 0xffffffff;
    @!p not.b32 %r637, %r637;
}

	// end inline asm
	and.b32  	%r658, %r637, %r657;
	mov.b32 	%r642, 16;
	// begin inline asm
	{
    .reg .pred p;
    and.b32 %r640, %r650, %r642;    setp.ne.u32 p, %r640, 0;
    vote.ballot.sync.b32 %r640, p, 0xffffffff;
    @!p not.b32 %r640, %r640;
}

	// end inline asm
	and.b32  	%r659, %r640, %r658;
	mov.b32 	%r645, 32;
	// begin inline asm
	{
    .reg .pred p;
    and.b32 %r643, %r650, %r645;    setp.ne.u32 p, %r643, 0;
    vote.ballot.sync.b32 %r643, p, 0xffffffff;
    @!p not.b32 %r643, %r643;
}

	// end inline asm
	and.b32  	%r660, %r643, %r659;
	mov.b32 	%r648, 64;
	// begin inline asm
	{
    .reg .pred p;
    and.b32 %r646, %r650, %r648;    setp.ne.u32 p, %r646, 0;
    vote.ballot.sync.b32 %r646, p, 0xffffffff;
    @!p not.b32 %r646, %r646;
}

	// end inline asm
	and.b32  	%r661, %r646, %r660;
	mov.b32 	%r651, 128;
	// begin inline asm
	{
    .reg .pred p;
    and.b32 %r649, %r650, %r651;    setp.ne.u32 p, %r649, 0;
    vote.ballot.sync.b32 %r649, p, 0xffffffff;
    @!p not.b32 %r649, %r649;
}

	// end inline asm
	and.b32  	%r662, %r649, %r661;
	clz.b32 	%r663, %r662;
	sub.s32 	%r74, 31, %r663;
	and.b32  	%r664, %r473, %r662;
	popc.b32 	%r75, %r664;
	setp.ne.s32 	%p93, %r152, %r74;
	mov.b32 	%r1281, 0;
	@%p93 bra 	$L__BB14_149;
	shl.b32 	%r665, %r1, 5;
	and.b32  	%r666, %r665, 31744;
	mov.u32 	%r667, _ZZN3cub18CUB_300001_SM_10006detail10radix_sort29DeviceRadixSortOnesweepKernelINS1_5radix10policy_hubIyyyE10Policy1000ELNS0_9SortOrderE0EyyyiiNS1_21identity_decomposer_tEEEvPT5_SB_PT3_PKSC_PT1_PKSG_PT2_PKSK_T4_iiT6_E1s;
	add.s32 	%r668, %r667, %r666;
	shr.u64 	%rd264, %rd608, %r534;
	cvt.u32.u64 	%r670, %rd264;
	and.b32  	%r671, %r670, %r8;
	shl.b32 	%r672, %r671, 2;
	add.s32 	%r673, %r668, %r672;
	atom.shared.add.u32 	%r1281, [%r673], %r75;
$L__BB14_149:
	shfl.sync.idx.b32	%r699|%p94, %r1281, %r74, 31, -1;
	add.s32 	%r78, %r75, %r699;
	shr.u64 	%rd265, %rd607, %r534;
	cvt.u32.u64 	%r701, %rd265;
	and.b32  	%r696, %r701, %r8;
	mov.b32 	%r676, 1;
	// begin inline asm
	{
    .reg .pred p;
    and.b32 %r674, %r696, %r676;    setp.ne.u32 p, %r674, 0;
    vote.ballot.sync.b32 %r674, p, 0xffffffff;
    @!p not.b32 %r674, %r674;
}

	// end inline asm
	mov.b32 	%r679, 2;
	// begin inline asm
	{
    .reg .pred p;
    and.b32 %r677, %r696, %r679;    setp.ne.u32 p, %r677, 0;
    vote.ballot.sync.b32 %r677, p, 0xffffffff;
    @!p not.b32 %r677, %r677;
}

	// end inline asm
	and.b32  	%r702, %r677, %r674;
	mov.b32 	%r682, 4;
	// begin inline asm
	{
    .reg .pred p;
    and.b32 %r680, %r696, %r682;    setp.ne.u32 p, %r680, 0;
    vote.ballot.sync.b32 %r680, p, 0xffffffff;
    @!p not.b32 %r680, %r680;
}

	// end inline asm
	and.b32  	%r703, %r680, %r702;
	mov.b32 	%r685, 8;
	// begin inline asm
	{
    .reg .pred p;
    and.b32 %r683, %r696, %r685;    setp.ne.u32 p, %r683, 0;
    vote.ballot.sync.b32 %r683, p, 0xffffffff;
    @!p not.b32 %r683, %r683;
}

	// end inline asm
	and.b32  	%r704, %r683, %r703;
	mov.b32 	%r688, 16;
	// begin inline asm
	{
    .reg .pred p;
    and.b32 %r686, %r696, %r688;    setp.ne.u32 p, %r686, 0;
    vote.ballot.sync.b32 %r686, p, 0xffffffff;
    @!p not.b32 %r686, %r686;
}

	// end inline asm
	and.b32  	%r705, %r686, %r704;
	mov.b32 	%r691, 32;
	// begin inline asm
	{
    .reg .pred p;
    and.b32 %r689, %r696, %r691;    setp.ne.u32 p, %r689, 0;
    vote.ballot.sync.b32 %r689, p, 0xffffffff;
    @!p not.b32 %r689, %r689;
}

	// end inline asm
	and.b32  	%r706, %r689, %r705;
	mov.b32 	%r694, 64;
	// begin inline asm
	{
    .reg .pred p;
    and.b32 %r692, %r696, %r694;    setp.ne.u32 p, %r692, 0;
    vote.ballot.sync.b32 %r692, p, 0xffffffff;
    @!p not.b32 %r692, %r692;
}

	// end inline asm
	and.b32  	%r707, %r692, %r706;
	mov.b32 	%r697, 128;
	// begin inline asm
	{
    .reg .pred p;
    and.b32 %r695, %r696, %r697;    setp.ne.u32 p, %r695, 0;
    vote.ballot.sync.b32 %r695, p, 0xffffffff;
    @!p not.b32 %r695, %r695;
}

	// end inline asm
	and.b32  	%r708, %r695, %r707;
	clz.b32 	%r709, %r708;
	sub.s32 	%r79, 31, %r709;
	and.b32  	%r710, %r473, %r708;
	popc.b32 	%r80, %r710;
	setp.ne.s32 	%p95, %r152, %r79;
	mov.b32 	%r1282, 0;
	@%p95 bra 	$L__BB14_151;
	shl.b32 	%r711, %r1, 5;
	and.b32  	%r712, %r711, 31744;
	mov.u32 	%r713, _ZZN3cub18CUB_300001_SM_10006detail10radix_sort29DeviceRadixSortOnesweepKernelINS1_5radix10policy_hubIyyyE10Policy1000ELNS0_9SortOrderE0EyyyiiNS1_21identity_decomposer_tEEEvPT5_SB_PT3_PKSC_PT1_PKSG_PT2_PKSK_T4_iiT6_E1s;
	add.s32 	%r714, %r713, %r712;
	shr.u64 	%rd266, %rd607, %r534;
	cvt.u32.u64 	%r716, %rd266;
	and.b32  	%r717, %r716, %r8;
	shl.b32 	%r718, %r717, 2;
	add.s32 	%r719, %r714, %r718;
	atom.shared.add.u32 	%r1282, [%r719], %r80;
$L__BB14_151:
	shfl.sync.idx.b32	%r745|%p96, %r1282, %r79, 31, -1;
	add.s32 	%r83, %r80, %r745;
	shr.u64 	%rd267, %rd606, %r534;
	cvt.u32.u64 	%r747, %rd267;
	and.b32  	%r742, %r747, %r8;
	mov.b32 	%r722, 1;
	// begin inline asm
	{
    .reg .pred p;
    and.b32 %r720, %r742, %r722;    setp.ne.u32 p, %r720, 0;
    vote.ballot.sync.b32 %r720, p, 0xffffffff;
    @!p not.b32 %r720, %r720;
}

	// end inline asm
	mov.b32 	%r725, 2;
	// begin inline asm
	{
    .reg .pred p;
    and.b32 %r723, %r742, %r725;    setp.ne.u32 p, %r723, 0;
    vote.ballot.sync.b32 %r723, p, 0xffffffff;
    @!p not.b32 %r723, %r723;
}

	// end inline asm
	and.b32  	%r748, %r723, %r720;
	mov.b32 	%r728, 4;
	// begin inline asm
	{
    .reg .pred p;
    and.b32 %r726, %r742, %r728;    setp.ne.u32 p, %r726, 0;
    vote.ballot.sync.b32 %r726, p, 0xffffffff;
    @!p not.b32 %r726, %r726;
}

	// end inline asm
	and.b32  	%r749, %r726, %r748;
	mov.b32 	%r731, 8;
	// begin inline asm
	{
    .reg .pred p;
    and.b32 %r729, %r742, %r731;    setp.ne.u32 p, %r729, 0;
    vote.ballot.sync.b32 %r729, p, 0xffffffff;
    @!p not.b32 %r729, %r729;
}

	// end inline asm
	and.b32  	%r750, %r729, %r749;
	mov.b32 	%r734, 16;
	// begin inline asm
	{
    .reg .pred p;
    and.b32 %r732, %r742, %r734;    setp.ne.u32 p, %r732, 0;
    vote.ballot.sync.b32 %r732, p, 0xffffffff;
    @!p not.b32 %r732, %r732;
}

	// end inline asm
	and.b32  	%r751, %r732, %r750;
	mov.b32 	%r737, 32;
	// begin inline asm
	{
    .reg .pred p;
    and.b32 %r735, %r742, %r737;    setp.ne.u32 p, %r735, 0;
    vote.ballot.sync.b32 %r735, p, 0xffffffff;
    @!p not.b32 %r735, %r735;
}

	// end inline asm
	and.b32  	%r752, %r735, %r751;
	mov.b32 	%r740, 64;
	// begin inline asm
	{
    .reg .pred p;
    and.b32 %r738, %r742, %r740;    setp.ne.u32 p, %r738, 0;
    vote.ballot.sync.b32 %r738, p, 0xffffffff;
    @!p not.b32 %r738, %r738;
}

	// end inline asm
	and.b32  	%r753, %r738, %r752;
	mov.b32 	%r743, 128;
	// begin inline asm
	{
    .reg .pred p;
    and.b32 %r741, %r742, %r743;    setp.ne.u32 p, %r741, 0;
    vote.ballot.sync.b32 %r741, p, 0xffffffff;
    @!p not.b32 %r741, %r741;
}

	// end inline asm
	and.b32  	%r754, %r741, %r753;
	clz.b32 	%r755, %r754;
	sub.s32 	%r84, 31, %r755;
	and.b32  	%r756, %r473, %r754;
	popc.b32 	%r85, %r756;
	setp.ne.s32 	%p97, %r152, %r84;
	mov.b32 	%r1283, 0;
	@%p97 bra 	$L__BB14_153;
	shl.b32 	%r757, %r1, 5;
	and.b32  	%r758, %r757, 31744;
	mov.u32 	%r759, _ZZN3cub18CUB_300001_SM_10006detail10radix_sort29DeviceRadixSortOnesweepKernelINS1_5radix10policy_hubIyyyE10Policy1000ELNS0_9SortOrderE0EyyyiiNS1_21identity_decomposer_tEEEvPT5_SB_PT3_PKSC_PT1_PKSG_PT2_PKSK_T4_iiT6_E1s;
	add.s32 	%r760, %r759, %r758;
	shr.u64 	%rd268, %rd606, %r534;
	cvt.u32.u64 	%r762, %rd268;
	and.b32  	%r763, %r762, %r8;
	shl.b32 	%r764, %r763, 2;
	add.s32 	%r765, %r760, %r764;
	atom.shared.add.u32 	%r1283, [%r765], %r85;
$L__BB14_153:
	shfl.sync.idx.b32	%r791|%p98, %r1283, %r84, 31, -1;
	add.s32 	%r88, %r85, %r791;
	shr.u64 	%rd269, %rd605, %r534;
	cvt.u32.u64 	%r793, %rd269;
	and.b32  	%r788, %r793, %r8;
	mov.b32 	%r768, 1;
	// begin inline asm
	{
    .reg .pred p;
    and.b32 %r766, %r788, %r768;    setp.ne.u32 p, %r766, 0;
    vote.ballot.sync.b32 %r766, p, 0xffffffff;
    @!p not.b32 %r766, %r766;
}

	// end inline asm
	mov.b32 	%r771, 2;
	// begin inline asm
	{
    .reg .pred p;
    and.b32 %r769, %r788, %r771;    setp.ne.u32 p, %r769, 0;
    vote.ballot.sync.b32 %r769, p, 0xffffffff;
    @!p not.b32 %r769, %r769;
}

	// end inline asm
	and.b32  	%r794, %r769, %r766;
	mov.b32 	%r774, 4;
	// begin inline asm
	{
    .reg .pred p;
    and.b32 %r772, %r788, %r774;    setp.ne.u32 p, %r772, 0;
    vote.ballot.sync.b32 %r772, p, 0xffffffff;
    @!p not.b32 %r772, %r772;
}

	// end inline asm
	and.b32  	%r795, %r772, %r794;
	mov.b32 	%r777, 8;
	// begin inline asm
	{
    .reg .pred p;
    and.b32 %r775, %r788, %r777;    setp.ne.u32 p, %r775, 0;
    vote.ballot.sync.b32 %r775, p, 0xffffffff;
    @!p not.b32 %r775, %r775;
}

	// end inline asm
	and.b32  	%r796, %r775, %r795;
	mov.b32 	%r780, 16;
	// begin inline asm
	{
    .reg .pred p;
    and.b32 %r778, %r788, %r780;    setp.ne.u32 p, %r778, 0;
    vote.ballot.sync.b32 %r778, p, 0xffffffff;
    @!p not.b32 %r778, %r778;
}

	// end inline asm
	and.b32  	%r797, %r778, %r796;
	mov.b32 	%r783, 32;
	// begin inline asm
	{
    .reg .pred p;
    and.b32 %r781, %r788, %r783;    setp.ne.u32 p, %r781, 0;
    vote.ballot.sync.b32 %r781, p, 0xffffffff;
    @!p not.b32 %r781, %r781;
}

	// end inline asm
	and.b32  	%r798, %r781, %r797;
	mov.b32 	%r786, 64;
	// begin inline asm
	{
    .reg .pred p;
    and.b32 %r784, %r788, %r786;    setp.ne.u32 p, %r784, 0;
    vote.ballot.sync.b32 %r784, p, 0xffffffff;
    @!p not.b32 %r784, %r784;
}

	// end inline asm
	and.b32  	%r799, %r784, %r798;
	mov.b32 	%r789, 128;
	// begin inline asm
	{
    .reg .pred p;
    and.b32 %r787, %r788, %r789;    setp.ne.u32 p, %r787, 0;
    vote.ballot.sync.b32 %r787, p, 0xffffffff;
    @!p not.b32 %r787, %r787;
}

	// end inline asm
	and.b32  	%r800, %r787, %r799;
	clz.b32 	%r801, %r800;
	sub.s32 	%r89, 31, %r801;
	and.b32  	%r802, %r473, %r800;
	popc.b32 	%r90, %r802;
	setp.ne.s32 	%p99, %r152, %r89;
	mov.b32 	%r1284, 0;
	@%p99 bra 	$L__BB14_155;
	shl.b32 	%r803, %r1, 5;
	and.b32  	%r804, %r803, 31744;
	mov.u32 	%r805, _ZZN3cub18CUB_300001_SM_10006detail10radix_sort29DeviceRadixSortOnesweepKernelINS1_5radix10policy_hubIyyyE10Policy1000ELNS0_9SortOrderE0EyyyiiNS1_21identity_decomposer_tEEEvPT5_SB_PT3_PKSC_PT1_PKSG_PT2_PKSK_T4_iiT6_E1s;
	add.s32 	%r806, %r805, %r804;
	shr.u64 	%rd270, %rd605, %r534;
	cvt.u32.u64 	%r808, %rd270;
	and.b32  	%r809, %r808, %r8;
	shl.b32 	%r810, %r809, 2;
	add.s32 	%r811, %r806, %r810;
	atom.shared.add.u32 	%r1284, [%r811], %r90;
$L__BB14_155:
	shfl.sync.idx.b32	%r837|%p100, %r1284, %r89, 31, -1;
	add.s32 	%r93, %r90, %r837;
	shr.u64 	%rd271, %rd604, %r534;
	cvt.u32.u64 	%r839, %rd271;
	and.b32  	%r834, %r839, %r8;
	mov.b32 	%r814, 1;
	// begin inline asm
	{
    .reg .pred p;
    and.b32 %r812, %r834, %r814;    setp.ne.u32 p, %r812, 0;
    vote.ballot.sync.b32 %r812, p, 0xffffffff;
    @!p not.b32 %r812, %r812;
}

	// end inline asm
	mov.b32 	%r817, 2;
	// begin inline asm
	{
    .reg .pred p;
    and.b32 %r815, %r834, %r817;    setp.ne.u32 p, %r815, 0;
    vote.ballot.sync.b32 %r815, p, 0xffffffff;
    @!p not.b32 %r815, %r815;
}

	// end inline asm
	and.b32  	%r840, %r815, %r812;
	mov.b32 	%r820, 4;
	// begin inline asm
	{
    .reg .pred p;
    and.b32 %r818, %r834, %r820;    setp.ne.u32 p, %r818, 0;
    vote.ballot.sync.b32 %r818, p, 0xffffffff;
    @!p not.b32 %r818, %r818;
}

	// end inline asm
	and.b32  	%r841, %r818, %r840;
	mov.b32 	%r823, 8;
	// begin inline asm
	{
    .reg .pred p;
    and.b32 %r821, %r834, %r823;    setp.ne.u32 p, %r821, 0;
    vote.ballot.sync.b32 %r821, p, 0xffffffff;
    @!p not.b32 %r821, %r821;
}

	// end inline asm
	and.b32  	%r842, %r821, %r841;
	mov.b32 	%r826, 16;
	// begin inline asm
	{
    .reg .pred p;
    and.b32 %r824, %r834, %r826;    setp.ne.u32 p, %r824, 0;
    vote.ballot.sync.b32 %r824, p, 0xffffffff;
    @!p not.b32 %r824, %r824;
}

	// end inline asm
	and.b32  	%r843, %r824, %r842;
	mov.b32 	%r829, 32;
	// begin inline asm
	{
    .reg .pred p;
    and.b32 %r827, %r834, %r829;    setp.ne.u32 p, %r827, 0;
    vote.ballot.sync.b32 %r827, p, 0xffffffff;
    @!p not.b32 %r827, %r827;
}

	// end inline asm
	and.b32  	%r844, %r827, %r843;
	mov.b32 	%r832, 64;
	// begin inline asm
	{
    .reg .pred p;
    and.b32 %r830, %r834, %r832;    setp.ne.u32 p, %r830, 0;
    vote.ballot.sync.b32 %r830, p, 0xffffffff;
    @!p not.b32 %r830, %r830;
}

	// end inline asm
	and.b32  	%r845, %r830, %r844;
	mov.b32 	%r835, 128;
	// begin inline asm
	{
    .reg .pred p;
    and.b32 %r833, %r834, %r835;    setp.ne.u32 p, %r833, 0;
    vote.ballot.sync.b32 %r833, p, 0xffffffff;
    @!p not.b32 %r833, %r833;
}

	// end inline asm
	and.b32  	%r846, %r833, %r845;
	clz.b32 	%r847, %r846;
	sub.s32 	%r94, 31, %r847;
	and.b32  	%r848, %r473, %r846;
	popc.b32 	%r95, %r848;
	setp.ne.s32 	%p101, %r152, %r94;
	mov.b32 	%r1285, 0;
	@%p101 bra 	$L__BB14_157;
	shl.b32 	%r849, %r1, 5;
	and.b32  	%r850, %r849, 31744;
	mov.u32 	%r851, _ZZN3cub18CUB_300001_SM_10006detail10radix_sort29DeviceRadixSortOnesweepKernelINS1_5radix10policy_hubIyyyE10Policy1000ELNS0_9SortOrderE0EyyyiiNS1_21identity_decomposer_tEEEvPT5_SB_PT3_PKSC_PT1_PKSG_PT2_PKSK_T4_iiT6_E1s;
	add.s32 	%r852, %r851, %r850;
	shr.u64 	%rd272, %rd604, %r534;
	cvt.u32.u64 	%r854, %rd272;
	and.b32  	%r855, %r854, %r8;
	shl.b32 	%r856, %r855, 2;
	add.s32 	%r857, %r852, %r856;
	atom.shared.add.u32 	%r1285, [%r857], %r95;
$L__BB14_157:
	shfl.sync.idx.b32	%r883|%p102, %r1285, %r94, 31, -1;
	add.s32 	%r98, %r95, %r883;
	shr.u64 	%rd273, %rd603, %r534;
	cvt.u32.u64 	%r885, %rd273;
	and.b32  	%r880, %r885, %r8;
	mov.b32 	%r860, 1;
	// begin inline asm
	{
    .reg .pred p;
    and.b32 %r858, %r880, %r860;    setp.ne.u32 p, %r858, 0;
    vote.ballot.sync.b32 %r858, p, 0xffffffff;
    @!p not.b32 %r858, %r858;
}

	// end inline asm
	mov.b32 	%r863, 2;
	// begin inline asm
	{
    .reg .pred p;
    and.b32 %r861, %r880, %r863;    setp.ne.u32 p, %r861, 0;
    vote.ballot.sync.b32 %r861, p, 0xffffffff;
    @!p not.b32 %r861, %r861;
}

	// end inline asm
	and.b32  	%r886, %r861, %r858;
	mov.b32 	%r866, 4;
	// begin inline asm
	{
    .reg .pred p;
    and.b32 %r864, %r880, %r866;    setp.ne.u32 p, %r864, 0;
    vote.ballot.sync.b32 %r864, p, 0xffffffff;
    @!p not.b32 %r864, %r864;
}

	// end inline asm
	and.b32  	%r887, %r864, %r886;
	mov.b32 	%r869, 8;
	// begin inline asm
	{
    .reg .pred p;
    and.b32 %r867, %r880, %r869;    setp.ne.u32 p, %r867, 0;
    vote.ballot.sync.b32 %r867, p, 0xffffffff;
    @!p not.b32 %r867, %r867;
}

	// end inline asm
	and.b32  	%r888, %r867, %r887;
	mov.b32 	%r872, 16;
	// begin inline asm
	{
    .reg .pred p;
    and.b32 %r870, %r880, %r872;    setp.ne.u32 p, %r870, 0;
    vote.ballot.sync.b32 %r870, p, 0xffffffff;
    @!p not.b32 %r870, %r870;
}

	// end inline asm
	and.b32  	%r889, %r870, %r888;
	mov.b32 	%r875, 32;
	// begin inline asm
	{
    .reg .pred p;
    and.b32 %r873, %r880, %r875;    setp.ne.u32 p, %r873, 0;
    vote.ballot.sync.b32 %r873, p, 0xffffffff;
    @!p not.b32 %r873, %r873;
}

	// end inline asm
	and.b32  	%r890, %r873, %r889;
	mov.b32 	%r878, 64;
	// begin inline asm
	{
    .reg .pred p;
    and.b32 %r876, %r880, %r878;    setp.ne.u32 p, %r876, 0;
    vote.ballot.sync.b32 %r876, p, 0xffffffff;
    @!p not.b32 %r876, %r876;
}

	// end inline asm
	and.b32  	%r891, %r876, %r890;
	mov.b32 	%r881, 128;
	// begin inline asm
	{
    .reg .pred p;
    and.b32 %r879, %r880, %r881;    setp.ne.u32 p, %r879, 0;
    vote.ballot.sync.b32 %r879, p, 0xffffffff;
    @!p not.b32 %r879, %r879;
}

	// end inline asm
	and.b32  	%r892, %r879, %r891;
	clz.b32 	%r893, %r892;
	sub.s32 	%r99, 31, %r893;
	and.b32  	%r894, %r473, %r892;
	popc.b32 	%r100, %r894;
	setp.ne.s32 	%p103, %r152, %r99;
	mov.b32 	%r1286, 0;
	@%p103 bra 	$L__BB14_159;
	shl.b32 	%r895, %r1, 5;
	and.b32  	%r896, %r895, 31744;
	mov.u32 	%r897, _ZZN3cub18CUB_300001_SM_10006detail10radix_sort29DeviceRadixSortOnesweepKernelINS1_5radix10policy_hubIyyyE10Policy1000ELNS0_9SortOrderE0EyyyiiNS1_21identity_decomposer_tEEEvPT5_SB_PT3_PKSC_PT1_PKSG_PT2_PKSK_T4_iiT6_E1s;
	add.s32 	%r898, %r897, %r896;
	shr.u64 	%rd274, %rd603, %r534;
	cvt.u32.u64 	%r900, %rd274;
	and.b32  	%r901, %r900, %r8;
	shl.b32 	%r902, %r901, 2;
	add.s32 	%r903, %r898, %r902;
	atom.shared.add.u32 	%r1286, [%r903], %r100;
$L__BB14_159:
	shfl.sync.idx.b32	%r929|%p104, %r1286, %r99, 31, -1;
	add.s32 	%r103, %r100, %r929;
	shr.u64 	%rd275, %rd602, %r534;
	cvt.u32.u64 	%r931, %rd275;
	and.b32  	%r926, %r931, %r8;
	mov.b32 	%r906, 1;
	// begin inline asm
	{
    .reg .pred p;
    and.b32 %r904, %r926, %r906;    setp.ne.u32 p, %r904, 0;
    vote.ballot.sync.b32 %r904, p, 0xffffffff;
    @!p not.b32 %r904, %r904;
}

	// end inline asm
	mov.b32 	%r909, 2;
	// begin inline asm
	{
    .reg .pred p;
    and.b32 %r907, %r926, %r909;    setp.ne.u32 p, %r907, 0;
    vote.ballot.sync.b32 %r907, p, 0xffffffff;
    @!p not.b32 %r907, %r907;
}

	// end inline asm
	and.b32  	%r932, %r907, %r904;
	mov.b32 	%r912, 4;
	// begin inline asm
	{
    .reg .pred p;
    and.b32 %r910, %r926, %r912;    setp.ne.u32 p, %r910, 0;
    vote.ballot.sync.b32 %r910, p, 0xffffffff;
    @!p not.b32 %r910, %r910;
}

	// end inline asm
	and.b32  	%r933, %r910, %r932;
	mov.b32 	%r915, 8;
	// begin inline asm
	{
    .reg .pred p;
    and.b32 %r913, %r926, %r915;    setp.ne.u32 p, %r913, 0;
    vote.ballot.sync.b32 %r913, p, 0xffffffff;
    @!p not.b32 %r913, %r913;
}

	// end inline asm
	and.b32  	%r934, %r913, %r933;
	mov.b32 	%r918, 16;
	// begin inline asm
	{
    .reg .pred p;
    and.b32 %r916, %r926, %r918;    setp.ne.u32 p, %r916, 0;
    vote.ballot.sync.b32 %r916, p, 0xffffffff;
    @!p not.b32 %r916, %r916;
}

	// end inline asm
	and.b32  	%r935, %r916, %r934;
	mov.b32 	%r921, 32;
	// begin inline asm
	{
    .reg .pred p;
    and.b32 %r919, %r926, %r921;    setp.ne.u32 p, %r919, 0;
    vote.ballot.sync.b32 %r919, p, 0xffffffff;
    @!p not.b32 %r919, %r919;
}

	// end inline asm
	and.b32  	%r936, %r919, %r935;
	mov.b32 	%r924, 64;
	// begin inline asm
	{
    .reg .pred p;
    and.b32 %r922, %r926, %r924;    setp.ne.u32 p, %r922, 0;
    vote.ballot.sync.b32 %r922, p, 0xffffffff;
    @!p not.b32 %r922, %r922;
}

	// end inline asm
	and.b32  	%r937, %r922, %r936;
	mov.b32 	%r927, 128;
	// begin inline asm
	{
    .reg .pred p;
    and.b32 %r925, %r926, %r927;    setp.ne.u32 p, %r925, 0;
    vote.ballot.sync.b32 %r925, p, 0xffffffff;
    @!p not.b32 %r925, %r925;
}

	// end inline asm
	and.b32  	%r938, %r925, %r937;
	clz.b32 	%r939, %r938;
	sub.s32 	%r104, 31, %r939;
	and.b32  	%r940, %r473, %r938;
	popc.b32 	%r105, %r940;
	setp.ne.s32 	%p105, %r152, %r104;
	mov.b32 	%r1287, 0;
	@%p105 bra 	$L__BB14_161;
	shl.b32 	%r941, %r1, 5;
	and.b32  	%r942, %r941, 31744;
	mov.u32 	%r943, _ZZN3cub18CUB_300001_SM_10006detail10radix_sort29DeviceRadixSortOnesweepKernelINS1_5radix10policy_hubIyyyE10Policy1000ELNS0_9SortOrderE0EyyyiiNS1_21identity_decomposer_tEEEvPT5_SB_PT3_PKSC_PT1_PKSG_PT2_PKSK_T4_iiT6_E1s;
	add.s32 	%r944, %r943, %r942;
	shr.u64 	%rd276, %rd602, %r534;
	cvt.u32.u64 	%r946, %rd276;
	and.b32  	%r947, %r946, %r8;
	shl.b32 	%r948, %r947, 2;
	add.s32 	%r949, %r944, %r948;
	atom.shared.add.u32 	%r1287, [%r949], %r105;
$L__BB14_161:
	shfl.sync.idx.b32	%r975|%p106, %r1287, %r104, 31, -1;
	add.s32 	%r108, %r105, %r975;
	shr.u64 	%rd277, %rd601, %r534;
	cvt.u32.u64 	%r977, %rd277;
	and.b32  	%r972, %r977, %r8;
	mov.b32 	%r952, 1;
	// begin inline asm
	{
    .reg .pred p;
    and.b32 %r950, %r972, %r952;    setp.ne.u32 p, %r950, 0;
    vote.ballot.sync.b32 %r950, p, 0xffffffff;
    @!p not.b32 %r950, %r950;
}

	// end inline asm
	mov.b32 	%r955, 2;
	// begin inline asm
	{
    .reg .pred p;
    and.b32 %r953, %r972, %r955;    setp.ne.u32 p, %r953, 0;
    vote.ballot.sync.b32 %r953, p, 0xffffffff;
    @!p not.b32 %r953, %r953;
}

	// end inline asm
	and.b32  	%r978, %r953, %r950;
	mov.b32 	%r958, 4;
	// begin inline asm
	{
    .reg .pred p;
    and.b32 %r956, %r972, %r958;    setp.ne.u32 p, %r956, 0;
    vote.ballot.sync.b32 %r956, p, 0xffffffff;
    @!p not.b32 %r956, %r956;
}

	// end inline asm
	and.b32  	%r979, %r956, %r978;
	mov.b32 	%r961, 8;
	// begin inline asm
	{
    .reg .pred p;
    and.b32 %r959, %r972, %r961;    setp.ne.u32 p, %r959, 0;
    vote.ballot.sync.b32 %r959, p, 0xffffffff;
    @!p not.b32 %r959, %r959;
}

	// end inline asm
	and.b32  	%r980, %r959, %r979;
	mov.b32 	%r964, 16;
	// begin inline asm
	{
    .reg .pred p;
    and.b32 %r962, %r972, %r964;    setp.ne.u32 p, %r962, 0;
    vote.ballot.sync.b32 %r962, p, 0xffffffff;
    @!p not.b32 %r962, %r962;
}

	// end inline asm
	and.b32  	%r981, %r962, %r980;
	mov.b32 	%r967, 32;
	// begin inline asm
	{
    .reg .pred p;
    and.b32 %r965, %r972, %r967;    setp.ne.u32 p, %r965, 0;
    vote.ballot.sync.b32 %r965, p, 0xffffffff;
    @!p not.b32 %r965, %r965;
}

	// end inline asm
	and.b32  	%r982, %r965, %r981;
	mov.b32 	%r970, 64;
	// begin inline asm
	{
    .reg .pred p;
    and.b32 %r968, %r972, %r970;    setp.ne.u32 p, %r968, 0;
    vote.ballot.sync.b32 %r968, p, 0xffffffff;
    @!p not.b32 %r968, %r968;
}

	// end inline asm
	and.b32  	%r983, %r968, %r982;
	mov.b32 	%r973, 128;
	// begin inline asm
	{
    .reg .pred p;
    and.b32 %r971, %r972, %r973;    setp.ne.u32 p, %r971, 0;
    vote.ballot.sync.b32 %r971, p, 0xffffffff;
    @!p not.b32 %r971, %r971;
}

	// end inline asm
	and.b32  	%r984, %r971, %r983;
	clz.b32 	%r985, %r984;
	sub.s32 	%r109, 31, %r985;
	and.b32  	%r986, %r473, %r984;
	popc.b32 	%r110, %r986;
	setp.ne.s32 	%p107, %r152, %r109;
	mov.b32 	%r1288, 0;
	@%p107 bra 	$L__BB14_163;
	shl.b32 	%r987, %r1, 5;
	and.b32  	%r988, %r987, 31744;
	mov.u32 	%r989, _ZZN3cub18CUB_300001_SM_10006detail10radix_sort29DeviceRadixSortOnesweepKernelINS1_5radix10policy_hubIyyyE10Policy1000ELNS0_9SortOrderE0EyyyiiNS1_21identity_decomposer_tEEEvPT5_SB_PT3_PKSC_PT1_PKSG_PT2_PKSK_T4_iiT6_E1s;
	add.s32 	%r990, %r989, %r988;
	shr.u64 	%rd278, %rd601, %r534;
	cvt.u32.u64 	%r992, %rd278;
	and.b32  	%r993, %r992, %r8;
	shl.b32 	%r994, %r993, 2;
	add.s32 	%r995, %r990, %r994;
	atom.shared.add.u32 	%r1288, [%r995], %r110;
$L__BB14_163:
	shfl.sync.idx.b32	%r996|%p109, %r1288, %r109, 31, -1;
	add.s32 	%r997, %r110, %r996;
	bar.sync 	0;
	shl.b32 	%r998, %r58, 3;
	mov.u32 	%r999, _ZZN3cub18CUB_300001_SM_10006detail10radix_sort29DeviceRadixSortOnesweepKernelINS1_5radix10policy_hubIyyyE10Policy1000ELNS0_9SortOrderE0EyyyiiNS1_21identity_decomposer_tEEEvPT5_SB_PT3_PKSC_PT1_PKSG_PT2_PKSK_T4_iiT6_E1s;
	add.s32 	%r113, %r999, %r998;
	st.shared.u64 	[%r113+-8], %rd612;
	shl.b32 	%r1000, %r63, 3;
	add.s32 	%r114, %r999, %r1000;
	st.shared.u64 	[%r114+-8], %rd611;
	shl.b32 	%r1001, %r68, 3;
	add.s32 	%r115, %r999, %r1001;
	st.shared.u64 	[%r115+-8], %rd610;
	shl.b32 	%r1002, %r73, 3;
	add.s32 	%r116, %r999, %r1002;
	st.shared.u64 	[%r116+-8], %rd609;
	shl.b32 	%r1003, %r78, 3;
	add.s32 	%r117, %r999, %r1003;
	st.shared.u64 	[%r117+-8], %rd608;
	shl.b32 	%r1004, %r83, 3;
	add.s32 	%r118, %r999, %r1004;
	st.shared.u64 	[%r118+-8], %rd607;
	shl.b32 	%r1005, %r88, 3;
	add.s32 	%r119, %r999, %r1005;
	st.shared.u64 	[%r119+-8], %rd606;
	shl.b32 	%r1006, %r93, 3;
	add.s32 	%r120, %r999, %r1006;
	st.shared.u64 	[%r120+-8], %rd605;
	shl.b32 	%r1007, %r98, 3;
	add.s32 	%r121, %r999, %r1007;
	st.shared.u64 	[%r121+-8], %rd604;
	shl.b32 	%r1008, %r103, 3;
	add.s32 	%r122, %r999, %r1008;
	st.shared.u64 	[%r122+-8], %rd603;
	shl.b32 	%r1009, %r108, 3;
	add.s32 	%r123, %r999, %r1009;
	st.shared.u64 	[%r123+-8], %rd602;
	shl.b32 	%r1010, %r997, 3;
	add.s32 	%r124, %r999, %r1010;
	st.shared.u64 	[%r124+-8], %rd601;
	shl.b32 	%r1011, %r1, 3;
	add.s32 	%r1012, %r999, %r1011;
	add.s32 	%r125, %r1012, 36864;
	@%p24 bra 	$L__BB14_171;
	ld.param.u64 	%rd588, [_ZN3cub18CUB_300001_SM_10006detail10radix_sort29DeviceRadixSortOnesweepKernelINS1_5radix10policy_hubIyyyE10Policy1000ELNS0_9SortOrderE0EyyyiiNS1_21identity_decomposer_tEEEvPT5_SB_PT3_PKSC_PT1_PKSG_PT2_PKSK_T4_iiT6__param_3];
	cvta.to.global.u64 	%rd279, %rd588;
	shl.b64 	%rd280, %rd58, 3;
	add.s64 	%rd281, %rd279, %rd280;
	ld.global.u64 	%rd282, [%rd281];
	cvt.s64.s32 	%rd283, %r52;
	sub.s64 	%rd637, %rd282, %rd283;
	st.shared.u64 	[%r125], %rd637;
	setp.lt.s32 	%p110, %r4, 1;
	mov.u32 	%r1292, %r1272;
	@%p110 bra 	$L__BB14_170;
	mov.b32 	%r1290, -1;
	mov.u32 	%r1289, %r4;
	mov.u32 	%r1292, %r1272;
$L__BB14_166:
	add.s32 	%r129, %r1289, -1;
	shl.b32 	%r1014, %r129, 8;
	add.s32 	%r1015, %r1014, %r1;
	mul.wide.s32 	%rd284, %r1015, 4;
	add.s64 	%rd114, %rd3, %rd284;
$L__BB14_167:
	membar.cta;
	ld.volatile.global.u32 	%r130, [%rd114];
	setp.eq.s32 	%p111, %r130, 0;
	@%p111 bra 	$L__BB14_167;
	and.b32  	%r1016, %r130, 1073741823;
	add.s32 	%r1292, %r1016, %r1292;
	setp.gt.s32 	%p112, %r130, -1;
	vote.sync.ballot.b32 	%r1290, %p112, %r1290;
	setp.gt.u32 	%p114, %r1289, 1;
	and.pred  	%p115, %p112, %p114;
	mov.u32 	%r1289, %r129;
	@%p115 bra 	$L__BB14_166;
	ld.shared.u64 	%rd637, [%r125];
$L__BB14_170:
	or.b32  	%r1017, %r1292, -2147483648;
	st.volatile.global.u32 	[%rd55], %r1017;
	sub.s32 	%r1018, %r1292, %r1272;
	cvt.s64.s32 	%rd285, %r1018;
	add.s64 	%rd286, %rd637, %rd285;
	st.shared.u64 	[%r125], %rd286;
$L__BB14_171:
	ld.param.u64 	%rd585, [_ZN3cub18CUB_300001_SM_10006detail10radix_sort29DeviceRadixSortOnesweepKernelINS1_5radix10policy_hubIyyyE10Policy1000ELNS0_9SortOrderE0EyyyiiNS1_21identity_decomposer_tEEEvPT5_SB_PT3_PKSC_PT1_PKSG_PT2_PKSK_T4_iiT6__param_2];
	setp.gt.u32 	%p116, %r1, 255;
	setp.lt.s32 	%p117, %r5, %r149;
	setp.eq.s64 	%p118, %rd585, 0;
	or.pred  	%p119, %p118, %p117;
	or.pred  	%p120, %p116, %p119;
	@%p120 bra 	$L__BB14_173;
	ld.param.u64 	%rd586, [_ZN3cub18CUB_300001_SM_10006detail10radix_sort29DeviceRadixSortOnesweepKernelINS1_5radix10policy_hubIyyyE10Policy1000ELNS0_9SortOrderE0EyyyiiNS1_21identity_decomposer_tEEEvPT5_SB_PT3_PKSC_PT1_PKSG_PT2_PKSK_T4_iiT6__param_2];
	ld.shared.u64 	%rd287, [%r125];
	cvt.s64.s32 	%rd288, %r1272;
	cvt.s64.s32 	%rd289, %r52;
	add.s64 	%rd290, %rd289, %rd288;
	add.s64 	%rd291, %rd290, %rd287;
	cvta.to.global.u64 	%rd292, %rd586;
	shl.b64 	%rd293, %rd58, 3;
	add.s64 	%rd294, %rd292, %rd293;
	st.global.u64 	[%rd294], %rd291;
$L__BB14_173:
	setp.gt.s32 	%p121, %r5, %r149;
	bar.sync 	0;
	@%p121 bra 	$L__BB14_175;
	ld.shared.u64 	%rd295, [%r125+-36864];
	shr.u64 	%rd296, %rd295, %r534;
	cvt.u32.u64 	%r1020, %rd296;
	and.b32  	%r1021, %r1020, %r8;
	shl.b32 	%r1022, %r1021, 3;
	add.s32 	%r1024, %r999, 36864;
	add.s32 	%r1025, %r1024, %r1022;
	ld.shared.u64 	%rd297, [%r1025];
	add.s64 	%rd298, %rd297, %rd58;
	shl.b64 	%rd299, %rd298, 3;
	add.s64 	%rd300, %rd2, %rd299;
	st.global.u64 	[%rd300], %rd295;
	bar.warp.sync 	-1;
	ld.shared.u64 	%rd301, [%r125+-33792];
	shr.u64 	%rd302, %rd301, %r534;
	cvt.u32.u64 	%r1026, %rd302;
	and.b32  	%r1027, %r1026, %r8;
	shl.b32 	%r1028, %r1027, 3;
	add.s32 	%r1029, %r1024, %r1028;
	ld.shared.u64 	%rd303, [%r1029];
	add.s64 	%rd304, %rd303, %rd58;
	shl.b64 	%rd305, %rd304, 3;
	add.s64 	%rd306, %rd2, %rd305;
	st.global.u64 	[%rd306+3072], %rd301;
	bar.warp.sync 	-1;
	ld.shared.u64 	%rd307, [%r125+-30720];
	shr.u64 	%rd308, %rd307, %r534;
	cvt.u32.u64 	%r1030, %rd308;
	and.b32  	%r1031, %r1030, %r8;
	shl.b32 	%r1032, %r1031, 3;
	add.s32 	%r1033, %r1024, %r1032;
	ld.shared.u64 	%rd309, [%r1033];
	add.s64 	%rd310, %rd309, %rd58;
	shl.b64 	%rd311, %rd310, 3;
	add.s64 	%rd312, %rd2, %rd311;
	st.global.u64 	[%rd312+6144], %rd307;
	bar.warp.sync 	-1;
	ld.shared.u64 	%rd313, [%r125+-27648];
	shr.u64 	%rd314, %rd313, %r534;
	cvt.u32.u64 	%r1034, %rd314;
	and.b32  	%r1035, %r1034, %r8;
	shl.b32 	%r1036, %r1035, 3;
	add.s32 	%r1037, %r1024, %r1036;
	ld.shared.u64 	%rd315, [%r1037];
	add.s64 	%rd316, %rd315, %rd58;
	shl.b64 	%rd317, %rd316, 3;
	add.s64 	%rd318, %rd2, %rd317;
	st.global.u64 	[%rd318+9216], %rd313;
	bar.warp.sync 	-1;
	ld.shared.u64 	%rd319, [%r125+-24576];
	shr.u64 	%rd320, %rd319, %r534;
	cvt.u32.u64 	%r1038, %rd320;
	and.b32  	%r1039, %r1038, %r8;
	shl.b32 	%r1040, %r1039, 3;
	add.s32 	%r1041, %r1024, %r1040;
	ld.shared.u64 	%rd321, [%r1041];
	add.s64 	%rd322, %rd321, %rd58;
	shl.b64 	%rd323, %rd322, 3;
	add.s64 	%rd324, %rd2, %rd323;
	st.global.u64 	[%rd324+12288], %rd319;
	bar.warp.sync 	-1;
	ld.shared.u64 	%rd325, [%r125+-21504];
	shr.u64 	%rd326, %rd325, %r534;
	cvt.u32.u64 	%r1042, %rd326;
	and.b32  	%r1043, %r1042, %r8;
	shl.b32 	%r1044, %r1043, 3;
	add.s32 	%r1045, %r1024, %r1044;
	ld.shared.u64 	%rd327, [%r1045];
	add.s64 	%rd328, %rd327, %rd58;
	shl.b64 	%rd329, %rd328, 3;
	add.s64 	%rd330, %rd2, %rd329;
	st.global.u64 	[%rd330+15360], %rd325;
	bar.warp.sync 	-1;
	ld.shared.u64 	%rd331, [%r125+-18432];
	shr.u64 	%rd332, %rd331, %r534;
	cvt.u32.u64 	%r1046, %rd332;
	and.b32  	%r1047, %r1046, %r8;
	shl.b32 	%r1048, %r1047, 3;
	add.s32 	%r1049, %r1024, %r1048;
	ld.shared.u64 	%rd333, [%r1049];
	add.s64 	%rd334, %rd333, %rd58;
	shl.b64 	%rd335, %rd334, 3;
	add.s64 	%rd336, %rd2, %rd335;
	st.global.u64 	[%rd336+18432], %rd331;
	bar.warp.sync 	-1;
	ld.shared.u64 	%rd337, [%r125+-15360];
	shr.u64 	%rd338, %rd337, %r534;
	cvt.u32.u64 	%r1050, %rd338;
	and.b32  	%r1051, %r1050, %r8;
	shl.b32 	%r1052, %r1051, 3;
	add.s32 	%r1053, %r1024, %r1052;
	ld.shared.u64 	%rd339, [%r1053];
	add.s64 	%rd340, %rd339, %rd58;
	shl.b64 	%rd341, %rd340, 3;
	add.s64 	%rd342, %rd2, %rd341;
	st.global.u64 	[%rd342+21504], %rd337;
	bar.warp.sync 	-1;
	ld.shared.u64 	%rd343, [%r125+-12288];
	shr.u64 	%rd344, %rd343, %r534;
	cvt.u32.u64 	%r1054, %rd344;
	and.b32  	%r1055, %r1054, %r8;
	shl.b32 	%r1056, %r1055, 3;
	add.s32 	%r1057, %r1024, %r1056;
	ld.shared.u64 	%rd345, [%r1057];
	add.s64 	%rd346, %rd345, %rd58;
	shl.b64 	%rd347, %rd346, 3;
	add.s64 	%rd348, %rd2, %rd347;
	st.global.u64 	[%rd348+24576], %rd343;
	bar.warp.sync 	-1;
	ld.shared.u64 	%rd349, [%r125+-9216];
	shr.u64 	%rd350, %rd349, %r534;
	cvt.u32.u64 	%r1058, %rd350;
	and.b32  	%r1059, %r1058, %r8;
	shl.b32 	%r1060, %r1059, 3;
	add.s32 	%r1061, %r1024, %r1060;
	ld.shared.u64 	%rd351, [%r1061];
	add.s64 	%rd352, %rd351, %rd58;
	shl.b64 	%rd353, %rd352, 3;
	add.s64 	%rd354, %rd2, %rd353;
	st.global.u64 	[%rd354+27648], %rd349;
	bar.warp.sync 	-1;
	ld.shared.u64 	%rd355, [%r125+-6144];
	shr.u64 	%rd356, %rd355, %r534;
	cvt.u32.u64 	%r1062, %rd356;
	and.b32  	%r1063, %r1062, %r8;
	shl.b32 	%r1064, %r1063, 3;
	add.s32 	%r1065, %r1024, %r1064;
	ld.shared.u64 	%rd357, [%r1065];
	add.s64 	%rd358, %rd357, %rd58;
	shl.b64 	%rd359, %rd358, 3;
	add.s64 	%rd360, %rd2, %rd359;
	st.global.u64 	[%rd360+30720], %rd355;
	bar.warp.sync 	-1;
	ld.shared.u64 	%rd361, [%r125+-3072];
	shr.u64 	%rd362, %rd361, %r534;
	cvt.u32.u64 	%r1066, %rd362;
	and.b32  	%r1067, %r1066, %r8;
	shl.b32 	%r1068, %r1067, 3;
	add.s32 	%r1069, %r1024, %r1068;
	ld.shared.u64 	%rd363, [%r1069];
	add.s64 	%rd364, %rd363, %rd58;
	shl.b64 	%rd365, %rd364, 3;
	add.s64 	%rd366, %rd2, %rd365;
	st.global.u64 	[%rd366+33792], %rd361;
	bar.warp.sync 	-1;
	bra.uni 	$L__BB14_200;
$L__BB14_175:
	mad.lo.s32 	%r134, %r4, -4608, %r149;
	setp.ge.s32 	%p122, %r1, %r134;
	@%p122 bra 	$L__BB14_177;
	ld.shared.u64 	%rd367, [%r125+-36864];
	shr.u64 	%rd368, %rd367, %r534;
	cvt.u32.u64 	%r1071, %rd368;
	and.b32  	%r1072, %r1071, %r8;
	shl.b32 	%r1073, %r1072, 3;
	add.s32 	%r1075, %r999, %r1073;
	ld.shared.u64 	%rd369, [%r1075+36864];
	add.s64 	%rd370, %rd369, %rd58;
	shl.b64 	%rd371, %rd370, 3;
	add.s64 	%rd372, %rd2, %rd371;
	st.global.u64 	[%rd372], %rd367;
$L__BB14_177:
	bar.warp.sync 	-1;
	add.s32 	%r1076, %r1, 384;
	setp.ge.s32 	%p123, %r1076, %r134;
	@%p123 bra 	$L__BB14_179;
	ld.shared.u64 	%rd373, [%r125+-33792];
	shr.u64 	%rd374, %rd373, %r534;
	cvt.u32.u64 	%r1078, %rd374;
	and.b32  	%r1079, %r1078, %r8;
	shl.b32 	%r1080, %r1079, 3;
	add.s32 	%r1082, %r999, %r1080;
	ld.shared.u64 	%rd375, [%r1082+36864];
	add.s64 	%rd376, %rd375, %rd58;
	shl.b64 	%rd377, %rd376, 3;
	add.s64 	%rd378, %rd2, %rd377;
	st.global.u64 	[%rd378+3072], %rd373;
$L__BB14_179:
	bar.warp.sync 	-1;
	add.s32 	%r1083, %r1, 768;
	setp.ge.s32 	%p124, %r1083, %r134;
	@%p124 bra 	$L__BB14_181;
	ld.shared.u64 	%rd379, [%r125+-30720];
	shr.u64 	%rd380, %rd379, %r534;
	cvt.u32.u64 	%r1085, %rd380;
	and.b32  	%r1086, %r1085, %r8;
	shl.b32 	%r1087, %r1086, 3;
	add.s32 	%r1089, %r999, %r1087;
	ld.shared.u64 	%rd381, [%r1089+36864];
	add.s64 	%rd382, %rd381, %rd58;
	shl.b64 	%rd383, %rd382, 3;
	add.s64 	%rd384, %rd2, %rd383;
	st.global.u64 	[%rd384+6144], %rd379;
$L__BB14_181:
	bar.warp.sync 	-1;
	add.s32 	%r1090, %r1, 1152;
	setp.ge.s32 	%p125, %r1090, %r134;
	@%p125 bra 	$L__BB14_183;
	ld.shared.u64 	%rd385, [%r125+-27648];
	shr.u64 	%rd386, %rd385, %r534;
	cvt.u32.u64 	%r1092, %rd386;
	and.b32  	%r1093, %r1092, %r8;
	shl.b32 	%r1094, %r1093, 3;
	add.s32 	%r1096, %r999, %r1094;
	ld.shared.u64 	%rd387, [%r1096+36864];
	add.s64 	%rd388, %rd387, %rd58;
	shl.b64 	%rd389, %rd388, 3;
	add.s64 	%rd390, %rd2, %rd389;
	st.global.u64 	[%rd390+9216], %rd385;
$L__BB14_183:
	bar.warp.sync 	-1;
	add.s32 	%r1097, %r1, 1536;
	setp.ge.s32 	%p126, %r1097, %r134;
	@%p126 bra 	$L__BB14_185;
	ld.shared.u64 	%rd391, [%r125+-24576];
	shr.u64 	%rd392, %rd391, %r534;
	cvt.u32.u64 	%r1099, %rd392;
	and.b32  	%r1100, %r1099, %r8;
	shl.b32 	%r1101, %r1100, 3;
	add.s32 	%r1103, %r999, %r1101;
	ld.shared.u64 	%rd393, [%r1103+36864];
	add.s64 	%rd394, %rd393, %rd58;
	shl.b64 	%rd395, %rd394, 3;
	add.s64 	%rd396, %rd2, %rd395;
	st.global.u64 	[%rd396+12288], %rd391;
$L__BB14_185:
	bar.warp.sync 	-1;
	add.s32 	%r1104, %r1, 1920;
	setp.ge.s32 	%p127, %r1104, %r134;
	@%p127 bra 	$L__BB14_187;
	ld.shared.u64 	%rd397, [%r125+-21504];
	shr.u64 	%rd398, %rd397, %r534;
	cvt.u32.u64 	%r1106, %rd398;
	and.b32  	%r1107, %r1106, %r8;
	shl.b32 	%r1108, %r1107, 3;
	add.s32 	%r1110, %r999, %r1108;
	ld.shared.u64 	%rd399, [%r1110+36864];
	add.s64 	%rd400, %rd399, %rd58;
	shl.b64 	%rd401, %rd400, 3;
	add.s64 	%rd402, %rd2, %rd401;
	st.global.u64 	[%rd402+15360], %rd397;
$L__BB14_187:
	bar.warp.sync 	-1;
	add.s32 	%r1111, %r1, 2304;
	setp.ge.s32 	%p128, %r1111, %r134;
	@%p128 bra 	$L__BB14_189;
	ld.shared.u64 	%rd403, [%r125+-18432];
	shr.u64 	%rd404, %rd403, %r534;
	cvt.u32.u64 	%r1113, %rd404;
	and.b32  	%r1114, %r1113, %r8;
	shl.b32 	%r1115, %r1114, 3;
	add.s32 	%r1117, %r999, %r1115;
	ld.shared.u64 	%rd405, [%r1117+36864];
	add.s64 	%rd406, %rd405, %rd58;
	shl.b64 	%rd407, %rd406, 3;
	add.s64 	%rd408, %rd2, %rd407;
	st.global.u64 	[%rd408+18432], %rd403;
$L__BB14_189:
	bar.warp.sync 	-1;
	add.s32 	%r1118, %r1, 2688;
	setp.ge.s32 	%p129, %r1118, %r134;
	@%p129 bra 	$L__BB14_191;
	ld.shared.u64 	%rd409, [%r125+-15360];
	shr.u64 	%rd410, %rd409, %r534;
	cvt.u32.u64 	%r1120, %rd410;
	and.b32  	%r1121, %r1120, %r8;
	shl.b32 	%r1122, %r1121, 3;
	add.s32 	%r1124, %r999, %r1122;
	ld.shared.u64 	%rd411, [%r1124+36864];
	add.s64 	%rd412, %rd411, %rd58;
	shl.b64 	%rd413, %rd412, 3;
	add.s64 	%rd414, %rd2, %rd413;
	st.global.u64 	[%rd414+21504], %rd409;
$L__BB14_191:
	bar.warp.sync 	-1;
	or.b32  	%r1125, %r1, 3072;
	setp.ge.s32 	%p130, %r1125, %r134;
	@%p130 bra 	$L__BB14_193;
	ld.shared.u64 	%rd415, [%r125+-12288];
	shr.u64 	%rd416, %rd415, %r534;
	cvt.u32.u64 	%r1127, %rd416;
	and.b32  	%r1128, %r1127, %r8;
	shl.b32 	%r1129, %r1128, 3;
	add.s32 	%r1131, %r999, %r1129;
	ld.shared.u64 	%rd417, [%r1131+36864];
	add.s64 	%rd418, %rd417, %rd58;
	shl.b64 	%rd419, %rd418, 3;
	add.s64 	%rd420, %rd2, %rd419;
	st.global.u64 	[%rd420+24576], %rd415;
$L__BB14_193:
	bar.warp.sync 	-1;
	add.s32 	%r1132, %r1, 3456;
	setp.ge.s32 	%p131, %r1132, %r134;
	@%p131 bra 	$L__BB14_195;
	ld.shared.u64 	%rd421, [%r125+-9216];
	shr.u64 	%rd422, %rd421, %r534;
	cvt.u32.u64 	%r1134, %rd422;
	and.b32  	%r1135, %r1134, %r8;
	shl.b32 	%r1136, %r1135, 3;
	add.s32 	%r1138, %r999, %r1136;
	ld.shared.u64 	%rd423, [%r1138+36864];
	add.s64 	%rd424, %rd423, %rd58;
	shl.b64 	%rd425, %rd424, 3;
	add.s64 	%rd426, %rd2, %rd425;
	st.global.u64 	[%rd426+27648], %rd421;
$L__BB14_195:
	bar.warp.sync 	-1;
	add.s32 	%r1139, %r1, 3840;
	setp.ge.s32 	%p132, %r1139, %r134;
	@%p132 bra 	$L__BB14_197;
	ld.shared.u64 	%rd427, [%r125+-6144];
	shr.u64 	%rd428, %rd427, %r534;
	cvt.u32.u64 	%r1141, %rd428;
	and.b32  	%r1142, %r1141, %r8;
	shl.b32 	%r1143, %r1142, 3;
	add.s32 	%r1145, %r999, %r1143;
	ld.shared.u64 	%rd429, [%r1145+36864];
	add.s64 	%rd430, %rd429, %rd58;
	shl.b64 	%rd431, %rd430, 3;
	add.s64 	%rd432, %rd2, %rd431;
	st.global.u64 	[%rd432+30720], %rd427;
$L__BB14_197:
	bar.warp.sync 	-1;
	add.s32 	%r1146, %r1, 4224;
	setp.ge.s32 	%p133, %r1146, %r134;
	@%p133 bra 	$L__BB14_199;
	ld.shared.u64 	%rd433, [%r125+-3072];
	shr.u64 	%rd434, %rd433, %r534;
	cvt.u32.u64 	%r1148, %rd434;
	and.b32  	%r1149, %r1148, %r8;
	shl.b32 	%r1150, %r1149, 3;
	add.s32 	%r1152, %r999, %r1150;
	ld.shared.u64 	%rd435, [%r1152+36864];
	add.s64 	%rd436, %rd435, %rd58;
	shl.b64 	%rd437, %rd436, 3;
	add.s64 	%rd438, %rd2, %rd437;
	st.global.u64 	[%rd438+33792], %rd433;
$L__BB14_199:
	bar.warp.sync 	-1;
$L__BB14_200:
	setp.gt.s32 	%p134, %r5, %r149;
	ld.shared.u64 	%rd439, [%r125+-36864];
	shr.u64 	%rd440, %rd439, %r534;
	cvt.u32.u64 	%r1154, %rd440;
	and.b32  	%r135, %r1154, %r8;
	ld.shared.u64 	%rd441, [%r125+-33792];
	shr.u64 	%rd442, %rd441, %r534;
	cvt.u32.u64 	%r1155, %rd442;
	and.b32  	%r136, %r1155, %r8;
	ld.shared.u64 	%rd443, [%r125+-30720];
	shr.u64 	%rd444, %rd443, %r534;
	cvt.u32.u64 	%r1156, %rd444;
	and.b32  	%r137, %r1156, %r8;
	ld.shared.u64 	%rd445, [%r125+-27648];
	shr.u64 	%rd446, %rd445, %r534;
	cvt.u32.u64 	%r1157, %rd446;
	and.b32  	%r138, %r1157, %r8;
	ld.shared.u64 	%rd447, [%r125+-24576];
	shr.u64 	%rd448, %rd447, %r534;
	cvt.u32.u64 	%r1158, %rd448;
	and.b32  	%r139, %r1158, %r8;
	ld.shared.u64 	%rd449, [%r125+-21504];
	shr.u64 	%rd450, %rd449, %r534;
	cvt.u32.u64 	%r1159, %rd450;
	and.b32  	%r140, %r1159, %r8;
	ld.shared.u64 	%rd451, [%r125+-18432];
	shr.u64 	%rd452, %rd451, %r534;
	cvt.u32.u64 	%r1160, %rd452;
	and.b32  	%r141, %r1160, %r8;
	ld.shared.u64 	%rd453, [%r125+-15360];
	shr.u64 	%rd454, %rd453, %r534;
	cvt.u32.u64 	%r1161, %rd454;
	and.b32  	%r142, %r1161, %r8;
	ld.shared.u64 	%rd455, [%r125+-12288];
	shr.u64 	%rd456, %rd455, %r534;
	cvt.u32.u64 	%r1162, %rd456;
	and.b32  	%r143, %r1162, %r8;
	ld.shared.u64 	%rd457, [%r125+-9216];
	shr.u64 	%rd458, %rd457, %r534;
	cvt.u32.u64 	%r1163, %rd458;
	and.b32  	%r144, %r1163, %r8;
	ld.shared.u64 	%rd459, [%r125+-6144];
	shr.u64 	%rd460, %rd459, %r534;
	cvt.u32.u64 	%r1164, %rd460;
	and.b32  	%r145, %r1164, %r8;
	ld.shared.u64 	%rd461, [%r125+-3072];
	shr.u64 	%rd462, %rd461, %r534;
	cvt.u32.u64 	%r1165, %rd462;
	and.b32  	%r146, %r1165, %r8;
	@%p134 bra 	$L__BB14_202;
	ld.global.u64 	%rd649, [%rd57];
	ld.global.u64 	%rd650, [%rd57+256];
	ld.global.u64 	%rd651, [%rd57+512];
	ld.global.u64 	%rd652, [%rd57+768];
	ld.global.u64 	%rd653, [%rd57+1024];
	ld.global.u64 	%rd654, [%rd57+1280];
	ld.global.u64 	%rd655, [%rd57+1536];
	ld.global.u64 	%rd656, [%rd57+1792];
	ld.global.u64 	%rd657, [%rd57+2048];
	ld.global.u64 	%rd658, [%rd57+2304];
	ld.global.u64 	%rd659, [%rd57+2560];
	ld.global.u64 	%rd660, [%rd57+2816];
	bra.uni 	$L__BB14_226;
$L__BB14_202:
	cvt.u32.u64 	%r1166, %rd56;
	mul.lo.s32 	%r1167, %r4, 4608;
	sub.s32 	%r147, %r149, %r1167;
	setp.ge.s32 	%p135, %r1166, %r147;
	@%p135 bra 	$L__BB14_204;
	ld.global.u64 	%rd649, [%rd57];
$L__BB14_204:
	add.s32 	%r1169, %r1166, 32;
	setp.ge.s32 	%p136, %r1169, %r147;
	@%p136 bra 	$L__BB14_206;
	ld.global.u64 	%rd650, [%rd57+256];
$L__BB14_206:
	add.s32 	%r1171, %r1166, 64;
	setp.ge.s32 	%p137, %r1171, %r147;
	@%p137 bra 	$L__BB14_208;
	ld.global.u64 	%rd651, [%rd57+512];
$L__BB14_208:
	add.s32 	%r1173, %r1166, 96;
	setp.ge.s32 	%p138, %r1173, %r147;
	@%p138 bra 	$L__BB14_210;
	ld.global.u64 	%rd652, [%rd57+768];
$L__BB14_210:
	add.s32 	%r1175, %r1166, 128;
	setp.ge.s32 	%p139, %r1175, %r147;
	@%p139 bra 	$L__BB14_212;
	ld.global.u64 	%rd653, [%rd57+1024];
$L__BB14_212:
	add.s32 	%r1177, %r1166, 160;
	setp.ge.s32 	%p140, %r1177, %r147;
	@%p140 bra 	$L__BB14_214;
	ld.global.u64 	%rd654, [%rd57+1280];
$L__BB14_214:
	add.s32 	%r1179, %r1166, 192;
	setp.ge.s32 	%p141, %r1179, %r147;
	@%p141 bra 	$L__BB14_216;
	ld.global.u64 	%rd655, [%rd57+1536];
$L__BB14_216:
	add.s32 	%r1181, %r1166, 224;
	setp.ge.s32 	%p142, %r1181, %r147;
	@%p142 bra 	$L__BB14_218;
	ld.global.u64 	%rd656, [%rd57+1792];
$L__BB14_218:
	cvt.u32.u64 	%r1182, %rd56;
	add.s32 	%r1183, %r1182, 256;
	setp.ge.s32 	%p143, %r1183, %r147;
	@%p143 bra 	$L__BB14_220;
	ld.global.u64 	%rd657, [%rd57+2048];
$L__BB14_220:
	cvt.u32.u64 	%r1184, %rd56;
	add.s32 	%r1185, %r1184, 288;
	setp.ge.s32 	%p144, %r1185, %r147;
	@%p144 bra 	$L__BB14_222;
	ld.global.u64 	%rd658, [%rd57+2304];
$L__BB14_222:
	cvt.u32.u64 	%r1186, %rd56;
	add.s32 	%r1187, %r1186, 320;
	setp.ge.s32 	%p145, %r1187, %r147;
	@%p145 bra 	$L__BB14_224;
	ld.global.u64 	%rd659, [%rd57+2560];
$L__BB14_224:
	cvt.u32.u64 	%r1188, %rd56;
	add.s32 	%r1189, %r1188, 352;
	setp.ge.s32 	%p146, %r1189, %r147;
	@%p146 bra 	$L__BB14_226;
	ld.global.u64 	%rd660, [%rd57+2816];
$L__BB14_226:
	setp.gt.s32 	%p147, %r5, %r149;
	bar.sync 	0;
	st.shared.u64 	[%r113+-8], %rd649;
	st.shared.u64 	[%r114+-8], %rd650;
	st.shared.u64 	[%r115+-8], %rd651;
	st.shared.u64 	[%r116+-8], %rd652;
	st.shared.u64 	[%r117+-8], %rd653;
	st.shared.u64 	[%r118+-8], %rd654;
	st.shared.u64 	[%r119+-8], %rd655;
	st.shared.u64 	[%r120+-8], %rd656;
	st.shared.u64 	[%r121+-8], %rd657;
	st.shared.u64 	[%r122+-8], %rd658;
	st.shared.u64 	[%r123+-8], %rd659;
	st.shared.u64 	[%r124+-8], %rd660;
	bar.sync 	0;
	@%p147 bra 	$L__BB14_228;
	ld.shared.u64 	%rd475, [%r125+-36864];
	shl.b32 	%r1190, %r135, 3;
	mov.u32 	%r1191, _ZZN3cub18CUB_300001_SM_10006detail10radix_sort29DeviceRadixSortOnesweepKernelINS1_5radix10policy_hubIyyyE10Policy1000ELNS0_9SortOrderE0EyyyiiNS1_21identity_decomposer_tEEEvPT5_SB_PT3_PKSC_PT1_PKSG_PT2_PKSK_T4_iiT6_E1s;
	add.s32 	%r1192, %r1191, 36864;
	add.s32 	%r1193, %r1192, %r1190;
	ld.shared.u64 	%rd476, [%r1193];
	add.s64 	%rd477, %rd476, %rd58;
	shl.b64 	%rd478, %rd477, 3;
	add.s64 	%rd479, %rd1, %rd478;
	st.global.u64 	[%rd479], %rd475;
	bar.warp.sync 	-1;
	ld.shared.u64 	%rd480, [%r125+-33792];
	shl.b32 	%r1194, %r136, 3;
	add.s32 	%r1195, %r1192, %r1194;
	ld.shared.u64 	%rd481, [%r1195];
	add.s64 	%rd482, %rd481, %rd58;
	shl.b64 	%rd483, %rd482, 3;
	add.s64 	%rd484, %rd1, %rd483;
	st.global.u64 	[%rd484+3072], %rd480;
	bar.warp.sync 	-1;
	ld.shared.u64 	%rd485, [%r125+-30720];
	shl.b32 	%r1196, %r137, 3;
	add.s32 	%r1197, %r1192, %r1196;
	ld.shared.u64 	%rd486, [%r1197];
	add.s64 	%rd487, %rd486, %rd58;
	shl.b64 	%rd488, %rd487, 3;
	add.s64 	%rd489, %rd1, %rd488;
	st.global.u64 	[%rd489+6144], %rd485;
	bar.warp.sync 	-1;
	ld.shared.u64 	%rd490, [%r125+-27648];
	shl.b32 	%r1198, %r138, 3;
	add.s32 	%r1199, %r1192, %r1198;
	ld.shared.u64 	%rd491, [%r1199];
	add.s64 	%rd492, %rd491, %rd58;
	shl.b64 	%rd493, %rd492, 3;
	add.s64 	%rd494, %rd1, %rd493;
	st.global.u64 	[%rd494+9216], %rd490;
	bar.warp.sync 	-1;
	ld.shared.u64 	%rd495, [%r125+-24576];
	shl.b32 	%r1200, %r139, 3;
	add.s32 	%r1201, %r1192, %r1200;
	ld.shared.u64 	%rd496, [%r1201];
	add.s64 	%rd497, %rd496, %rd58;
	shl.b64 	%rd498, %rd497, 3;
	add.s64 	%rd499, %rd1, %rd498;
	st.global.u64 	[%rd499+12288], %rd495;
	bar.warp.sync 	-1;
	ld.shared.u64 	%rd500, [%r125+-21504];
	shl.b32 	%r1202, %r140, 3;
	add.s32 	%r1203, %r1192, %r1202;
	ld.shared.u64 	%rd501, [%r1203];
	add.s64 	%rd502, %rd501, %rd58;
	shl.b64 	%rd503, %rd502, 3;
	add.s64 	%rd504, %rd1, %rd503;
	st.global.u64 	[%rd504+15360], %rd500;
	bar.warp.sync 	-1;
	ld.shared.u64 	%rd505, [%r125+-18432];
	shl.b32 	%r1204, %r141, 3;
	add.s32 	%r1205, %r1192, %r1204;
	ld.shared.u64 	%rd506, [%r1205];
	add.s64 	%rd507, %rd506, %rd58;
	shl.b64 	%rd508, %rd507, 3;
	add.s64 	%rd509, %rd1, %rd508;
	st.global.u64 	[%rd509+18432], %rd505;
	bar.warp.sync 	-1;
	ld.shared.u64 	%rd510, [%r125+-15360];
	shl.b32 	%r1206, %r142, 3;
	add.s32 	%r1207, %r1192, %r1206;
	ld.shared.u64 	%rd511, [%r1207];
	add.s64 	%rd512, %rd511, %rd58;
	shl.b64 	%rd513, %rd512, 3;
	add.s64 	%rd514, %rd1, %rd513;
	st.global.u64 	[%rd514+21504], %rd510;
	bar.warp.sync 	-1;
	ld.shared.u64 	%rd515, [%r125+-12288];
	shl.b32 	%r1208, %r143, 3;
	add.s32 	%r1209, %r1192, %r1208;
	ld.shared.u64 	%rd516, [%r1209];
	add.s64 	%rd517, %rd516, %rd58;
	shl.b64 	%rd518, %rd517, 3;
	add.s64 	%rd519, %rd1, %rd518;
	st.global.u64 	[%rd519+24576], %rd515;
	bar.warp.sync 	-1;
	ld.shared.u64 	%rd520, [%r125+-9216];
	shl.b32 	%r1210, %r144, 3;
	add.s32 	%r1211, %r1192, %r1210;
	ld.shared.u64 	%rd521, [%r1211];
	add.s64 	%rd522, %rd521, %rd58;
	shl.b64 	%rd523, %rd522, 3;
	add.s64 	%rd524, %rd1, %rd523;
	st.global.u64 	[%rd524+27648], %rd520;
	bar.warp.sync 	-1;
	ld.shared.u64 	%rd525, [%r125+-6144];
	shl.b32 	%r1212, %r145, 3;
	add.s32 	%r1213, %r1192, %r1212;
	ld.shared.u64 	%rd526, [%r1213];
	add.s64 	%rd527, %rd526, %rd58;
	shl.b64 	%rd528, %rd527, 3;
	add.s64 	%rd529, %rd1, %rd528;
	st.global.u64 	[%rd529+30720], %rd525;
	bar.warp.sync 	-1;
	ld.shared.u64 	%rd530, [%r125+-3072];
	shl.b32 	%r1214, %r146, 3;
	add.s32 	%r1215, %r1192, %r1214;
	ld.shared.u64 	%rd531, [%r1215];
	add.s64 	%rd532, %rd531, %rd58;
	shl.b64 	%rd533, %rd532, 3;
	add.s64 	%rd534, %rd1, %rd533;
	st.global.u64 	[%rd534+33792], %rd530;
	bar.warp.sync 	-1;
	bra.uni 	$L__BB14_253;
$L__BB14_228:
	mad.lo.s32 	%r148, %r4, -4608, %r149;
	shl.b32 	%r1216, %r135, 3;
	mov.u32 	%r1217, _ZZN3cub18CUB_300001_SM_10006detail10radix_sort29DeviceRadixSortOnesweepKernelINS1_5radix10policy_hubIyyyE10Policy1000ELNS0_9SortOrderE0EyyyiiNS1_21identity_decomposer_tEEEvPT5_SB_PT3_PKSC_PT1_PKSG_PT2_PKSK_T4_iiT6_E1s;
	add.s32 	%r1218, %r1217, %r1216;
	ld.shared.u64 	%rd164, [%r1218+36864];
	setp.ge.s32 	%p148, %r1, %r148;
	@%p148 bra 	$L__BB14_230;
	ld.shared.u64 	%rd535, [%r125+-36864];
	add.s64 	%rd536, %rd164, %rd58;
	shl.b64 	%rd537, %rd536, 3;
	add.s64 	%rd538, %rd1, %rd537;
	st.global.u64 	[%rd538], %rd535;
$L__BB14_230:
	bar.warp.sync 	-1;
	shl.b32 	%r1219, %r136, 3;
	add.s32 	%r1221, %r1217, %r1219;
	ld.shared.u64 	%rd165, [%r1221+36864];
	add.s32 	%r1222, %r1, 384;
	setp.ge.s32 	%p149, %r1222, %r148;
	@%p149 bra 	$L__BB14_232;
	ld.shared.u64 	%rd539, [%r125+-33792];
	add.s64 	%rd540, %rd165, %rd58;
	shl.b64 	%rd541, %rd540, 3;
	add.s64 	%rd542, %rd1, %rd541;
	st.global.u64 	[%rd542+3072], %rd539;
$L__BB14_232:
	bar.warp.sync 	-1;
	shl.b32 	%r1223, %r137, 3;
	add.s32 	%r1225, %r1217, %r1223;
	ld.shared.u64 	%rd166, [%r1225+36864];
	add.s32 	%r1226, %r1, 768;
	setp.ge.s32 	%p150, %r1226, %r148;
	@%p150 bra 	$L__BB14_234;
	ld.shared.u64 	%rd543, [%r125+-30720];
	add.s64 	%rd544, %rd166, %rd58;
	shl.b64 	%rd545, %rd544, 3;
	add.s64 	%rd546, %rd1, %rd545;
	st.global.u64 	[%rd546+6144], %rd543;
$L__BB14_234:
	bar.warp.sync 	-1;
	shl.b32 	%r1227, %r138, 3;
	add.s32 	%r1229, %r1217, %r1227;
	ld.shared.u64 	%rd167, [%r1229+36864];
	add.s32 	%r1230, %r1, 1152;
	setp.ge.s32 	%p151, %r1230, %r148;
	@%p151 bra 	$L__BB14_236;
	ld.shared.u64 	%rd547, [%r125+-27648];
	add.s64 	%rd548, %rd167, %rd58;
	shl.b64 	%rd549, %rd548, 3;
	add.s64 	%rd550, %rd1, %rd549;
	st.global.u64 	[%rd550+9216], %rd547;
$L__BB14_236:
	bar.warp.sync 	-1;
	shl.b32 	%r1231, %r139, 3;
	add.s32 	%r1233, %r1217, %r1231;
	ld.shared.u64 	%rd168, [%r1233+36864];
	add.s32 	%r1234, %r1, 1536;
	setp.ge.s32 	%p152, %r1234, %r148;
	@%p152 bra 	$L__BB14_238;
	ld.shared.u64 	%rd551, [%r125+-24576];
	add.s64 	%rd552, %rd168, %rd58;
	shl.b64 	%rd553, %rd552, 3;
	add.s64 	%rd554, %rd1, %rd553;
	st.global.u64 	[%rd554+12288], %rd551;
$L__BB14_238:
	bar.warp.sync 	-1;
	shl.b32 	%r1235, %r140, 3;
	add.s32 	%r1237, %r1217, %r1235;
	ld.shared.u64 	%rd169, [%r1237+36864];
	add.s32 	%r1238, %r1, 1920;
	setp.ge.s32 	%p153, %r1238, %r148;
	@%p153 bra 	$L__BB14_240;
	ld.shared.u64 	%rd555, [%r125+-21504];
	add.s64 	%rd556, %rd169, %rd58;
	shl.b64 	%rd557, %rd556, 3;
	add.s64 	%rd558, %rd1, %rd557;
	st.global.u64 	[%rd558+15360], %rd555;
$L__BB14_240:
	bar.warp.sync 	-1;
	shl.b32 	%r1239, %r141, 3;
	add.s32 	%r1241, %r1217, %r1239;
	ld.shared.u64 	%rd170, [%r1241+36864];
	add.s32 	%r1242, %r1, 2304;
	setp.ge.s32 	%p154, %r1242, %r148;
	@%p154 bra 	$L__BB14_242;
	ld.shared.u64 	%rd559, [%r125+-18432];
	add.s64 	%rd560, %rd170, %rd58;
	shl.b64 	%rd561, %rd560, 3;
	add.s64 	%rd562, %rd1, %rd561;
	st.global.u64 	[%rd562+18432], %rd559;
$L__BB14_242:
	bar.warp.sync 	-1;
	shl.b32 	%r1243, %r142, 3;
	add.s32 	%r1245, %r1217, %r1243;
	ld.shared.u64 	%rd171, [%r1245+36864];
	add.s32 	%r1246, %r1, 2688;
	setp.ge.s32 	%p155, %r1246, %r148;
	@%p155 bra 	$L__BB14_244;
	ld.shared.u64 	%rd563, [%r125+-15360];
	add.s64 	%rd564, %rd171, %rd58;
	shl.b64 	%rd565, %rd564, 3;
	add.s64 	%rd566, %rd1, %rd565;
	st.global.u64 	[%rd566+21504], %rd563;
$L__BB14_244:
	bar.warp.sync 	-1;
	shl.b32 	%r1247, %r143, 3;
	add.s32 	%r1249, %r1217, %r1247;
	ld.shared.u64 	%rd172, [%r1249+36864];
	or.b32  	%r1250, %r1, 3072;
	setp.ge.s32 	%p156, %r1250, %r148;
	@%p156 bra 	$L__BB14_246;
	ld.shared.u64 	%rd567, [%r125+-12288];
	add.s64 	%rd568, %rd172, %rd58;
	shl.b64 	%rd569, %rd568, 3;
	add.s64 	%rd570, %rd1, %rd569;
	st.global.u64 	[%rd570+24576], %rd567;
$L__BB14_246:
	bar.warp.sync 	-1;
	shl.b32 	%r1251, %r144, 3;
	add.s32 	%r1253, %r1217, %r1251;
	ld.shared.u64 	%rd173, [%r1253+36864];
	add.s32 	%r1254, %r1, 3456;
	setp.ge.s32 	%p157, %r1254, %r148;
	@%p157 bra 	$L__BB14_248;
	ld.shared.u64 	%rd571, [%r125+-9216];
	add.s64 	%rd572, %rd173, %rd58;
	shl.b64 	%rd573, %rd572, 3;
	add.s64 	%rd574, %rd1, %rd573;
	st.global.u64 	[%rd574+27648], %rd571;
$L__BB14_248:
	bar.warp.sync 	-1;
	shl.b32 	%r1255, %r145, 3;
	add.s32 	%r1257, %r1217, %r1255;
	ld.shared.u64 	%rd174, [%r1257+36864];
	add.s32 	%r1258, %r1, 3840;
	setp.ge.s32 	%p158, %r1258, %r148;
	@%p158 bra 	$L__BB14_250;
	ld.shared.u64 	%rd575, [%r125+-6144];
	add.s64 	%rd576, %rd174, %rd58;
	shl.b64 	%rd577, %rd576, 3;
	add.s64 	%rd578, %rd1, %rd577;
	st.global.u64 	[%rd578+30720], %rd575;
$L__BB14_250:
	bar.warp.sync 	-1;
	shl.b32 	%r1259, %r146, 3;
	add.s32 	%r1261, %r1217, %r1259;
	ld.shared.u64 	%rd579, [%r1261+36864];
	add.s64 	%rd175, %rd579, %rd58;
	add.s32 	%r1262, %r1, 4224;
	setp.ge.s32 	%p159, %r1262, %r148;
	@%p159 bra 	$L__BB14_252;
	ld.shared.u64 	%rd580, [%r125+-3072];
	shl.b64 	%rd581, %rd175, 3;
	add.s64 	%rd582, %rd1, %rd581;
	st.global.u64 	[%rd582+33792], %rd580;
$L__BB14_252:
	bar.warp.sync 	-1;
$L__BB14_253:
	ret;

}


// ===== COMPILED SASS (sm_100) =====

	.target	sm_100

	.elftype	@"ET_EXEC"


//--------------------- .note.nv.tkinfo           --------------------------
	.section	.note.nv.tkinfo,"",@"SHT_NOTE"
	.sectionflags	@"SHF_NOTE_NV_TKINFO"
	.tkinfo
        /*0018*/ 	.word	0x00000002
        /*0030*/ 	.string	""
        /*0030*/ 	.string	"ptxas"
        /*0030*/ 	.string	"Cuda compilation tools, release 13.0, V13.0.88"
        /*0030*/ 	.string	"Build cuda_13.0.r13.0/compiler.36424714_0"
        /*0030*/ 	.string	"-arch sm_100 -m 64 "



//--------------------- .note.nv.cuinfo           --------------------------
	.section	.note.nv.cuinfo,"",@"SHT_NOTE"
	.sectionflags	@"SHF_NOTE_NV_CUINFO"
        /*0018*/ 	.short	0x0002
        /*001a*/ 	.short	0x0064
        /*001c*/ 	.short	0x0082
	.zero		2


//--------------------- .nv.info                  --------------------------
	.section	.nv.info,"",@"SHT_CUDA_INFO"
	.align	4


	//----- nvinfo : EIATTR_REGCOUNT
	.align		4
        /*0000*/ 	.byte	0x04, 0x2f
        /*0002*/ 	.short	(.L_46 - .L_45)
	.align		4
.L_45:
        /*0004*/ 	.word	index@(_Z24computeBoundingBoxKernelPKfS0_S0_iPfS1_S1_S1_S1_S1_)
        /*0008*/ 	.word	0x00000020


	//----- nvinfo : EIATTR_FRAME_SIZE
	.align		4
.L_46:
        /*000c*/ 	.byte	0x04, 0x11
        /*000e*/ 	.short	(.L_48 - .L_47)
	.align		4
.L_47:
        /*0010*/ 	.word	index@(_Z24computeBoundingBoxKernelPKfS0_S0_iPfS1_S1_S1_S1_S1_)
        /*0014*/ 	.word	0x00000000


	//----- nvinfo : EIATTR_REGCOUNT
	.align		4
.L_48:
        /*0018*/ 	.byte	0x04, 0x2f
        /*001a*/ 	.short	(.L_50 - .L_49)
	.align		4
.L_49:
        /*001c*/ 	.word	index@(_Z23buildOctreeSimpleKernelPKfS0_S0_PKyPKiP10OctreeNodeiPiffffff)
        /*0020*/ 	.word	0x00000020


	//----- nvinfo : EIATTR_FRAME_SIZE
	.align		4
.L_50:
        /*0024*/ 	.byte	0x04, 0x11
        /*0026*/ 	.short	(.L_52 - .L_51)
	.align		4
.L_51:
        /*0028*/ 	.word	index@(_Z23buildOctreeSimpleKernelPKfS0_S0_PKyPKiP10OctreeNodeiPiffffff)
        /*002c*/ 	.word	0x00000000


	//----- nvinfo : EIATTR_REGCOUNT
	.align		4
.L_52:
        /*0030*/ 	.byte	0x04, 0x2f
        /*0032*/ 	.short	(.L_54 - .L_53)
	.align		4
.L_53:
        /*0034*/ 	.word	index@(_Z25computeCenterOfMassKernelP10OctreeNodePKfS2_S2_S2_ii)
        /*0038*/ 	.word	0x00000020


	//----- nvinfo : EIATTR_FRAME_SIZE
	.align		4
.L_54:
        /*003c*/ 	.byte	0x04, 0x11
        /*003e*/ 	.short	(.L_56 - .L_55)
	.align		4
.L_55:
        /*0040*/ 	.word	index@($__internal_3_$__cuda_sm20_rcp_rn_f32_slowpath)
        /*0044*/ 	.word	0x00000000


	//----- nvinfo : EIATTR_FRAME_SIZE
	.align		4
.L_56:
        /*0048*/ 	.byte	0x04, 0x11
        /*004a*/ 	.short	(.L_58 - .L_57)
	.align		4
.L_57:
        /*004c*/ 	.word	index@(_Z25computeCenterOfMassKernelP10OctreeNodePKfS2_S2_S2_ii)
        /*0050*/ 	.word	0x00000000


	//----- nvinfo : EIATTR_REGCOUNT
	.align		4
.L_58:
        /*0054*/ 	.byte	0x04, 0x2f
        /*0056*/ 	.short	(.L_60 - .L_59)
	.align		4
.L_59:
        /*0058*/ 	.word	index@(_Z27computeForceBarnesHutKernelPKfS0_S0_S0_PfS1_S1_PK10OctreeNodeif)
        /*005c*/ 	.word	0x00000020


	//----- nvinfo : EIATTR_FRAME_SIZE
	.align		4
.L_60:
        /*0060*/ 	.byte	0x04, 0x11
        /*0062*/ 	.short	(.L_62 - .L_61)
	.align		4
.L_61:
        /*0064*/ 	.word	index@($__internal_2_$__cuda_sm3x_div_rn_noftz_f32_slowpath)
        /*0068*/ 	.word	0x00000100


	//----- nvinfo : EIATTR_FRAME_SIZE
	.align		4
.L_62:
        /*006c*/ 	.byte	0x04, 0x11
        /*006e*/ 	.short	(.L_64 - .L_63)
	.align		4
.L_63:
        /*0070*/ 	.word	index@($__internal_1_$__cuda_sm20_sqrt_rn_f32_slowpath)
        /*0074*/ 	.word	0x00000100


	//----- nvinfo : EIATTR_FRAME_SIZE
	.align		4
.L_64:
        /*0078*/ 	.byte	0x04, 0x11
        /*007a*/ 	.short	(.L_66 - .L_65)
	.align		4
.L_65:
        /*007c*/ 	.word	index@(_Z27computeForceBarnesHutKernelPKfS0_S0_S0_PfS1_S1_PK10OctreeNodeif)
        /*0080*/ 	.word	0x00000100


	//----- nvinfo : EIATTR_REGCOUNT
	.align		4
.L_66:
        /*0084*/ 	.byte	0x04, 0x2f
        /*0086*/ 	.short	(.L_68 - .L_67)
	.align		4
.L_67:
        /*0088*/ 	.word	index@(_Z15integrateKernelPfS_S_S_S_S_PKfS1_S1_if)
        /*008c*/ 	.word	0x00000016


	//----- nvinfo : EIATTR_FRAME_SIZE
	.align		4
.L_68:
        /*0090*/ 	.byte	0x04, 0x11
        /*0092*/ 	.short	(.L_70 - .L_69)
	.align		4
.L_69:
        /*0094*/ 	.word	index@(_Z15integrateKernelPfS_S_S_S_S_PKfS1_S1_if)
        /*0098*/ 	.word	0x00000000


	//----- nvinfo : EIATTR_REGCOUNT
	.align		4
.L_70:
        /*009c*/ 	.byte	0x04, 0x2f
        /*009e*/ 	.short	(.L_72 - .L_71)
	.align		4
.L_71:
        /*00a0*/ 	.word	index@(_Z24computeMortonCodesKernelPKfS0_S0_PyPiiffffff)
        /*00a4*/ 	.word	0x00000013


	//----- nvinfo : EIATTR_FRAME_SIZE
	.align		4
.L_72:
        /*00a8*/ 	.byte	0x04, 0x11
        /*00aa*/ 	.short	(.L_74 - .L_73)
	.align		4
.L_73:
        /*00ac*/ 	.word	index@($__internal_0_$__cuda_sm3x_div_rn_noftz_f32_slowpath)
        /*00b0*/ 	.word	0x00000000


	//----- nvinfo : EIATTR_FRAME_SIZE
	.align		4
.L_74:
        /*00b4*/ 	.byte	0x04, 0x11
        /*00b6*/ 	.short	(.L_76 - .L_75)
	.align		4
.L_75:
        /*00b8*/ 	.word	index@(_Z24computeMortonCodesKernelPKfS0_S0_PyPiiffffff)
        /*00bc*/ 	.word	0x00000000


	//----- nvinfo : EIATTR_REGCOUNT
	.align		4
.L_76:
        /*00c0*/ 	.byte	0x04, 0x2f
        /*00c2*/ 	.short	(.L_78 - .L_77)
	.align		4
.L_77:
        /*00c4*/ 	.word	index@(_ZN3cub18CUB_300001_SM_10006detail11EmptyKernelIvEEvv)
        /*00c8*/ 	.word	0x00000004


	//----- nvinfo : EIATTR_FRAME_SIZE
	.align		4
.L_78:
        /*00cc*/ 	.byte	0x04, 0x11
        /*00ce*/ 	.short	(.L_80 - .L_79)
	.align		4
.L_79:
        /*00d0*/ 	.word	index@(_ZN3cub18CUB_300001_SM_10006detail11EmptyKernelIvEEvv)
        /*00d4*/ 	.word	0x00000000


	//----- nvinfo : EIATTR_REGCOUNT
	.align		4
.L_80:
        /*00d8*/ 	.byte	0x04, 0x2f
        /*00da*/ 	.short	(.L_82 - .L_81)
	.align		4
.L_81:
        /*00dc*/ 	.word	index@(_ZN3cub18CUB_300001_SM_10006detail10radix_sort31DeviceRadixSortSingleTileKernelINS1_5radix10policy_hubIyiyE10Policy1000ELNS0_9SortOrderE0EyiyNS1_21identity_decomposer_tEEEvPKT1_PSA_PKT2_PSE_T3_iiT4_)
        /*00e0*/ 	.word	0x0000007b


	//----- nvinfo : EIATTR_FRAME_SIZE
	.align		4
.L_82:
        /*00e4*/ 	.byte	0x04, 0x11
        /*00e6*/ 	.short	(.L_84 - .L_83)
	.align		4
.L_83:
        /*00e8*/ 	.word	index@(_ZN3cub18CUB_300001_SM_10006detail10radix_sort31DeviceRadixSortSingleTileKernelINS1_5radix10policy_hubIyiyE10Policy1000ELNS0_9SortOrderE0EyiyNS1_21identity_decomposer_tEEEvPKT1_PSA_PKT2_PSE_T3_iiT4_)
        /*00ec*/ 	.word	0x00000000


	//----- nvinfo : EIATTR_REGCOUNT
	.align		4
.L_84:
        /*00f0*/ 	.byte	0x04, 0x2f
        /*00f2*/ 	.short	(.L_86 - .L_85)
	.align		4
.L_85:
        /*00f4*/ 	.word	index@(_ZN3cub18CUB_300001_SM_10006detail10radix_sort30DeviceRadixSortHistogramKernelINS1_5radix10policy_hubIyiyE10Policy1000ELNS0_9SortOrderE0EyyNS1_21identity_decomposer_tEEEvPT2_PKT1_SA_iiT3_)
        /*00f8*/ 	.word	0x00000030


	//----- nvinfo : EIATTR_FRAME_SIZE
	.align		4
.L_86:
        /*00fc*/ 	.byte	0x04, 0x11
        /*00fe*/ 	.short	(.L_88 - .L_87)
	.align		4
.L_87:
        /*0100*/ 	.word	index@(_ZN3cub18CUB_300001_SM_10006detail10radix_sort30DeviceRadixSortHistogramKernelINS1_5radix10policy_hubIyiyE10Policy1000ELNS0_9SortOrderE0EyyNS1_21identity_decomposer_tEEEvPT2_PKT1_SA_iiT3_)
        /*0104*/ 	.word	0x00000000


	//----- nvinfo : EIATTR_REGCOUNT
	.align		4
.L_88:
        /*0108*/ 	.byte	0x04, 0x2f
        /*010a*/ 	.short	(.L_90 - .L_89)
	.align		4
.L_89:
        /*010c*/ 	.word	index@(_ZN3cub18CUB_300001_SM_10006detail10radix_sort33DeviceRadixSortExclusiveSumKernelINS1_5radix10policy_hubIyiyE10Policy1000EyEEvPT0_)
        /*0110*/ 	.word	0x00000020


	//----- nvinfo : EIATTR_FRAME_SIZE
	.align		4
.L_90:
        /*0114*/ 	.byte	0x04, 0x11
        /*0116*/ 	.short	(.L_92 - .L_91)
	.align		4
.L_91:
        /*0118*/ 	.word	index@(_ZN3cub18CUB_300001_SM_10006detail10radix_sort33DeviceRadixSortExclusiveSumKernelINS1_5radix10policy_hubIyiyE10Policy1000EyEEvPT0_)
        /*011c*/ 	.word	0x00000000


	//----- nvinfo : EIATTR_REGCOUNT
	.align		4
.L_92:
        /*0120*/ 	.byte	0x04, 0x2f
        /*0122*/ 	.short	(.L_94 - .L_93)
	.align		4
.L_93:
        /*0124*/ 	.word	index@(_ZN3cub18CUB_300001_SM_10006detail10radix_sort29DeviceRadixSortOnesweepKernelINS1_5radix10policy_hubIyiyE10Policy1000ELNS0_9SortOrderE0EyiyiiNS1_21identity_decomposer_tEEEvPT5_SB_PT3_PKSC_PT1_PKSG_PT2_PKSK_T4_iiT6_)
        /*0128*/ 	.word	0x0000005b


	//----- nvinfo : EIATTR_FRAME_SIZE
	.align		4
.L_94:
        /*012c*/ 	.byte	0x04, 0x11
        /*012e*/ 	.short	(.L_96 - .L_95)
	.align		4
.L_95:
        /*0130*/ 	.word	index@(_ZN3cub18CUB_300001_SM_10006detail10radix_sort29DeviceRadixSortOnesweepKernelINS1_5radix10policy_hubIyiyE10Policy1000ELNS0_9SortOrderE0EyiyiiNS1_21identity_decomposer_tEEEvPT5_SB_PT3_PKSC_PT1_PKSG_PT2_PKSK_T4_iiT6_)
        /*0134*/ 	.word	0x00000000


	//----- nvinfo : EIATTR_REGCOUNT
	.align		4
.L_96:
        /*0138*/ 	.byte	0x04, 0x2f
        /*013a*/ 	.short	(.L_98 - .L_97)
	.align		4
.L_97:
        /*013c*/ 	.word	index@(_ZN3cub18CUB_300001_SM_10006detail10radix_sort31DeviceRadixSortSingleTileKernelINS1_5radix10policy_hubIyyyE10Policy1000ELNS0_9SortOrderE0EyyyNS1_21identity_decomposer_tEEEvPKT1_PSA_PKT2_PSE_T3_iiT4_)
        /*0140*/ 	.word	0x0000007f


	//----- nvinfo : EIATTR_FRAME_SIZE
	.align		4
.L_98:
        /*0144*/ 	.byte	0x04, 0x11
        /*0146*/ 	.short	(.L_100 - .L_99)
	.align		4
.L_99:
        /*0148*/ 	.word	index@(_ZN3cub18CUB_300001_SM_10006detail10radix_sort31DeviceRadixSortSingleTileKernelINS1_5radix10policy_hubIyyyE10Policy1000ELNS0_9SortOrderE0EyyyNS1_21identity_decomposer_tEEEvPKT1_PSA_PKT2_PSE_T3_iiT4_)
        /*014c*/ 	.word	0x00000000


	//----- nvinfo : EIATTR_REGCOUNT
	.align		4
.L_100:
        /*0150*/ 	.byte	0x04, 0x2f
        /*0152*/ 	.short	(.L_102 - .L_101)
	.align		4
.L_101:
        /*0154*/ 	.word	index@(_ZN3cub18CUB_300001_SM_10006detail10radix_sort30DeviceRadixSortHistogramKernelINS1_5radix10policy_hubIyyyE10Policy1000ELNS0_9SortOrderE0EyyNS1_21identity_decomposer_tEEEvPT2_PKT1_SA_iiT3_)
        /*0158*/ 	.word	0x00000030


	//----- nvinfo : EIATTR_FRAME_SIZE
	.align		4
.L_102:
        /*015c*/ 	.byte	0x04, 0x11
        /*015e*/ 	.short	(.L_104 - .L_103)
	.align		4
.L_103:
        /*0160*/ 	.word	index@(_ZN3cub18CUB_300001_SM_10006detail10radix_sort30DeviceRadixSortHistogramKernelINS1_5radix10policy_hubIyyyE10Policy1000ELNS0_9SortOrderE0EyyNS1_21identity_decomposer_tEEEvPT2_PKT1_SA_iiT3_)
        /*0164*/ 	.word	0x00000000


	//----- nvinfo : EIATTR_REGCOUNT
	.align		4
.L_104:
        /*0168*/ 	.byte	0x04, 0x2f
        /*016a*/ 	.short	(.L_106 - .L_105)
	.align		4
.L_105:
        /*016c*/ 	.word	index@(_ZN3cub18CUB_300001_SM_10006detail10radix_sort33DeviceRadixSortExclusiveSumKernelINS1_5radix10policy_hubIyyyE10Policy1000EyEEvPT0_)
        /*0170*/ 	.word	0x00000020


	//----- nvinfo : EIATTR_FRAME_SIZE
	.align		4
.L_106:
        /*0174*/ 	.byte	0x04, 0x11
        /*0176*/ 	.short	(.L_108 - .L_107)
	.align		4
.L_107:
        /*0178*/ 	.word	index@(_ZN3cub18CUB_300001_SM_10006detail10radix_sort33DeviceRadixSortExclusiveSumKernelINS1_5radix10policy_hubIyyyE10Policy1000EyEEvPT0_)
        /*017c*/ 	.word	0x00000000


	//----- nvinfo : EIATTR_REGCOUNT
	.align		4
.L_108:
        /*0180*/ 	.byte	0x04, 0x2f
        /*0182*/ 	.short	(.L_110 - .L_109)
	.align		4
.L_109:
        /*0184*/ 	.word	index@(_ZN3cub18CUB_300001_SM_10006detail10radix_sort29DeviceRadixSortOnesweepKernelINS1_5radix10policy_hubIyyyE10Policy1000ELNS0_9SortOrderE0EyyyiiNS1_21identity_decomposer_tEEEvPT5_SB_PT3_PKSC_PT1_PKSG_PT2_PKSK_T4_iiT6_)
        /*0188*/ 	.word	0x0000004f


	//----- nvinfo : EIATTR_FRAME_SIZE
	.align		4
.L_110:
        /*018c*/ 	.byte	0x04, 0x11
        /*018e*/ 	.short	(.L_112 - .L_111)
	.align		4
.L_111:
        /*0190*/ 	.word	index@(_ZN3cub18CUB_300001_SM_10006detail10radix_sort29DeviceRadixSortOnesweepKernelINS1_5radix10policy_hubIyyyE10Policy1000ELNS0_9SortOrderE0EyyyiiNS1_21identity_decomposer_tEEEvPT5_SB_PT3_PKSC_PT1_PKSG_PT2_PKSK_T4_iiT6_)
        /*0194*/ 	.word	0x00000000


	//----- nvinfo : EIATTR_MIN_STACK_SIZE
	.align		4
.L_112:
        /*0198*/ 	.byte	0x04, 0x12
        /*019a*/ 	.short	(.L_114 - .L_113)
	.align		4
.L_113:
        /*019c*/ 	.word	index@(_ZN3cub18CUB_300001_SM_10006detail10radix_sort29DeviceRadixSortOnesweepKernelINS1_5radix10policy_hubIyyyE10Policy1000ELNS0_9SortOrderE0EyyyiiNS1_21identity_decomposer_tEEEvPT5_SB_PT3_PKSC_PT1_PKSG_PT2_PKSK_T4_iiT6_)
        /*01a0*/ 	.word	0x00000000


	//----- nvinfo : EIATTR_MIN_STACK_SIZE
	.align		4
.L_114:
        /*01a4*/ 	.byte	0x04, 0x12
        /*01a6*/ 	.short	(.L_116 - .L_115)
	.align		4
.L_115:
        /*01a8*/ 	.word	index@(_ZN3cub18CUB_300001_SM_10006detail10radix_sort33DeviceRadixSortExclusiveSumKernelINS1_5radix10policy_hubIyyyE10Policy1000EyEEvPT0_)
        /*01ac*/ 	.word	0x00000000


	//----- nvinfo : EIATTR_MIN_STACK_SIZE
	.align		4
.L_116:
        /*01b0*/ 	.byte	0x04, 0x12
        /*01b2*/ 	.short	(.L_118 - .L_117)
	.align		4
.L_117:
        /*01b4*/ 	.word	index@(_ZN3cub18CUB_300001_SM_10006detail10radix_sort30DeviceRadixSortHistogramKernelINS1_5radix10policy_hubIyyyE10Policy1000ELNS0_9SortOrderE0EyyNS1_21identity_decomposer_tEEEvPT2_PKT1_SA_iiT3_)
        /*01b8*/ 	.word	0x00000000


	//----- nvinfo : EIATTR_MIN_STACK_SIZE
	.align		4
.L_118:
        /*01bc*/ 	.byte	0x04, 0x12
        /*01be*/ 	.short	(.L_120 - .L_119)
	.align		4
.L_119:
        /*01c0*/ 	.word	index@(_ZN3cub18CUB_300001_SM_10006detail10radix_sort31DeviceRadixSortSingleTileKernelINS1_5radix10policy_hubIyyyE10Policy1000ELNS0_9SortOrderE0EyyyNS1_21identity_decomposer_tEEEvPKT1_PSA_PKT2_PSE_T3_iiT4_)
        /*01c4*/ 	.word	0x00000000


	//----- nvinfo : EIATTR_MIN_STACK_SIZE
	.align		4
.L_120:
        /*01c8*/ 	.byte	0x04, 0x12
        /*01ca*/ 	.short	(.L_122 - .L_121)
	.align		4
.L_121:
        /*01cc*/ 	.word	index@(_ZN3cub18CUB_300001_SM_10006detail10radix_sort29DeviceRadixSortOnesweepKernelINS1_5radix10policy_hubIyiyE10Policy1000ELNS0_9SortOrderE0EyiyiiNS1_21identity_decomposer_tEEEvPT5_SB_PT3_PKSC_PT1_PKSG_PT2_PKSK_T4_iiT6_)
        /*01d0*/ 	.word	0x00000000


	//----- nvinfo : EIATTR_MIN_STACK_SIZE
	.align		4
.L_122:
        /*01d4*/ 	.byte	0x04, 0x12
        /*01d6*/ 	.short	(.L_124 - .L_123)
	.align		4
.L_123:
        /*01d8*/ 	.word	index@(_ZN3cub18CUB_300001_SM_10006detail10radix_sort33DeviceRadixSortExclusiveSumKernelINS1_5radix10policy_hubIyiyE10Policy1000EyEEvPT0_)
        /*01dc*/ 	.word	0x00000000


	//----- nvinfo : EIATTR_MIN_STACK_SIZE
	.align		4
.L_124:
        /*01e0*/ 	.byte	0x04, 0x12
        /*01e2*/ 	.short	(.L_126 - .L_125)
	.align		4
.L_125:
        /*01e4*/ 	.word	index@(_ZN3cub18CUB_300001_SM_10006detail10radix_sort30DeviceRadixSortHistogramKernelINS1_5radix10policy_hubIyiyE10Policy1000ELNS0_9SortOrderE0EyyNS1_21identity_decomposer_tEEEvPT2_PKT1_SA_iiT3_)
        /*01e8*/ 	.word	0x00000000


	//----- nvinfo : EIATTR_MIN_STACK_SIZE
	.align		4
.L_126:
        /*01ec*/ 	.byte	0x04, 0x12
        /*01ee*/ 	.short	(.L_128 - .L_127)
	.align		4
.L_127:
        /*01f0*/ 	.word	index@(_ZN3cub18CUB_300001_SM_10006detail10radix_sort31DeviceRadixSortSingleTileKernelINS1_5radix10policy_hubIyiyE10Policy1000ELNS0_9SortOrderE0EyiyNS1_21identity_decomposer_tEEEvPKT1_PSA_PKT2_PSE_T3_iiT4_)
        /*01f4*/ 	.word	0x00000000


	//----- nvinfo : EIATTR_MIN_STACK_SIZE
	.align		4
.L_128:
        /*01f8*/ 	.byte	0x04, 0x12
        /*01fa*/ 	.short	(.L_130 - .L_129)
	.align		4
.L_129:
        /*01fc*/ 	.word	index@(_ZN3cub18CUB_300001_SM_10006detail11EmptyKernelIvEEvv)
        /*0200*/ 	.word	0x00000000


	//----- nvinfo : EIATTR_MIN_STACK_SIZE
	.align		4
.L_130:
        /*0204*/ 	.byte	0x04, 0x12
        /*0206*/ 	.short	(.L_132 - .L_131)
	.align		4
.L_131:
        /*0208*/ 	.word	index@(_Z24computeMortonCodesKernelPKfS0_S0_PyPiiffffff)
        /*020c*/ 	.word	0x00000000


	//----- nvinfo : EIATTR_MIN_STACK_SIZE
	.align		4
.L_132:
        /*0210*/ 	.byte	0x04, 0x12
        /*0212*/ 	.short	(.L_134 - .L_133)
	.align		4
.L_133:
        /*0214*/ 	.word	index@(_Z15integrateKernelPfS_S_S_S_S_PKfS1_S1_if)
        /*0218*/ 	.word	0x00000000


	//----- nvinfo : EIATTR_MIN_STACK_SIZE
	.align		4
.L_134:
        /*021c*/ 	.byte	0x04, 0x12
        /*021e*/ 	.short	(.L_136 - .L_135)
	.align		4
.L_135:
        /*0220*/ 	.word	index@(_Z27computeForceBarnesHutKernelPKfS0_S0_S0_PfS1_S1_PK10OctreeNodeif)
        /*0224*/ 	.word	0x00000100


	//----- nvinfo : EIATTR_MIN_STACK_SIZE
	.align		4
.L_136:
        /*0228*/ 	.byte	0x04, 0x12
        /*022a*/ 	.short	(.L_138 - .L_137)
	.align		4
.L_137:
        /*022c*/ 	.word	index@(_Z25computeCenterOfMassKernelP10OctreeNodePKfS2_S2_S2_ii)
        /*0230*/ 	.word	0x00000000


	//----- nvinfo : EIATTR_MIN_STACK_SIZE
	.align		4
.L_138:
        /*0234*/ 	.byte	0x04, 0x12
        /*0236*/ 	.short	(.L_140 - .L_139)
	.align		4
.L_139:
        /*0238*/ 	.word	index@(_Z23buildOctreeSimpleKernelPKfS0_S0_PKyPKiP10OctreeNodeiPiffffff)
        /*023c*/ 	.word	0x00000000


	//----- nvinfo : EIATTR_MIN_STACK_SIZE
	.align		4
.L_140:
        /*0240*/ 	.byte	0x04, 0x12
        /*0242*/ 	.short	(.L_142 - .L_141)
	.align		4
.L_141:
        /*0244*/ 	.word	index@(_Z24computeBoundingBoxKernelPKfS0_S0_iPfS1_S1_S1_S1_S1_)
        /*0248*/ 	.word	0x00000000
.L_142:


//--------------------- .nv.compat                --------------------------
	.section	.nv.compat,"",@"SHT_CUDA_COMPAT_INFO"
	.align	4
        /*0000*/ 	.byte	0x02, 0x09, 0x00, 0x00, 0x02, 0x02, 0x01, 0x00, 0x02, 0x05, 0x05, 0x00, 0x03, 0x07, 0x01, 0x01
        /*0010*/ 	.byte	0x02, 0x03, 0x00, 0x00, 0x02, 0x06, 0x01, 0x00, 0x04, 0x0b, 0x08, 0x00, 0x01, 0x00, 0x00, 0x00
        /*0020*/ 	.byte	0x00, 0x00, 0x00, 0x00


//--------------------- .nv.info._ZN3cub18CUB_300001_SM_10006detail10radix_sort29DeviceRadixSortOnesweepKernelINS1_5radix10policy_hubIyyyE10Policy1000ELNS0_9SortOrderE0EyyyiiNS1_21identity_decomposer_tEEEvPT5_SB_PT3_PKSC_PT1_PKSG_PT2_PKSK_T4_iiT6_ --------------------------
	.section	.nv.info._ZN3cub18CUB_300001_SM_10006detail10radix_sort29DeviceRadixSortOnesweepKernelINS1_5radix10policy_hubIyyyE10Policy1000ELNS0_9SortOrderE0EyyyiiNS1_21identity_decomposer_tEEEvPT5_SB_PT3_PKSC_PT1_PKSG_PT2_PKSK_T4_iiT6_,"",@"SHT_CUDA_INFO"
	.sectionflags	@""
	.align	4


	//----- nvinfo : EIATTR_CUDA_API_VERSION
	.align		4
        /*0000*/ 	.byte	0x04, 0x37
        /*0002*/ 	.short	(.L_144 - .L_143)
.L_143:
        /*0004*/ 	.word	0x00000082


	//----- nvinfo : EIATTR_KPARAM_INFO
	.align		4
.L_144:
        /*0008*/ 	.byte	0x04, 0x17
        /*000a*/ 	.short	(.L_146 - .L_145)
.L_145:
        /*000c*/ 	.word	0x00000000
        /*0010*/ 	.short	0x000b
        /*0012*/ 	.short	0x004c
        /*0014*/ 	.byte	0x00, 0xf0, 0x05, 0x00


	//----- nvinfo : EIATTR_KPARAM_INFO
	.align		4
.L_146:
        /*0018*/ 	.byte	0x04, 0x17
        /*001a*/ 	.short	(.L_148 - .L_147)
.L_147:
        /*001c*/ 	.word	0x00000000
        /*0020*/ 	.short	0x000a
        /*0022*/ 	.short	0x0048
        /*0024*/ 	.byte	0x00, 0xf0, 0x11, 0x00


	//----- nvinfo : EIATTR_KPARAM_INFO
	.align		4
.L_148:
        /*0028*/ 	.byte	0x04, 0x17
        /*002a*/ 	.short	(.L_150 - .L_149)
.L_149:
        /*002c*/ 	.word	0x00000000
        /*0030*/ 	.short	0x0009
        /*0032*/ 	.short	0x0044
        /*0034*/ 	.byte	0x00, 0xf0, 0x11, 0x00


	//----- nvinfo : EIATTR_KPARAM_INFO
	.align		4
.L_150:
        /*0038*/ 	.byte	0x04, 0x17
        /*003a*/ 	.short	(.L_152 - .L_151)
.L_151:
        /*003c*/ 	.word	0x00000000
        /*0040*/ 	.short	0x0008
        /*0042*/ 	.short	0x0040
        /*0044*/ 	.byte	0x00, 0xf0, 0x11, 0x00


	//----- nvinfo : EIATTR_KPARAM_INFO
	.align		4
.L_152:
        /*0048*/ 	.byte	0x04, 0x17
        /*004a*/ 	.short	(.L_154 - .L_153)
.L_153:
        /*004c*/ 	.word	0x00000000
        /*0050*/ 	.short	0x0007
        /*0052*/ 	.short	0x0038
        /*0054*/ 	.byte	0x00, 0xf5, 0x21, 0x00


	//----- nvinfo : EIATTR_KPARAM_INFO
	.align		4
.L_154:
        /*0058*/ 	.byte	0x04, 0x17
        /*005a*/ 	.short	(.L_156 - .L_155)
.L_155:
        /*005c*/ 	.word	0x00000000
        /*0060*/ 	.short	0x0006
        /*0062*/ 	.short	0x0030
        /*0064*/ 	.byte	0x00, 0xf5, 0x21, 0x00


	//----- nvinfo : EIATTR_KPARAM_INFO
	.align		4
.L_156:
        /*0068*/ 	.byte	0x04, 0x17
        /*006a*/ 	.short	(.L_158 - .L_157)
.L_157:
        /*006c*/ 	.word	0x00000000
        /*0070*/ 	.short	0x0005
        /*0072*/ 	.short	0x0028
        /*0074*/ 	.byte	0x00, 0xf5, 0x21, 0x00


	//----- nvinfo : EIATTR_KPARAM_INFO
	.align		4
.L_158:
        /*0078*/ 	.byte	0x04, 0x17
        /*007a*/ 	.short	(.L_160 - .L_159)
.L_159:
        /*007c*/ 	.word	0x00000000
        /*0080*/ 	.short	0x0004
        /*0082*/ 	.short	0x0020
        /*0084*/ 	.byte	0x00, 0xf5, 0x21, 0x00


	//----- nvinfo : EIATTR_KPARAM_INFO
	.align		4
.L_160:
        /*0088*/ 	.byte	0x04, 0x17
        /*008a*/ 	.short	(.L_162 - .L_161)
.L_161:
        /*008c*/ 	.word	0x00000000
        /*0090*/ 	.short	0x0003
        /*0092*/ 	.short	0x0018
        /*0094*/ 	.byte	0x00, 0xf5, 0x21, 0x00


	//----- nvinfo : EIATTR_KPARAM_INFO
	.align		4
.L_162:
        /*0098*/ 	.byte	0x04, 0x17
        /*009a*/ 	.short	(.L_164 - .L_163)
.L_163:
        /*009c*/ 	.word	0x00000000
        /*00a0*/ 	.short	0x0002
        /*00a2*/ 	.short	0x0010
        /*00a4*/ 	.byte	0x00, 0xf5, 0x21, 0x00


	//----- nvinfo : EIATTR_KPARAM_INFO
	.align		4
.L_164:
        /*00a8*/ 	.byte	0x04, 0x17
        /*00aa*/ 	.short	(.L_166 - .L_165)
.L_165:
        /*00ac*/ 	.word	0x00000000
        /*00b0*/ 	.short	0x0001
        /*00b2*/ 	.short	0x0008
        /*00b4*/ 	.byte	0x00, 0xf5, 0x21, 0x00


	//----- nvinfo : EIATTR_KPARAM_INFO
	.align		4
.L_166:
        /*00b8*/ 	.byte	0x04, 0x17
        /*00ba*/ 	.short	(.L_168 - .L_167)
.L_167:
        /*00bc*/ 	.word	0x00000000
        /*00c0*/ 	.short	0x0000
        /*00c2*/ 	.short	0x0000
        /*00c4*/ 	.byte	0x00, 0xf5, 0x21, 0x00


	//----- nvinfo : EIATTR_SPARSE_MMA_MASK
	.align		4
.L_168:
        /*00c8*/ 	.byte	0x03, 0x50
        /*00ca*/ 	.short	0x0000


	//----- nvinfo : EIATTR_MAXREG_COUNT
	.align		4
        /*00cc*/ 	.byte	0x03, 0x1b
        /*00ce*/ 	.short	0x00a8


	//----- nvinfo : EIATTR_NUM_BARRIERS
	.align		4
        /*00d0*/ 	.byte	0x02, 0x4c
        /*00d2*/ 	.byte	0x01
	.zero		1


	//----- nvinfo : EIATTR_MERCURY_ISA_VERSION
	.align		4
        /*00d4*/ 	.byte	0x03, 0x5f
        /*00d6*/ 	.short	0x0101


	//----- nvinfo : EIATTR_COOP_GROUP_MASK_REGIDS
	.align		4
        /*00d8*/ 	.byte	0x04, 0x29
        /*00da*/ 	.short	(.L_170 - .L_169)


	//   ....[0]....
.L_169:
        /*00dc*/ 	.word	0xffffffff


	//   ....[1]....
        /*00e0*/ 	.word	0x05000008


	//   ....[2]....
        /*00e4*/ 	.word	0xffffffff


	//   ....[3]....
        /*00e8*/ 	.word	0xffffffff


	//   ....[4]....
        /*00ec*/ 	.word	0xffffffff


	//   ....[5]....
        /*00f0*/ 	.word	0xffffffff


	//   ....[6]....
        /*00f4*/ 	.word	0xffffffff


	//   ....[7]....
        /*00f8*/ 	.word	0xffffffff


	//   ....[8]....
        /*00fc*/ 	.word	0xffffffff


	//   ....[9]....
        /*0100*/ 	.word	0xffffffff


	//   ....[10]....
        /*0104*/ 	.word	0xffffffff


	//   ....[11]....
        /*0108*/ 	.word	0xffffffff


	//   ....[12]....
        /*010c*/ 	.word	0xffffffff


	//   ....[13]....
        /*0110*/ 	.word	0xffffffff


	//   ....[14]....
        /*0114*/ 	.word	0xffffffff


	//   ....[15]....
        /*0118*/ 	.word	0xffffffff


	//   ....[16]....
        /*011c*/ 	.word	0xffffffff


	//   ....[17]....
        /*0120*/ 	.word	0xffffffff


	//   ....[18]....
        /*0124*/ 	.word	0xffffffff


	//   ....[19]....
        /*0128*/ 	.word	0xffffffff


	//   ....[20]....
        /*012c*/ 	.word	0xffffffff


	//   ....[21]....
        /*0130*/ 	.word	0xffffffff


	//   ....[22]....
        /*0134*/ 	.word	0xffffffff


	//   ....[23]....
        /*0138*/ 	.word	0xffffffff


	//   ....[24]....
        /*013c*/ 	.word	0xffffffff


	//   ....[25]....
        /*0140*/ 	.word	0xffffffff


	//   ....[26]....
        /*0144*/ 	.word	0xffffffff


	//   ....[27]....
        /*0148*/ 	.word	0xffffffff


	//   ....[28]....
        /*014c*/ 	.word	0xffffffff


	//   ....[29]....
        /*0150*/ 	.word	0xffffffff


	//   ....[30]....
        /*0154*/ 	.word	0xffffffff


	//   ....[31]....
        /*0158*/ 	.word	0xffffffff


	//   ....[32]....
        /*015c*/ 	.word	0xffffffff


	//   ....[33]....
        /*0160*/ 	.word	0xffffffff


	//   ....[34]....
        /*0164*/ 	.word	0xffffffff


	//   ....[35]....
        /*0168*/ 	.word	0xffffffff


	//   ....[36]....
        /*016c*/ 	.word	0xffffffff


	//   ....[37]....
        /*0170*/ 	.word	0xffffffff


	//   ....[38]....
        /*0174*/ 	.word	0xffffffff


	//   ....[39]....
        /*0178*/ 	.word	0xffffffff


	//   ....[40]....
        /*017c*/ 	.word	0xffffffff


	//   ....[41]....
        /*0180*/ 	.word	0xffffffff


	//   ....[42]....
        /*0184*/ 	.word	0xffffffff


	//   ....[43]....
        /*0188*/ 	.word	0xffffffff


	//   ....[44]....
        /*018c*/ 	.word	0xffffffff


	//   ....[45]....
        /*0190*/ 	.word	0xffffffff


	//   ....[46]....
        /*0194*/ 	.word	0xffffffff


	//   ....[47]....
        /*0198*/ 	.word	0xffffffff


	//   ....[48]....
        /*019c*/ 	.word	0xffffffff


	//   ....[49]....
        /*01a0*/ 	.word	0xffffffff


	//   ....[50]....
        /*01a4*/ 	.word	0xffffffff


	//   ....[51]....
        /*01a8*/ 	.word	0xffffffff


	//   ....[52]....
        /*01ac*/ 	.word	0xffffffff


	//   ....[53]....
        /*01b0*/ 	.word	0xffffffff


	//   ....[54]....
        /*01b4*/ 	.word	0xffffffff


	//   ....[55]....
        /*01b8*/ 	.word	0xffffffff


	//   ....[56]....
        /*01bc*/ 	.word	0xffffffff


	//   ....[57]....
        /*01c0*/ 	.word	0xffffffff


	//   ....[58]....
        /*01c4*/ 	.word	0xffffffff


	//   ....[59]....
        /*01c8*/ 	.word	0xffffffff


	//   ....[60]....
        /*01cc*/ 	.word	0xffffffff


	//   ....[61]....
        /*01d0*/ 	.word	0xffffffff


	//   ....[62]....
        /*01d4*/ 	.word	0xffffffff


	//   ....[63]....
        /*01d8*/ 	.word	0xffffffff


	//   ....[64]....
        /*01dc*/ 	.word	0xffffffff


	//   ....[65]....
        /*01e0*/ 	.word	0xffffffff


	//   ....[66]....
        /*01e4*/ 	.word	0xffffffff


	//   ....[67]....
        /*01e8*/ 	.word	0xffffffff


	//   ....[68]....
        /*01ec*/ 	.word	0xffffffff


	//   ....[69]....
        /*01f0*/ 	.word	0xffffffff


	//   ....[70]....
        /*01f4*/ 	.word	0xffffffff


	//   ....[71]....
        /*01f8*/ 	.word	0xffffffff


	//   ....[72]....
        /*01fc*/ 	.word	0xffffffff


	//   ....[73]....
        /*0200*/ 	.word	0xffffffff


	//   ....[74]....
        /*0204*/ 	.word	0xffffffff


	//   ....[75]....
        /*0208*/ 	.word	0xffffffff


	//   ....[76]....
        /*020c*/ 	.word	0xffffffff


	//   ....[77]....
        /*0210*/ 	.word	0xffffffff


	//   ....[78]....
        /*0214*/ 	.word	0xffffffff


	//   ....[79]....
        /*0218*/ 	.word	0xffffffff


	//   ....[80]....
        /*021c*/ 	.word	0xffffffff


	//   ....[81]....
        /*0220*/ 	.word	0xffffffff


	//   ....[82]....
        /*0224*/ 	.word	0xffffffff


	//   ....[83]....
        /*0228*/ 	.word	0xffffffff


	//   ....[84]....
        /*022c*/ 	.word	0xffffffff


	//   ....[85]....
        /*0230*/ 	.word	0xffffffff


	//   ....[86]....
        /*0234*/ 	.word	0xffffffff


	//   ....[87]....
        /*0238*/ 	.word	0xffffffff


	//   ....[88]....
        /*023c*/ 	.word	0xffffffff


	//   ....[89]....
        /*0240*/ 	.word	0xffffffff


	//   ....[90]....
        /*0244*/ 	.word	0xffffffff


	//   ....[91]....
        /*0248*/ 	.word	0xffffffff


	//   ....[92]....
        /*024c*/ 	.word	0xffffffff


	//   ....[93]....
        /*0250*/ 	.word	0xffffffff


	//   ....[94]....
        /*0254*/ 	.word	0xffffffff


	//   ....[95]....
        /*0258*/ 	.word	0xffffffff


	//   ....[96]....
        /*025c*/ 	.word	0xffffffff


	//   ....[97]....
        /*0260*/ 	.word	0xffffffff


	//   ....[98]....
        /*0264*/ 	.word	0xffffffff


	//   ....[99]....
        /*0268*/ 	.word	0xffffffff


	//   ....[100]....
        /*026c*/ 	.word	0xffffffff


	//   ....[101]....
        /*0270*/ 	.word	0xffffffff


	//   ....[102]....
        /*0274*/ 	.word	0xffffffff


	//   ....[103]....
        /*0278*/ 	.word	0xffffffff


	//   ....[104]....
        /*027c*/ 	.word	0xffffffff


	//   ....[105]....
        /*0280*/ 	.word	0xffffffff


	//   ....[106]....
        /*0284*/ 	.word	0xffffffff


	//   ....[107]....
        /*0288*/ 	.word	0xffffffff


	//   ....[108]....
        /*028c*/ 	.word	0xffffffff


	//   ....[109]....
        /*0290*/ 	.word	0xffffffff


	//   ....[110]....
        /*0294*/ 	.word	0xffffffff


	//   ....[111]....
        /*0298*/ 	.word	0xffffffff


	//   ....[112]....
        /*029c*/ 	.word	0xffffffff


	//   ....[113]....
        /*02a0*/ 	.word	0xffffffff


	//   ....[114]....
        /*02a4*/ 	.word	0xffffffff


	//   ....[115]....
        /*02a8*/ 	.word	0x05000016


	//   ....[116]....
        /*02ac*/ 	.word	0xffffffff


	//   ....[117]....
        /*02b0*/ 	.word	0xffffffff


	//   ....[118]....
        /*02b4*/ 	.word	0xffffffff


	//   ....[119]....
        /*02b8*/ 	.word	0xffffffff


	//   ....[120]....
        /*02bc*/ 	.word	0xffffffff


	//   ....[121]....
        /*02c0*/ 	.word	0xffffffff


	//   ....[122]....
        /*02c4*/ 	.word	0xffffffff


	//   ....[123]....
        /*02c8*/ 	.word	0xffffffff


	//   ....[124]....
        /*02cc*/ 	.word	0xffffffff


	//   ....[125]....
        /*02d0*/ 	.word	0xffffffff


	//   ....[126]....
        /*02d4*/ 	.word	0xffffffff


	//   ....[127]....
        /*02d8*/ 	.word	0xffffffff


	//   ....[128]....
        /*02dc*/ 	.word	0xffffffff


	//   ....[129]....
        /*02e0*/ 	.word	0xffffffff


	//   ....[130]....
        /*02e4*/ 	.word	0xffffffff


	//   ....[131]....
        /*02e8*/ 	.word	0xffffffff


	//   ....[132]....
        /*02ec*/ 	.word	0xffffffff


	//   ....[133]....
        /*02f0*/ 	.word	0xffffffff


	//   ....[134]....
        /*02f4*/ 	.word	0xffffffff


	//   ....[135]....
        /*02f8*/ 	.word	0xffffffff


	//   ....[136]....
        /*02fc*/ 	.word	0xffffffff


	//   ....[137]....
        /*0300*/ 	.word	0xffffffff


	//   ....[138]....
        /*0304*/ 	.word	0xffffffff


	//   ....[139]....
        /*0308*/ 	.word	0xffffffff


	//   ....[140]....
        /*030c*/ 	.word	0xffffffff


	//   ....[141]....
        /*0310*/ 	.word	0xffffffff


	//   ....[142]....
        /*0314*/ 	.word	0xffffffff


	//   ....[143]....
        /*0318*/ 	.word	0xffffffff


	//   ....[144]....
        /*031c*/ 	.word	0xffffffff


	//   ....[145]....
        /*0320*/ 	.word	0xffffffff


	//   ....[146]....
        /*0324*/ 	.word	0xffffffff


	//   ....[147]....
        /*0328*/ 	.word	0xffffffff


	//   ....[148]....
        /*032c*/ 	.word	0xffffffff


	//   ....[149]....
        /*0330*/ 	.word	0xffffffff


	//   ....[150]....
        /*0334*/ 	.word	0xffffffff


	//   ....[151]....
        /*0338*/ 	.word	0xffffffff


	//   ....[152]....
        /*033c*/ 	.word	0xffffffff


	//   ....[153]....
        /*0340*/ 	.word	0xffffffff


	//   ....[154]....
        /*0344*/ 	.word	0xffffffff


	//   ....[155]....
        /*0348*/ 	.word	0xffffffff


	//   ....[156]....
        /*034c*/ 	.word	0xffffffff


	//   ....[157]....
        /*0350*/ 	.word	0xffffffff


	//   ....[158]....
        /*0354*/ 	.word	0xffffffff


	//   ....[159]....
        /*0358*/ 	.word	0xffffffff


	//   ....[160]....
        /*035c*/ 	.word	0xffffffff


	//   ....[161]....
        /*0360*/ 	.word	0xffffffff


	//   ....[162]....
        /*0364*/ 	.word	0xffffffff


	//   ....[163]....
        /*0368*/ 	.word	0xffffffff


	//   ....[164]....
        /*036c*/ 	.word	0x05000048


	//   ....[165]....
        /*0370*/ 	.word	0x05000048


	//   ....[166]....
        /*0374*/ 	.word	0x05000048


	//   ....[167]....
        /*0378*/ 	.word	0x05000048


	//   ....[168]....
        /*037c*/ 	.word	0x05000048


	//----- nvinfo : EIATTR_COOP_GROUP_INSTR_OFFSETS
	.align		4
.L_170:
        /*0380*/ 	.byte	0x04, 0x28
        /*0382*/ 	.short	(.L_172 - .L_171)


	//   ....[0]....
.L_171:
        /*0384*/ 	.word	0x00000d30


	//   ....[1]....
        /*0388*/ 	.word	0x00001500


	//   ....[2]....
        /*038c*/ 	.word	0x000023b0


	//   ....[3]....
        /*0390*/ 	.word	0x000023d0


	//   ....[4]....
        /*0394*/ 	.word	0x000023f0


	//   ....[5]....
        /*0398*/ 	.word	0x00002410


	//   ....[6]....
        /*039c*/ 	.word	0x00002430


	//   ....[7]....
        /*03a0*/ 	.word	0x000028c0


	//   ....[8]....
        /*03a4*/ 	.word	0x000028d0


	//   ....[9]....
        /*03a8*/ 	.word	0x000028f0


	//   ....[10]....
        /*03ac*/ 	.word	0x00002910


	//   ....[11]....
        /*03b0*/ 	.word	0x00002970


	//   ....[12]....
        /*03b4*/ 	.word	0x000029b0


	//   ....[13]....
        /*03b8*/ 	.word	0x000029e0


	//   ....[14]....
        /*03bc*/ 	.word	0x00002a10


	//   ....[15]....
        /*03c0*/ 	.word	0x00002af0


	//   ....[16]....
        /*03c4*/ 	.word	0x00002b00


	//   ....[17]....
        /*03c8*/ 	.word	0x00002b30


	//   ....[18]....
        /*03cc*/ 	.word	0x00002b60


	//   ....[19]....
        /*03d0*/ 	.word	0x00002b90


	//   ....[20]....
        /*03d4*/ 	.word	0x00002bd0


	//   ....[21]....
        /*03d8*/ 	.word	0x00002bf0


	//   ....[22]....
        /*03dc*/ 	.word	0x00002c10


	//   ....[23]....
        /*03e0*/ 	.word	0x00002c80


	//   ....[24]....
        /*03e4*/ 	.word	0x00002d30


	//   ....[25]....
        /*03e8*/ 	.word	0x00002d40


	//   ....[26]....
        /*03ec*/ 	.word	0x00002d70


	//   ....[27]....
        /*03f0*/ 	.word	0x00002da0


	//   ....[28]....
        /*03f4*/ 	.word	0x00002dd0


	//   ....[29]....
        /*03f8*/ 	.word	0x00002e10


	//   ....[30]....
        /*03fc*/ 	.word	0x00002e30


	//   ....[31]....
        /*0400*/ 	.word	0x00002e50


	//   ....[32]....
        /*0404*/ 	.word	0x00002eb0


	//   ....[33]....
        /*0408*/ 	.word	0x00002f50


	//   ....[34]....
        /*040c*/ 	.word	0x00002f60


	//   ....[35]....
        /*0410*/ 	.word	0x00002f80


	//   ....[36]....
        /*0414*/ 	.word	0x00002fc0


	//   ....[37]....
        /*0418*/ 	.word	0x00002ff0


	//   ....[38]....
        /*041c*/ 	.word	0x00003030


	//   ....[39]....
        /*0420*/ 	.word	0x00003050


	//   ....[40]....
        /*0424*/ 	.word	0x00003070


	//   ....[41]....
        /*0428*/ 	.word	0x000030b0


	//   ....[42]....
        /*042c*/ 	.word	0x000031b0


	//   ....[43]....
        /*0430*/ 	.word	0x000031e0


	//   ....[44]....
        /*0434*/ 	.word	0x000031f0


	//   ....[45]....
        /*0438*/ 	.word	0x00003210


	//   ....[46]....
        /*043c*/ 	.word	0x00003250


	//   ....[47]....
        /*0440*/ 	.word	0x00003280


	//   ....[48]....
        /*0444*/ 	.word	0x000032c0


	//   ....[49]....
        /*0448*/ 	.word	0x000032e0


	//   ....[50]....
        /*044c*/ 	.word	0x00003300


	//   ....[51]....
        /*0450*/ 	.word	0x00003420


	//   ....[52]....
        /*0454*/ 	.word	0x00003440


	//   ....[53]....
        /*0458*/ 	.word	0x00003450


	//   ....[54]....
        /*045c*/ 	.word	0x00003470


	//   ....[55]....
        /*0460*/ 	.word	0x000034b0


	//   ....[56]....
        /*0464*/ 	.word	0x000034e0


	//   ....[57]....
        /*0468*/ 	.word	0x00003520


	//   ....[58]....
        /*046c*/ 	.word	0x00003540


	//   ....[59]....
        /*0470*/ 	.word	0x00003560


	//   ....[60]....
        /*0474*/ 	.word	0x00003690


	//   ....[61]....
        /*0478*/ 	.word	0x000036c0


	//   ....[62]....
        /*047c*/ 	.word	0x000036d0


	//   ....[63]....
        /*0480*/ 	.word	0x000036f0


	//   ....[64]....
        /*0484*/ 	.word	0x00003730


	//   ....[65]....
        /*0488*/ 	.word	0x00003760


	//   ....[66]....
        /*048c*/ 	.word	0x000037a0


	//   ....[67]....
        /*0490*/ 	.word	0x000037c0


	//   ....[68]....
        /*0494*/ 	.word	0x000037e0


	//   ....[69]....
        /*0498*/ 	.word	0x00003900


	//   ....[70]....
        /*049c*/ 	.word	0x00003930


	//   ....[71]....
        /*04a0*/ 	.word	0x00003940


	//   ....[72]....
        /*04a4*/ 	.word	0x00003970


	//   ....[73]....
        /*04a8*/ 	.word	0x00003990


	//   ....[74]....
        /*04ac*/ 	.word	0x000039e0


	//   ....[75]....
        /*04b0*/ 	.word	0x00003a00


	//   ....[76]....
        /*04b4*/ 	.word	0x00003a40


	//   ....[77]....
        /*04b8*/ 	.word	0x00003a60


	//   ....[78]....
        /*04bc*/ 	.word	0x00003b70


	//   ....[79]....
        /*04c0*/ 	.word	0x00003b90


	//   ....[80]....
        /*04c4*/ 	.word	0x00003ba0


	//   ....[81]....
        /*04c8*/ 	.word	0x00003bd0


	//   ....[82]....
        /*04cc*/ 	.word	0x00003c00


	//   ....[83]....
        /*04d0*/ 	.word	0x00003c50


	//   ....[84]....
        /*04d4*/ 	.word	0x00003c60


	//   ....[85]....
        /*04d8*/ 	.word	0x00003ca0


	//   ....[86]....
        /*04dc*/ 	.word	0x00003cd0


	//   ....[87]....
        /*04e0*/ 	.word	0x00003de0


	//   ....[88]....
        /*04e4*/ 	.word	0x00003e10


	//   ....[89]....
        /*04e8*/ 	.word	0x00003e20


	//   ....[90]....
        /*04ec*/ 	.word	0x00003e70


	//   ....[91]....
        /*04f0*/ 	.word	0x00003ea0


	//   ....[92]....
        /*04f4*/ 	.word	0x00003ed0


	//   ....[93]....
        /*04f8*/ 	.word	0x00003f00


	//   ....[94]....
        /*04fc*/ 	.word	0x00003f30


	//   ....[95]....
        /*0500*/ 	.word	0x00003f60


	//   ....[96]....
        /*0504*/ 	.word	0x00004050


	//   ....[97]....
        /*0508*/ 	.word	0x00004070


	//   ....[98]....
        /*050c*/ 	.word	0x00004080


	//   ....[99]....
        /*0510*/ 	.word	0x000040d0


	//   ....[100]....
        /*0514*/ 	.word	0x00004100


	//   ....[101]....
        /*0518*/ 	.word	0x00004130


	//   ....[102]....
        /*051c*/ 	.word	0x00004160


	//   ....[103]....
        /*0520*/ 	.word	0x00004190


	//   ....[104]....
        /*0524*/ 	.word	0x000041c0


	//   ....[105]....
        /*0528*/ 	.word	0x000042c0


	//   ....[106]....
        /*052c*/ 	.word	0x000042e0


	//   ....[107]....
        /*0530*/ 	.word	0x000042f0


	//   ....[108]....
        /*0534*/ 	.word	0x00004340


	//   ....[109]....
        /*0538*/ 	.word	0x00004370


	//   ....[110]....
        /*053c*/ 	.word	0x000043a0


	//   ....[111]....
        /*0540*/ 	.word	0x000043d0


	//   ....[112]....
        /*0544*/ 	.word	0x00004400


	//   ....[113]....
        /*0548*/ 	.word	0x00004430


	//   ....[114]....
        /*054c*/ 	.word	0x00004580


	//   ....[115]....
        /*0550*/ 	.word	0x00004a10


	//   ....[116]....
        /*0554*/ 	.word	0x00004ce0


	//   ....[117]....
        /*0558*/ 	.word	0x00004d90


	//   ....[118]....
        /*055c*/ 	.word	0x00004e40


	//   ....[119]....
        /*0560*/ 	.word	0x00004ef0


	//   ....[120]....
        /*0564*/ 	.word	0x00004fa0


	//   ....[121]....
        /*0568*/ 	.word	0x00005050


	//   ....[122]....
        /*056c*/ 	.word	0x00005100


	//   ....[123]....
        /*0570*/ 	.word	0x000051b0


	//   ....[124]....
        /*0574*/ 	.word	0x00005260


	//   ....[125]....
        /*0578*/ 	.word	0x00005310


	//   ....[126]....
        /*057c*/ 	.word	0x000053c0


	//   ....[127]....
        /*0580*/ 	.word	0x00005470


	//   ....[128]....
        /*0584*/ 	.word	0x00005650


	//   ....[129]....
        /*0588*/ 	.word	0x00005770


	//   ....[130]....
        /*058c*/ 	.word	0x00005890


	//   ....[131]....
        /*0590*/ 	.word	0x000059b0


	//   ....[132]....
        /*0594*/ 	.word	0x00005ad0


	//   ....[133]....
        /*0598*/ 	.word	0x00005bf0


	//   ....[134]....
        /*059c*/ 	.word	0x00005d00


	//   ....[135]....
        /*05a0*/ 	.word	0x00005e00


	//   ....[136]....
        /*05a4*/ 	.word	0x00005f00


	//   ....[137]....
        /*05a8*/ 	.word	0x00006000


	//   ....[138]....
        /*05ac*/ 	.word	0x00006100


	//   ....[139]....
        /*05b0*/ 	.word	0x00006200


	//   ....[140]....
        /*05b4*/ 	.word	0x00006a30


	//   ....[141]....
        /*05b8*/ 	.word	0x00006ab0


	//   ....[142]....
        /*05bc*/ 	.word	0x00006b30


	//   ....[143]....
        /*05c0*/ 	.word	0x00006bb0


	//   ....[144]....
        /*05c4*/ 	.word	0x00006c30


	//   ....[145]....
        /*05c8*/ 	.word	0x00006cb0


	//   ....[146]....
        /*05cc*/ 	.word	0x00006d30


	//   ....[147]....
        /*05d0*/ 	.word	0x00006db0


	//   ....[148]....
        /*05d4*/ 	.word	0x00006e30


	//   ....[149]....
        /*05d8*/ 	.word	0x00006eb0


	//   ....[150]....
        /*05dc*/ 	.word	0x00006f30


	//   ....[151]....
        /*05e0*/ 	.word	0x00006fb0


	//   ....[152]....
        /*05e4*/ 	.word	0x00007180


	//   ....[153]....
        /*05e8*/ 	.word	0x00007220


	//   ....[154]....
        /*05ec*/ 	.word	0x000072d0


	//   ....[155]....
        /*05f0*/ 	.word	0x00007380


	//   ....[156]....
        /*05f4*/ 	.word	0x00007430


	//   ....[157]....
        /*05f8*/ 	.word	0x000074e0


	//   ....[158]....
        /*05fc*/ 	.word	0x00007590


	//   ....[159]....
        /*0600*/ 	.word	0x00007640


	//   ....[160]....
        /*0604*/ 	.word	0x000076f0


	//   ....[161]....
        /*0608*/ 	.word	0x000077a0


	//   ....[162]....
        /*060c*/ 	.word	0x00007850


	//   ....[163]....
        /*0610*/ 	.word	0x000078f0


	//   ....[164]....
        /*0614*/ 	.word	0x00007960


	//   ....[165]....
        /*0618*/ 	.word	0x000079d0


	//   ....[166]....
        /*061c*/ 	.word	0x00007a40


	//   ....[167]....
        /*0620*/ 	.word	0x00007ab0


	//   ....[168]....
        /*0624*/ 	.word	0x00007b20


	//----- nvinfo : EIATTR_VRC_CTA_INIT_COUNT
	.align		4
.L_172:
        /*0628*/ 	.byte	0x02, 0x4a
	.zero		1
	.zero		1


	//----- nvinfo : EIATTR_EXIT_INSTR_OFFSETS
	.align		4
        /*062c*/ 	.byte	0x04, 0x1c
        /*062e*/ 	.short	(.L_174 - .L_173)


	//   ....[0]....
.L_173:
        /*0630*/ 	.word	0x00001f40


	//   ....[1]....
        /*0634*/ 	.word	0x000021b0


	//   ....[2]....
        /*0638*/ 	.word	0x000021d0


	//   ....[3]....
        /*063c*/ 	.word	0x00006fc0


	//   ....[4]....
        /*0640*/ 	.word	0x00007900


	//----- nvinfo : EIATTR_MAX_THREADS
	.align		4
.L_174:
        /*0644*/ 	.byte	0x04, 0x05
        /*0646*/ 	.short	(.L_176 - .L_175)
.L_175:
        /*0648*/ 	.word	0x00000180
        /*064c*/ 	.word	0x00000001
        /*0650*/ 	.word	0x00000001


	//----- nvinfo : EIATTR_CRS_STACK_SIZE
	.align		4
.L_176:
        /*0654*/ 	.byte	0x04, 0x1e
        /*0656*/ 	.short	(.L_178 - .L_177)
.L_177:
        /*0658*/ 	.word	0x00000000


	//----- nvinfo : EIATTR_CBANK_PARAM_SIZE
	.align		4
.L_178:
        /*065c*/ 	.byte	0x03, 0x19
        /*065e*/ 	.short	0x004d


	//----- nvinfo : EIATTR_PARAM_CBANK
	.align		4
        /*0660*/ 	.byte	0x04, 0x0a
        /*0662*/ 	.short	(.L_180 - .L_179)
	.align		4
.L_179:
        /*0664*/ 	.word	index@(.nv.constant0._ZN3cub18CUB_300001_SM_10006detail10radix_sort29DeviceRadixSortOnesweepKernelINS1_5radix10policy_hubIyyyE10Policy1000ELNS0_9SortOrderE0EyyyiiNS1_21identity_decomposer_tEEEvPT5_SB_PT3_PKSC_PT1_PKSG_PT2_PKSK_T4_iiT6_)
        /*0668*/ 	.short	0x0380
        /*066a*/ 	.short	0x004d


	//----- nvinfo : EIATTR_SW_WAR
	.align		4
.L_180:
        /*066c*/ 	.byte	0x04, 0x36
        /*066e*/ 	.short	(.L_182 - .L_181)
.L_181:
        /*0670*/ 	.word	0x00000008
.L_182:


//--------------------- .nv.info._ZN3cub18CUB_300001_SM_10006detail10radix_sort33DeviceRadixSortExclusiveSumKernelINS1_5radix10policy_hubIyyyE10Policy1000EyEEvPT0_ --------------------------
	.section	.nv.info._ZN3cub18CUB_300001_SM_10006detail10radix_sort33DeviceRadixSortExclusiveSumKernelINS1_5radix10policy_hubIyyyE10Policy1000EyEEvPT0_,"",@"SHT_CUDA_INFO"
	.sectionflags	@""
	.align	4


	//----- nvinfo : EIATTR_CUDA_API_VERSION
	.align		4
        /*0000*/ 	.byte	0x04, 0x37
        /*0002*/ 	.short	(.L_184 - .L_183)
.L_183:
        /*0004*/ 	.word	0x00000082


	//----- nvinfo : EIATTR_KPARAM_INFO
	.align		4
.L_184:
        /*0008*/ 	.byte	0x04, 0x17
        /*000a*/ 	.short	(.L_186 - .L_185)
.L_185:
        /*000c*/ 	.word	0x00000000
        /*0010*/ 	.short	0x0000
        /*0012*/ 	.short	0x0000
        /*0014*/ 	.byte	0x00, 0xf5, 0x21, 0x00


	//----- nvinfo : EIATTR_SPARSE_MMA_MASK
	.align		4
.L_186:
        /*0018*/ 	.byte	0x03, 0x50
        /*001a*/ 	.short	0x0000


	//----- nvinfo : EIATTR_MAXREG_COUNT
	.align		4
        /*001c*/ 	.byte	0x03, 0x1b
        /*001e*/ 	.short	0x00ff


	//----- nvinfo : EIATTR_NUM_BARRIERS
	.align		4
        /*0020*/ 	.byte	0x02, 0x4c
        /*0022*/ 	.byte	0x01
	.zero		1


	//----- nvinfo : EIATTR_MERCURY_ISA_VERSION
	.align		4
        /*0024*/ 	.byte	0x03, 0x5f
        /*0026*/ 	.short	0x0101


	//----- nvinfo : EIATTR_COOP_GROUP_MASK_REGIDS
	.align		4
        /*0028*/ 	.byte	0x04, 0x29
        /*002a*/ 	.short	(.L_188 - .L_187)


	//   ....[0]....
.L_187:
        /*002c*/ 	.word	0xffffffff


	//   ....[1]....
        /*0030*/ 	.word	0xffffffff


	//   ....[2]....
        /*0034*/ 	.word	0xffffffff


	//   ....[3]....
        /*0038*/ 	.word	0xffffffff


	//   ....[4]....
        /*003c*/ 	.word	0xffffffff


	//   ....[5]....
        /*0040*/ 	.word	0xffffffff


	//   ....[6]....
        /*0044*/ 	.word	0xffffffff


	//   ....[7]....
        /*0048*/ 	.word	0xffffffff


	//   ....[8]....
        /*004c*/ 	.word	0xffffffff


	//   ....[9]....
        /*0050*/ 	.word	0xffffffff


	//   ....[10]....
        /*0054*/ 	.word	0x05000015


	//   ....[11]....
        /*0058*/ 	.word	0x05000015


	//   ....[12]....
        /*005c*/ 	.word	0x05000015


	//   ....[13]....
        /*0060*/ 	.word	0x05000015


	//   ....[14]....
        /*0064*/ 	.word	0x05000015


	//   ....[15]....
        /*0068*/ 	.word	0x05000015


	//   ....[16]....
        /*006c*/ 	.word	0x05000015


	//   ....[17]....
        /*0070*/ 	.word	0x05000015


	//   ....[18]....
        /*0074*/ 	.word	0x05000015


	//   ....[19]....
        /*0078*/ 	.word	0x05000015


	//----- nvinfo : EIATTR_COOP_GROUP_INSTR_OFFSETS
	.align		4
.L_188:
        /*007c*/ 	.byte	0x04, 0x28
        /*007e*/ 	.short	(.L_190 - .L_189)


	//   ....[0]....
.L_189:
        /*0080*/ 	.word	0x00000250


	//   ....[1]....
        /*0084*/ 	.word	0x00000260


	//   ....[2]....
        /*0088*/ 	.word	0x000002a0


	//   ....[3]....
        /*008c*/ 	.word	0x000002c0


	//   ....[4]....
        /*0090*/ 	.word	0x00000310


	//   ....[5]....
        /*0094*/ 	.word	0x00000320


	//   ....[6]....
        /*0098*/ 	.word	0x00000360


	//   ....[7]....
        /*009c*/ 	.word	0x00000380


	//   ....[8]....
        /*00a0*/ 	.word	0x000003d0


	//   ....[9]....
        /*00a4*/ 	.word	0x000003e0


	//   ....[10]....
        /*00a8*/ 	.word	0x00000660


	//   ....[11]....
        /*00ac*/ 	.word	0x000006b0


	//   ....[12]....
        /*00b0*/ 	.word	0x00000740


	//   ....[13]....
        /*00b4*/ 	.word	0x00000790


	//   ....[14]....
        /*00b8*/ 	.word	0x00000820


	//   ....[15]....
        /*00bc*/ 	.word	0x00000870


	//   ....[16]....
        /*00c0*/ 	.word	0x00000900


	//   ....[17]....
        /*00c4*/ 	.word	0x00000950


	//   ....[18]....
        /*00c8*/ 	.word	0x000009e0


	//   ....[19]....
        /*00cc*/ 	.word	0x00000a30


	//----- nvinfo : EIATTR_VRC_CTA_INIT_COUNT
	.align		4
.L_190:
        /*00d0*/ 	.byte	0x02, 0x4a
	.zero		1
	.zero		1


	//----- nvinfo : EIATTR_EXIT_INSTR_OFFSETS
	.align		4
        /*00d4*/ 	.byte	0x04, 0x1c
        /*00d6*/ 	.short	(.L_192 - .L_191)


	//   ....[0]....
.L_191:
        /*00d8*/ 	.word	0x000005d0


	//   ....[1]....
        /*00dc*/ 	.word	0x00000600


	//----- nvinfo : EIATTR_CRS_STACK_SIZE
	.align		4
.L_192:
        /*00e0*/ 	.byte	0x04, 0x1e
        /*00e2*/ 	.short	(.L_194 - .L_193)
.L_193:
        /*00e4*/ 	.word	0x00000000


	//----- nvinfo : EIATTR_CBANK_PARAM_SIZE
	.align		4
.L_194:
        /*00e8*/ 	.byte	0x03, 0x19
        /*00ea*/ 	.short	0x0008


	//----- nvinfo : EIATTR_PARAM_CBANK
	.align		4
        /*00ec*/ 	.byte	0x04, 0x0a
        /*00ee*/ 	.short	(.L_196 - .L_195)
	.align		4
.L_195:
        /*00f0*/ 	.word	index@(.nv.constant0._ZN3cub18CUB_300001_SM_10006detail10radix_sort33DeviceRadixSortExclusiveSumKernelINS1_5radix10policy_hubIyyyE10Policy1000EyEEvPT0_)
        /*00f4*/ 	.short	0x0380
        /*00f6*/ 	.short	0x0008


	//----- nvinfo : EIATTR_SW_WAR
	.align		4
.L_196:
        /*00f8*/ 	.byte	0x04, 0x36
        /*00fa*/ 	.short	(.L_198 - .L_197)
.L_197:
        /*00fc*/ 	.word	0x00000008
.L_198:


//--------------------- .nv.info._ZN3cub18CUB_300001_SM_10006detail10radix_sort30DeviceRadixSortHistogramKernelINS1_5radix10policy_hubIyyyE10Policy1000ELNS0_9SortOrderE0EyyNS1_21identity_decomposer_tEEEvPT2_PKT1_SA_iiT3_ --------------------------
	.section	.nv.info._ZN3cub18CUB_300001_SM_10006detail10radix_sort30DeviceRadixSortHistogramKernelINS1_5radix10policy_hubIyyyE10Policy1000ELNS0_9SortOrderE0EyyNS1_21identity_decomposer_tEEEvPT2_PKT1_SA_iiT3_,"",@"SHT_CUDA_INFO"
	.sectionflags	@""
	.align	4


	//----- nvinfo : EIATTR_CUDA_API_VERSION
	.align		4
        /*0000*/ 	.byte	0x04, 0x37
        /*0002*/ 	.short	(.L_200 - .L_199)
.L_199:
        /*0004*/ 	.word	0x00000082


	//----- nvinfo : EIATTR_KPARAM_INFO
	.align		4
.L_200:
        /*0008*/ 	.byte	0x04, 0x17
        /*000a*/ 	.short	(.L_202 - .L_201)
.L_201:
        /*000c*/ 	.word	0x00000000
        /*0010*/ 	.short	0x0005
        /*0012*/ 	.short	0x0020
        /*0014*/ 	.byte	0x00, 0xf0, 0x05, 0x00


	//----- nvinfo : EIATTR_KPARAM_INFO
	.align		4
.L_202:
        /*0018*/ 	.byte	0x04, 0x17
        /*001a*/ 	.short	(.L_204 - .L_203)
.L_203:
        /*001c*/ 	.word	0x00000000
        /*0020*/ 	.short	0x0004
        /*0022*/ 	.short	0x001c
        /*0024*/ 	.byte	0x00, 0xf0, 0x11, 0x00


	//----- nvinfo : EIATTR_KPARAM_INFO
	.align		4
.L_204:
        /*0028*/ 	.byte	0x04, 0x17
        /*002a*/ 	.short	(.L_206 - .L_205)
.L_205:
        /*002c*/ 	.word	0x00000000
        /*0030*/ 	.short	0x0003
        /*0032*/ 	.short	0x0018
        /*0034*/ 	.byte	0x00, 0xf0, 0x11, 0x00


	//----- nvinfo : EIATTR_KPARAM_INFO
	.align		4
.L_206:
        /*0038*/ 	.byte	0x04, 0x17
        /*003a*/ 	.short	(.L_208 - .L_207)
.L_207:
        /*003c*/ 	.word	0x00000000
        /*0040*/ 	.short	0x0002
        /*0042*/ 	.short	0x0010
        /*0044*/ 	.byte	0x00, 0xf0, 0x21, 0x00


	//----- nvinfo : EIATTR_KPARAM_INFO
	.align		4
.L_208:
        /*0048*/ 	.byte	0x04, 0x17
        /*004a*/ 	.short	(.L_210 - .L_209)
.L_209:
        /*004c*/ 	.word	0x00000000
        /*0050*/ 	.short	0x0001
        /*0052*/ 	.short	0x0008
        /*0054*/ 	.byte	0x00, 0xf5, 0x21, 0x00


	//----- nvinfo : EIATTR_KPARAM_INFO
	.align		4
.L_210:
        /*0058*/ 	.byte	0x04, 0x17
        /*005a*/ 	.short	(.L_212 - .L_211)
.L_211:
        /*005c*/ 	.word	0x00000000
        /*0060*/ 	.short	0x0000
        /*0062*/ 	.short	0x0000
        /*0064*/ 	.byte	0x00, 0xf5, 0x21, 0x00


	//----- nvinfo : EIATTR_SPARSE_MMA_MASK
	.align		4
.L_212:
        /*0068*/ 	.byte	0x03, 0x50
        /*006a*/ 	.short	0x0000


	//----- nvinfo : EIATTR_MAXREG_COUNT
	.align		4
        /*006c*/ 	.byte	0x03, 0x1b
        /*006e*/ 	.short	0x00ff


	//----- nvinfo : EIATTR_NUM_BARRIERS
	.align		4
        /*0070*/ 	.byte	0x02, 0x4c
        /*0072*/ 	.byte	0x01
	.zero		1


	//----- nvinfo : EIATTR_MERCURY_ISA_VERSION
	.align		4
        /*0074*/ 	.byte	0x03, 0x5f
        /*0076*/ 	.short	0x0101


	//----- nvinfo : EIATTR_VRC_CTA_INIT_COUNT
	.align		4
        /*0078*/ 	.byte	0x02, 0x4a
	.zero		1
	.zero		1


	//----- nvinfo : EIATTR_EXIT_INSTR_OFFSETS
	.align		4
        /*007c*/ 	.byte	0x04, 0x1c
        /*007e*/ 	.short	(.L_214 - .L_213)


	//   ....[0]....
.L_213:
        /*0080*/ 	.word	0x00000040


	//   ....[1]....
        /*0084*/ 	.word	0x00002fb0


	//----- nvinfo : EIATTR_MAX_THREADS
	.align		4
.L_214:
        /*0088*/ 	.byte	0x04, 0x05
        /*008a*/ 	.short	(.L_216 - .L_215)
.L_215:
        /*008c*/ 	.word	0x00000080
        /*0090*/ 	.word	0x00000001
        /*0094*/ 	.word	0x00000001


	//----- nvinfo : EIATTR_CRS_STACK_SIZE
	.align		4
.L_216:
        /*0098*/ 	.byte	0x04, 0x1e
        /*009a*/ 	.short	(.L_218 - .L_217)
.L_217:
        /*009c*/ 	.word	0x00000000


	//----- nvinfo : EIATTR_CBANK_PARAM_SIZE
	.align		4
.L_218:
        /*00a0*/ 	.byte	0x03, 0x19
        /*00a2*/ 	.short	0x0021


	//----- nvinfo : EIATTR_PARAM_CBANK
	.align		4
        /*00a4*/ 	.byte	0x04, 0x0a
        /*00a6*/ 	.short	(.L_220 - .L_219)
	.align		4
.L_219:
        /*00a8*/ 	.word	index@(.nv.constant0._ZN3cub18CUB_300001_SM_10006detail10radix_sort30DeviceRadixSortHistogramKernelINS1_5radix10policy_hubIyyyE10Policy1000ELNS0_9SortOrderE0EyyNS1_21identity_decomposer_tEEEvPT2_PKT1_SA_iiT3_)
        /*00ac*/ 	.short	0x0380
        /*00ae*/ 	.short	0x0021


	//----- nvinfo : EIATTR_SW_WAR
	.align		4
.L_220:
        /*00b0*/ 	.byte	0x04, 0x36
        /*00b2*/ 	.short	(.L_222 - .L_221)
.L_221:
        /*00b4*/ 	.word	0x00000008
.L_222:


//--------------------- .nv.info._ZN3cub18CUB_300001_SM_10006detail10radix_sort31DeviceRadixSortSingleTileKernelINS1_5radix10policy_hubIyyyE10Policy1000ELNS0_9SortOrderE0EyyyNS1_21identity_decomposer_tEEEvPKT1_PSA_PKT2_PSE_T3_iiT4_ --------------------------
	.section	.nv.info._ZN3cub18CUB_300001_SM_10006detail10radix_sort31DeviceRadixSortSingleTileKernelINS1_5radix10policy_hubIyyyE10Policy1000ELNS0_9SortOrderE0EyyyNS1_21identity_decomposer_tEEEvPKT1_PSA_PKT2_PSE_T3_iiT4_,"",@"SHT_CUDA_INFO"
	.sectionflags	@""
	.align	4


	//----- nvinfo : EIATTR_CUDA_API_VERSION
	.align		4
        /*0000*/ 	.byte	0x04, 0x37
        /*0002*/ 	.short	(.L_224 - .L_223)
.L_223:
        /*0004*/ 	.word	0x00000082


	//----- nvinfo : EIATTR_KPARAM_INFO
	.align		4
.L_224:
        /*0008*/ 	.byte	0x04, 0x17
        /*000a*/ 	.short	(.L_226 - .L_225)
.L_225:
        /*000c*/ 	.word	0x00000000
        /*0010*/ 	.short	0x0007
        /*0012*/ 	.short	0x0030
        /*0014*/ 	.byte	0x00, 0xf0, 0x05, 0x00


	//----- nvinfo : EIATTR_KPARAM_INFO
	.align		4
.L_226:
        /*0018*/ 	.byte	0x04, 0x17
        /*001a*/ 	.short	(.L_228 - .L_227)
.L_227:
        /*001c*/ 	.word	0x00000000
        /*0020*/ 	.short	0x0006
        /*0022*/ 	.short	0x002c
        /*0024*/ 	.byte	0x00, 0xf0, 0x11, 0x00


	//----- nvinfo : EIATTR_KPARAM_INFO
	.align		4
.L_228:
        /*0028*/ 	.byte	0x04, 0x17
        /*002a*/ 	.short	(.L_230 - .L_229)
.L_229:
        /*002c*/ 	.word	0x00000000
        /*0030*/ 	.short	0x0005
        /*0032*/ 	.short	0x0028
        /*0034*/ 	.byte	0x00, 0xf0, 0x11, 0x00


	//----- nvinfo : EIATTR_KPARAM_INFO
	.align		4
.L_230:
        /*0038*/ 	.byte	0x04, 0x17
        /*003a*/ 	.short	(.L_232 - .L_231)
.L_231:
        /*003c*/ 	.word	0x00000000
        /*0040*/ 	.short	0x0004
        /*0042*/ 	.short	0x0020
        /*0044*/ 	.byte	0x00, 0xf0, 0x21, 0x00


	//----- nvinfo : EIATTR_KPARAM_INFO
	.align		4
.L_232:
        /*0048*/ 	.byte	0x04, 0x17
        /*004a*/ 	.short	(.L_234 - .L_233)
.L_233:
        /*004c*/ 	.word	0x00000000
        /*0050*/ 	.short	0x0003
        /*0052*/ 	.short	0x0018
        /*0054*/ 	.byte	0x00, 0xf5, 0x21, 0x00


	//----- nvinfo : EIATTR_KPARAM_INFO
	.align		4
.L_234:
        /*0058*/ 	.byte	0x04, 0x17
        /*005a*/ 	.short	(.L_236 - .L_235)
.L_235:
        /*005c*/ 	.word	0x00000000
        /*0060*/ 	.short	0x0002
        /*0062*/ 	.short	0x0010
        /*0064*/ 	.byte	0x00, 0xf5, 0x21, 0x00


	//----- nvinfo : EIATTR_KPARAM_INFO
	.align		4
.L_236:
        /*0068*/ 	.byte	0x04, 0x17
        /*006a*/ 	.short	(.L_238 - .L_237)
.L_237:
        /*006c*/ 	.word	0x00000000
        /*0070*/ 	.short	0x0001
        /*0072*/ 	.short	0x0008
        /*0074*/ 	.byte	0x00, 0xf5, 0x21, 0x00


	//----- nvinfo : EIATTR_KPARAM_INFO
	.align		4
.L_238:
        /*0078*/ 	.byte	0x04, 0x17
        /*007a*/ 	.short	(.L_240 - .L_239)
.L_239:
        /*007c*/ 	.word	0x00000000
        /*0080*/ 	.short	0x0000
        /*0082*/ 	.short	0x0000
        /*0084*/ 	.byte	0x00, 0xf5, 0x21, 0x00


	//----- nvinfo : EIATTR_SPARSE_MMA_MASK
	.align		4
.L_240:
        /*0088*/ 	.byte	0x03, 0x50
        /*008a*/ 	.short	0x0000


	//----- nvinfo : EIATTR_MAXREG_COUNT
	.align		4
        /*008c*/ 	.byte	0x03, 0x1b
        /*008e*/ 	.short	0x00ff


	//----- nvinfo : EIATTR_NUM_BARRIERS
	.align		4
        /*0090*/ 	.byte	0x02, 0x4c
        /*0092*/ 	.byte	0x01
	.zero		1


	//----- nvinfo : EIATTR_MERCURY_ISA_VERSION
	.align		4
        /*0094*/ 	.byte	0x03, 0x5f
        /*0096*/ 	.short	0x0101


	//----- nvinfo : EIATTR_COOP_GROUP_MASK_REGIDS
	.align		4
        /*0098*/ 	.byte	0x04, 0x29
        /*009a*/ 	.short	(.L_242 - .L_241)


	//   ....[0]....
.L_241:
        /*009c*/ 	.word	0xffffffff


	//   ....[1]....
        /*00a0*/ 	.word	0xffffffff


	//   ....[2]....
        /*00a4*/ 	.word	0xffffffff


	//   ....[3]....
        /*00a8*/ 	.word	0xffffffff


	//   ....[4]....
        /*00ac*/ 	.word	0xffffffff


	//----- nvinfo : EIATTR_COOP_GROUP_INSTR_OFFSETS
	.align		4
.L_242:
        /*00b0*/ 	.byte	0x04, 0x28
        /*00b2*/ 	.short	(.L_244 - .L_243)


	//   ....[0]....
.L_243:
        /*00b4*/ 	.word	0x000011e0


	//   ....[1]....
        /*00b8*/ 	.word	0x00001200


	//   ....[2]....
        /*00bc*/ 	.word	0x00001220


	//   ....[3]....
        /*00c0*/ 	.word	0x00001240


	//   ....[4]....
        /*00c4*/ 	.word	0x00001260


	//----- nvinfo : EIATTR_VRC_CTA_INIT_COUNT
	.align		4
.L_244:
        /*00c8*/ 	.byte	0x02, 0x4a
	.zero		1
	.zero		1


	//----- nvinfo : EIATTR_EXIT_INSTR_OFFSETS
	.align		4
        /*00cc*/ 	.byte	0x04, 0x1c
        /*00ce*/ 	.short	(.L_246 - .L_245)


	//   ....[0]....
.L_245:
        /*00d0*/ 	.word	0x000023a0


	//   ....[1]....
        /*00d4*/ 	.word	0x000023e0


	//----- nvinfo : EIATTR_MAX_THREADS
	.align		4
.L_246:
        /*00d8*/ 	.byte	0x04, 0x05
        /*00da*/ 	.short	(.L_248 - .L_247)
.L_247:
        /*00dc*/ 	.word	0x00000100
        /*00e0*/ 	.word	0x00000001
        /*00e4*/ 	.word	0x00000001


	//----- nvinfo : EIATTR_CBANK_PARAM_SIZE
	.align		4
.L_248:
        /*00e8*/ 	.byte	0x03, 0x19
        /*00ea*/ 	.short	0x0031


	//----- nvinfo : EIATTR_PARAM_CBANK
	.align		4
        /*00ec*/ 	.byte	0x04, 0x0a
        /*00ee*/ 	.short	(.L_250 - .L_249)
	.align		4
.L_249:
        /*00f0*/ 	.word	index@(.nv.constant0._ZN3cub18CUB_300001_SM_10006detail10radix_sort31DeviceRadixSortSingleTileKernelINS1_5radix10policy_hubIyyyE10Policy1000ELNS0_9SortOrderE0EyyyNS1_21identity_decomposer_tEEEvPKT1_PSA_PKT2_PSE_T3_iiT4_)
        /*00f4*/ 	.short	0x0380
        /*00f6*/ 	.short	0x0031


	//----- nvinfo : EIATTR_SW_WAR
	.align		4
.L_250:
        /*00f8*/ 	.byte	0x04, 0x36
        /*00fa*/ 	.short	(.L_252 - .L_251)
.L_251:
        /*00fc*/ 	.word	0x00000008
.L_252:


//--------------------- .nv.info._ZN3cub18CUB_300001_SM_10006detail10radix_sort29DeviceRadixSortOnesweepKernelINS1_5radix10policy_hubIyiyE10Policy1000ELNS0_9SortOrderE0EyiyiiNS1_21identity_decomposer_tEEEvPT5_SB_PT3_PKSC_PT1_PKSG_PT2_PKSK_T4_iiT6_ --------------------------
	.section	.nv.info._ZN3cub18CUB_300001_SM_10006detail10radix_sort29DeviceRadixSortOnesweepKernelINS1_5radix10policy_hubIyiyE10Policy1000ELNS0_9SortOrderE0EyiyiiNS1_21identity_decomposer_tEEEvPT5_SB_PT3_PKSC_PT1_PKSG_PT2_PKSK_T4_iiT6_,"",@"SHT_CUDA_INFO"
	.sectionflags	@""
	.align	4


	//----- nvinfo : EIATTR_CUDA_API_VERSION
	.align		4
        /*0000*/ 	.byte	0x04, 0x37
        /*0002*/ 	.short	(.L_254 - .L_253)
.L_253:
        /*0004*/ 	.word	0x00000082


	//----- nvinfo : EIATTR_KPARAM_INFO
	.align		4
.L_254:
        /*0008*/ 	.byte	0x04, 0x17
        /*000a*/ 	.short	(.L_256 - .L_255)
.L_255:
        /*000c*/ 	.word	0x00000000
        /*0010*/ 	.short	0x000b
        /*0012*/ 	.short	0x004c
        /*0014*/ 	.byte	0x00, 0xf0, 0x05, 0x00


	//----- nvinfo : EIATTR_KPARAM_INFO
	.align		4
.L_256:
        /*0018*/ 	.byte	0x04, 0x17
        /*001a*/ 	.short	(.L_258 - .L_257)
.L_257:
        /*001c*/ 	.word	0x00000000
        /*0020*/ 	.short	0x000a
        /*0022*/ 	.short	0x0048
        /*0024*/ 	.byte	0x00, 0xf0, 0x11, 0x00


	//----- nvinfo : EIATTR_KPARAM_INFO
	.align		4
.L_258:
        /*0028*/ 	.byte	0x04, 0x17
        /*002a*/ 	.short	(.L_260 - .L_259)
.L_259:
        /*002c*/ 	.word	0x00000000
        /*0030*/ 	.short	0x0009
        /*0032*/ 	.short	0x0044
        /*0034*/ 	.byte	0x00, 0xf0, 0x11, 0x00


	//----- nvinfo : EIATTR_KPARAM_INFO
	.align		4
.L_260:
        /*0038*/ 	.byte	0x04, 0x17
        /*003a*/ 	.short	(.L_262 - .L_261)
.L_261:
        /*003c*/ 	.word	0x00000000
        /*0040*/ 	.short	0x0008
        /*0042*/ 	.short	0x0040
        /*0044*/ 	.byte	0x00, 0xf0, 0x11, 0x00


	//----- nvinfo : EIATTR_KPARAM_INFO
	.align		4
.L_262:
        /*0048*/ 	.byte	0x04, 0x17
        /*004a*/ 	.short	(.L_264 - .L_263)
.L_263:
        /*004c*/ 	.word	0x00000000
        /*0050*/ 	.short	0x0007
        /*0052*/ 	.short	0x0038
        /*0054*/ 	.byte	0x00, 0xf5, 0x21, 0x00


	//----- nvinfo : EIATTR_KPARAM_INFO
	.align		4
.L_264:
        /*0058*/ 	.byte	0x04, 0x17
        /*005a*/ 	.short	(.L_266 - .L_265)
.L_265:
        /*005c*/ 	.word	0x00000000
        /*0060*/ 	.short	0x0006
        /*0062*/ 	.short	0x0030
        /*0064*/ 	.byte	0x00, 0xf5, 0x21, 0x00


	//----- nvinfo : EIATTR_KPARAM_INFO
	.align		4
.L_266:
        /*0068*/ 	.byte	0x04, 0x17
        /*006a*/ 	.short	(.L_268 - .L_267)
.L_267:
        /*006c*/ 	.word	0x00000000
        /*0070*/ 	.short	0x0005
        /*0072*/ 	.short	0x0028
        /*0074*/ 	.byte	0x00, 0xf5, 0x21, 0x00


	//----- nvinfo : EIATTR_KPARAM_INFO
	.align		4
.L_268:
        /*0078*/ 	.byte	0x04, 0x17
        /*007a*/ 	.short	(.L_270 - .L_269)
.L_269:
        /*007c*/ 	.word	0x00000000
        /*0080*/ 	.short	0x0004
        /*0082*/ 	.short	0x0020
        /*0084*/ 	.byte	0x00, 0xf5, 0x21, 0x00


	//----- nvinfo : EIATTR_KPARAM_INFO
	.align		4
.L_270:
        /*0088*/ 	.byte	0x04, 0x17
        /*008a*/ 	.short	(.L_272 - .L_271)
.L_271:
        /*008c*/ 	.word	0x00000000
        /*0090*/ 	.short	0x0003
        /*0092*/ 	.short	0x0018
        /*0094*/ 	.byte	0x00, 0xf5, 0x21, 0x00


	//----- nvinfo : EIATTR_KPARAM_INFO
	.align		4
.L_272:
        /*0098*/ 	.byte	0x04, 0x17
        /*009a*/ 	.short	(.L_274 - .L_273)
.L_273:
        /*009c*/ 	.word	0x00000000
        /*00a0*/ 	.short	0x0002
        /*00a2*/ 	.short	0x0010
        /*00a4*/ 	.byte	0x00, 0xf5, 0x21, 0x00


	//----- nvinfo : EIATTR_KPARAM_INFO
	.align		4
.L_274:
        /*00a8*/ 	.byte	0x04, 0x17
        /*00aa*/ 	.short	(.L_276 - .L_275)
.L_275:
        /*00ac*/ 	.word	0x00000000
        /*00b0*/ 	.short	0x0001
        /*00b2*/ 	.short	0x0008
        /*00b4*/ 	.byte	0x00, 0xf5, 0x21, 0x00


	//----- nvinfo : EIATTR_KPARAM_INFO
	.align		4
.L_276:
        /*00b8*/ 	.byte	0x04, 0x17
        /*00ba*/ 	.short	(.L_278 - .L_277)
.L_277:
        /*00bc*/ 	.word	0x00000000
        /*00c0*/ 	.short	0x0000
        /*00c2*/ 	.short	0x0000
        /*00c4*/ 	.byte	0x00, 0xf5, 0x21, 0x00


	//----- nvinfo : EIATTR_SPARSE_MMA_MASK
	.align		4
.L_278:
        /*00c8*/ 	.byte	0x03, 0x50
        /*00ca*/ 	.short	0x0000


	//----- nvinfo : EIATTR_MAXREG_COUNT
	.align		4
        /*00cc*/ 	.byte	0x03, 0x1b
        /*00ce*/ 	.short	0x00a8


	//----- nvinfo : EIATTR_NUM_BARRIERS
	.align		4
        /*00d0*/ 	.byte	0x02, 0x4c
        /*00d2*/ 	.byte	0x01
	.zero		1


	//----- nvinfo : EIATTR_MERCURY_ISA_VERSION
	.align		4
        /*00d4*/ 	.byte	0x03, 0x5f
        /*00d6*/ 	.short	0x0101


	//----- nvinfo : EIATTR_COOP_GROUP_MASK_REGIDS
	.align		4
        /*00d8*/ 	.byte	0x04, 0x29
        /*00da*/ 	.short	(.L_280 - .L_279)


	//   ....[0]....
.L_279:
        /*00dc*/ 	.word	0xffffffff


	//   ....[1]....
        /*00e0*/ 	.word	0x05000024


	//   ....[2]....
        /*00e4*/ 	.word	0xffffffff


	//   ....[3]....
        /*00e8*/ 	.word	0xffffffff


	//   ....[4]....
        /*00ec*/ 	.word	0xffffffff


	//   ....[5]....
        /*00f0*/ 	.word	0xffffffff


	//   ....[6]....
        /*00f4*/ 	.word	0xffffffff


	//   ....[7]....
        /*00f8*/ 	.word	0xffffffff


	//   ....[8]....
        /*00fc*/ 	.word	0xffffffff


	//   ....[9]....
        /*0100*/ 	.word	0xffffffff


	//   ....[10]....
        /*0104*/ 	.word	0xffffffff


	//   ....[11]....
        /*0108*/ 	.word	0xffffffff


	//   ....[12]....
        /*010c*/ 	.word	0xffffffff


	//   ....[13]....
        /*0110*/ 	.word	0xffffffff


	//   ....[14]....
        /*0114*/ 	.word	0xffffffff


	//   ....[15]....
        /*0118*/ 	.word	0xffffffff


	//   ....[16]....
        /*011c*/ 	.word	0xffffffff


	//   ....[17]....
        /*0120*/ 	.word	0xffffffff


	//   ....[18]....
        /*0124*/ 	.word	0xffffffff


	//   ....[19]....
        /*0128*/ 	.word	0xffffffff


	//   ....[20]....
        /*012c*/ 	.word	0xffffffff


	//   ....[21]....
        /*0130*/ 	.word	0xffffffff


	//   ....[22]....
        /*0134*/ 	.word	0xffffffff


	//   ....[23]....
        /*0138*/ 	.word	0xffffffff


	//   ....[24]....
        /*013c*/ 	.word	0xffffffff


	//   ....[25]....
        /*0140*/ 	.word	0xffffffff


	//   ....[26]....
        /*0144*/ 	.word	0xffffffff


	//   ....[27]....
        /*0148*/ 	.word	0xffffffff


	//   ....[28]....
        /*014c*/ 	.word	0xffffffff


	//   ....[29]....
        /*0150*/ 	.word	0xffffffff


	//   ....[30]....
        /*0154*/ 	.word	0xffffffff


	//   ....[31]....
        /*0158*/ 	.word	0xffffffff


	//   ....[32]....
        /*015c*/ 	.word	0xffffffff


	//   ....[33]....
        /*0160*/ 	.word	0xffffffff


	//   ....[34]....
        /*0164*/ 	.word	0xffffffff


	//   ....[35]....
        /*0168*/ 	.word	0xffffffff


	//   ....[36]....
        /*016c*/ 	.word	0xffffffff


	//   ....[37]....
        /*0170*/ 	.word	0xffffffff


	//   ....[38]....
        /*0174*/ 	.word	0xffffffff


	//   ....[39]....
        /*0178*/ 	.word	0xffffffff


	//   ....[40]....
        /*017c*/ 	.word	0xffffffff


	//   ....[41]....
        /*0180*/ 	.word	0xffffffff


	//   ....[42]....
        /*0184*/ 	.word	0xffffffff


	//   ....[43]....
        /*0188*/ 	.word	0xffffffff


	//   ....[44]....
        /*018c*/ 	.word	0xffffffff


	//   ....[45]....
        /*0190*/ 	.word	0xffffffff


	//   ....[46]....
        /*0194*/ 	.word	0xffffffff


	//   ....[47]....
        /*0198*/ 	.word	0xffffffff


	//   ....[48]....
        /*019c*/ 	.word	0xffffffff


	//   ....[49]....
        /*01a0*/ 	.word	0xffffffff


	//   ....[50]....
        /*01a4*/ 	.word	0xffffffff


	//   ....[51]....
        /*01a8*/ 	.word	0xffffffff


	//   ....[52]....
        /*01ac*/ 	.word	0xffffffff


	//   ....[53]....
        /*01b0*/ 	.word	0xffffffff


	//   ....[54]....
        /*01b4*/ 	.word	0xffffffff


	//   ....[55]....
        /*01b8*/ 	.word	0xffffffff


	//   ....[56]....
        /*01bc*/ 	.word	0xffffffff


	//   ....[57]....
        /*01c0*/ 	.word	0xffffffff


	//   ....[58]....
        /*01c4*/ 	.word	0xffffffff


	//   ....[59]....
        /*01c8*/ 	.word	0xffffffff


	//   ....[60]....
        /*01cc*/ 	.word	0xffffffff


	//   ....[61]....
        /*01d0*/ 	.word	0xffffffff


	//   ....[62]....
        /*01d4*/ 	.word	0xffffffff


	//   ....[63]....
        /*01d8*/ 	.word	0xffffffff


	//   ....[64]....
        /*01dc*/ 	.word	0xffffffff


	//   ....[65]....
        /*01e0*/ 	.word	0xffffffff


	//   ....[66]....
        /*01e4*/ 	.word	0xffffffff


	//   ....[67]....
        /*01e8*/ 	.word	0xffffffff


	//   ....[68]....
        /*01ec*/ 	.word	0xffffffff


	//   ....[69]....
        /*01f0*/ 	.word	0xffffffff


	//   ....[70]....
        /*01f4*/ 	.word	0xffffffff


	//   ....[71]....
        /*01f8*/ 	.word	0xffffffff


	//   ....[72]....
        /*01fc*/ 	.word	0xffffffff


	//   ....[73]....
        /*0200*/ 	.word	0xffffffff


	//   ....[74]....
        /*0204*/ 	.word	0xffffffff


	//   ....[75]....
        /*0208*/ 	.word	0xffffffff


	//   ....[76]....
        /*020c*/ 	.word	0xffffffff


	//   ....[77]....
        /*0210*/ 	.word	0xffffffff


	//   ....[78]....
        /*0214*/ 	.word	0xffffffff


	//   ....[79]....
        /*0218*/ 	.word	0xffffffff


	//   ....[80]....
        /*021c*/ 	.word	0xffffffff


	//   ....[81]....
        /*0220*/ 	.word	0xffffffff


	//   ....[82]....
        /*0224*/ 	.word	0xffffffff


	//   ....[83]....
        /*0228*/ 	.word	0xffffffff


	//   ....[84]....
        /*022c*/ 	.word	0xffffffff


	//   ....[85]....
        /*0230*/ 	.word	0xffffffff


	//   ....[86]....
        /*0234*/ 	.word	0xffffffff


	//   ....[87]....
        /*0238*/ 	.word	0xffffffff


	//   ....[88]....
        /*023c*/ 	.word	0xffffffff


	//   ....[89]....
        /*0240*/ 	.word	0xffffffff


	//   ....[90]....
        /*0244*/ 	.word	0xffffffff


	//   ....[91]....
        /*0248*/ 	.word	0xffffffff


	//   ....[92]....
        /*024c*/ 	.word	0xffffffff


	//   ....[93]....
        /*0250*/ 	.word	0xffffffff


	//   ....[94]....
        /*0254*/ 	.word	0xffffffff


	//   ....[95]....
        /*0258*/ 	.word	0xffffffff


	//   ....[96]....
        /*025c*/ 	.word	0xffffffff


	//   ....[97]....
        /*0260*/ 	.word	0xffffffff


	//   ....[98]....
        /*0264*/ 	.word	0xffffffff


	//   ....[99]....
        /*0268*/ 	.word	0xffffffff


	//   ....[100]....
        /*026c*/ 	.word	0xffffffff


	//   ....[101]....
        /*0270*/ 	.word	0xffffffff


	//   ....[102]....
        /*0274*/ 	.word	0xffffffff


	//   ....[103]....
        /*0278*/ 	.word	0xffffffff


	//   ....[104]....
        /*027c*/ 	.word	0xffffffff


	//   ....[105]....
        /*0280*/ 	.word	0xffffffff


	//   ....[106]....
        /*0284*/ 	.word	0xffffffff


	//   ....[107]....
        /*0288*/ 	.word	0xffffffff


	//   ....[108]....
        /*028c*/ 	.word	0xffffffff


	//   ....[109]....
        /*0290*/ 	.word	0xffffffff


	//   ....[110]....
        /*0294*/ 	.word	0xffffffff


	//   ....[111]....
        /*0298*/ 	.word	0xffffffff


	//   ....[112]....
        /*029c*/ 	.word	0xffffffff


	//   ....[113]....
        /*02a0*/ 	.word	0xffffffff


	//   ....[114]....
        /*02a4*/ 	.word	0xffffffff


	//   ....[115]....
        /*02a8*/ 	.word	0xffffffff


	//   ....[116]....
        /*02ac*/ 	.word	0xffffffff


	//   ....[117]....
        /*02b0*/ 	.word	0xffffffff


	//   ....[118]....
        /*02b4*/ 	.word	0xffffffff


	//   ....[119]....
        /*02b8*/ 	.word	0xffffffff


	//   ....[120]....
        /*02bc*/ 	.word	0xffffffff


	//   ....[121]....
        /*02c0*/ 	.word	0xffffffff


	//   ....[122]....
        /*02c4*/ 	.word	0xffffffff


	//   ....[123]....
        /*02c8*/ 	.word	0xffffffff


	//   ....[124]....
        /*02cc*/ 	.word	0xffffffff


	//   ....[125]....
        /*02d0*/ 	.word	0xffffffff


	//   ....[126]....
        /*02d4*/ 	.word	0xffffffff


	//   ....[127]....
        /*02d8*/ 	.word	0xffffffff


	//   ....[128]....
        /*02dc*/ 	.word	0xffffffff


	//   ....[129]....
        /*02e0*/ 	.word	0xffffffff


	//   ....[130]....
        /*02e4*/ 	.word	0xffffffff


	//   ....[131]....
        /*02e8*/ 	.word	0xffffffff


	//   ....[132]....
        /*02ec*/ 	.word	0xffffffff


	//   ....[133]....
        /*02f0*/ 	.word	0xffffffff


	//   ....[134]....
        /*02f4*/ 	.word	0xffffffff


	//   ....[135]....
        /*02f8*/ 	.word	0xffffffff


	//   ....[136]....
        /*02fc*/ 	.word	0xffffffff


	//   ....[137]....
        /*0300*/ 	.word	0xffffffff


	//   ....[138]....
        /*0304*/ 	.word	0xffffffff


	//   ....[139]....
        /*0308*/ 	.word	0xffffffff


	//   ....[140]....
        /*030c*/ 	.word	0xffffffff


	//   ....[141]....
        /*0310*/ 	.word	0xffffffff


	//   ....[142]....
        /*0314*/ 	.word	0x05000006


	//   ....[143]....
        /*0318*/ 	.word	0xffffffff


	//   ....[144]....
        /*031c*/ 	.word	0xffffffff


	//   ....[145]....
        /*0320*/ 	.word	0xffffffff


	//   ....[146]....
        /*0324*/ 	.word	0xffffffff


	//   ....[147]....
        /*0328*/ 	.word	0xffffffff


	//   ....[148]....
        /*032c*/ 	.word	0xffffffff


	//   ....[149]....
        /*0330*/ 	.word	0xffffffff


	//   ....[150]....
        /*0334*/ 	.word	0xffffffff


	//   ....[151]....
        /*0338*/ 	.word	0xffffffff


	//   ....[152]....
        /*033c*/ 	.word	0xffffffff


	//   ....[153]....
        /*0340*/ 	.word	0xffffffff


	//   ....[154]....
        /*0344*/ 	.word	0xffffffff


	//   ....[155]....
        /*0348*/ 	.word	0xffffffff


	//   ....[156]....
        /*034c*/ 	.word	0xffffffff


	//   ....[157]....
        /*0350*/ 	.word	0xffffffff


	//   ....[158]....
        /*0354*/ 	.word	0xffffffff


	//   ....[159]....
        /*0358*/ 	.word	0xffffffff


	//   ....[160]....
        /*035c*/ 	.word	0xffffffff


	//   ....[161]....
        /*0360*/ 	.word	0xffffffff


	//   ....[162]....
        /*0364*/ 	.word	0xffffffff


	//   ....[163]....
        /*0368*/ 	.word	0xffffffff


	//   ....[164]....
        /*036c*/ 	.word	0xffffffff


	//   ....[165]....
        /*0370*/ 	.word	0xffffffff


	//   ....[166]....
        /*0374*/ 	.word	0xffffffff


	//   ....[167]....
        /*0378*/ 	.word	0xffffffff


	//   ....[168]....
        /*037c*/ 	.word	0xffffffff


	//   ....[169]....
        /*0380*/ 	.word	0xffffffff


	//   ....[170]....
        /*0384*/ 	.word	0xffffffff


	//   ....[171]....
        /*0388*/ 	.word	0xffffffff


	//   ....[172]....
        /*038c*/ 	.word	0xffffffff


	//   ....[173]....
        /*0390*/ 	.word	0xffffffff


	//   ....[174]....
        /*0394*/ 	.word	0xffffffff


	//   ....[175]....
        /*0398*/ 	.word	0xffffffff


	//   ....[176]....
        /*039c*/ 	.word	0xffffffff


	//   ....[177]....
        /*03a0*/ 	.word	0xffffffff


	//   ....[178]....
        /*03a4*/ 	.word	0xffffffff


	//   ....[179]....
        /*03a8*/ 	.word	0xffffffff


	//   ....[180]....
        /*03ac*/ 	.word	0xffffffff


	//   ....[181]....
        /*03b0*/ 	.word	0xffffffff


	//   ....[182]....
        /*03b4*/ 	.word	0xffffffff


	//   ....[183]....
        /*03b8*/ 	.word	0xffffffff


	//   ....[184]....
        /*03bc*/ 	.word	0xffffffff


	//   ....[185]....
        /*03c0*/ 	.word	0xffffffff


	//   ....[186]....
        /*03c4*/ 	.word	0xffffffff


	//   ....[187]....
        /*03c8*/ 	.word	0xffffffff


	//   ....[188]....
        /*03cc*/ 	.word	0xffffffff


	//   ....[189]....
        /*03d0*/ 	.word	0xffffffff


	//   ....[190]....
        /*03d4*/ 	.word	0xffffffff


	//   ....[191]....
        /*03d8*/ 	.word	0xffffffff


	//   ....[192]....
        /*03dc*/ 	.word	0xffffffff


	//   ....[193]....
        /*03e0*/ 	.word	0xffffffff


	//   ....[194]....
        /*03e4*/ 	.word	0xffffffff


	//   ....[195]....
        /*03e8*/ 	.word	0xffffffff


	//   ....[196]....
        /*03ec*/ 	.word	0xffffffff


	//   ....[197]....
        /*03f0*/ 	.word	0xffffffff


	//   ....[198]....
        /*03f4*/ 	.word	0xffffffff


	//   ....[199]....
        /*03f8*/ 	.word	0xffffffff


	//   ....[200]....
        /*03fc*/ 	.word	0xffffffff


	//   ....[201]....
        /*0400*/ 	.word	0xffffffff


	//   ....[202]....
        /*0404*/ 	.word	0xffffffff


	//   ....[203]....
        /*0408*/ 	.word	0x05000053


	//   ....[204]....
        /*040c*/ 	.word	0x05000053


	//   ....[205]....
        /*0410*/ 	.word	0x05000053


	//   ....[206]....
        /*0414*/ 	.word	0x05000053


	//   ....[207]....
        /*0418*/ 	.word	0x05000053


	//----- nvinfo : EIATTR_COOP_GROUP_INSTR_OFFSETS
	.align		4
.L_280:
        /*041c*/ 	.byte	0x04, 0x28
        /*041e*/ 	.short	(.L_282 - .L_281)


	//   ....[0]....
.L_281:
        /*0420*/ 	.word	0x00000e40


	//   ....[1]....
        /*0424*/ 	.word	0x000016e0


	//   ....[2]....
        /*0428*/ 	.word	0x00002810


	//   ....[3]....
        /*042c*/ 	.word	0x00002830


	//   ....[4]....
        /*0430*/ 	.word	0x00002850


	//   ....[5]....
        /*0434*/ 	.word	0x00002870


	//   ....[6]....
        /*0438*/ 	.word	0x00002890


	//   ....[7]....
        /*043c*/ 	.word	0x00002d60


	//   ....[8]....
        /*0440*/ 	.word	0x00002d70


	//   ....[9]....
        /*0444*/ 	.word	0x00002d90


	//   ....[10]....
        /*0448*/ 	.word	0x00002db0


	//   ....[11]....
        /*044c*/ 	.word	0x00002e00


	//   ....[12]....
        /*0450*/ 	.word	0x00002e30


	//   ....[13]....
        /*0454*/ 	.word	0x00002e80


	//   ....[14]....
        /*0458*/ 	.word	0x00002ec0


	//   ....[15]....
        /*045c*/ 	.word	0x00002fd0


	//   ....[16]....
        /*0460*/ 	.word	0x00003020


	//   ....[17]....
        /*0464*/ 	.word	0x00003030


	//   ....[18]....
        /*0468*/ 	.word	0x00003080


	//   ....[19]....
        /*046c*/ 	.word	0x000030b0


	//   ....[20]....
        /*0470*/ 	.word	0x000030e0


	//   ....[21]....
        /*0474*/ 	.word	0x00003110


	//   ....[22]....
        /*0478*/ 	.word	0x00003140


	//   ....[23]....
        /*047c*/ 	.word	0x00003170


	//   ....[24]....
        /*0480*/ 	.word	0x00003240


	//   ....[25]....
        /*0484*/ 	.word	0x00003290


	//   ....[26]....
        /*0488*/ 	.word	0x000032a0


	//   ....[27]....
        /*048c*/ 	.word	0x000032f0


	//   ....[28]....
        /*0490*/ 	.word	0x00003320


	//   ....[29]....
        /*0494*/ 	.word	0x00003350


	//   ....[30]....
        /*0498*/ 	.word	0x00003380


	//   ....[31]....
        /*049c*/ 	.word	0x000033b0


	//   ....[32]....
        /*04a0*/ 	.word	0x000033e0


	//   ....[33]....
        /*04a4*/ 	.word	0x000034d0


	//   ....[34]....
        /*04a8*/ 	.word	0x000034e0


	//   ....[35]....
        /*04ac*/ 	.word	0x00003530


	//   ....[36]....
        /*04b0*/ 	.word	0x00003560


	//   ....[37]....
        /*04b4*/ 	.word	0x00003590


	//   ....[38]....
        /*04b8*/ 	.word	0x000035c0


	//   ....[39]....
        /*04bc*/ 	.word	0x000035f0


	//   ....[40]....
        /*04c0*/ 	.word	0x00003620


	//   ....[41]....
        /*04c4*/ 	.word	0x00003650


	//   ....[42]....
        /*04c8*/ 	.word	0x00003700


	//   ....[43]....
        /*04cc*/ 	.word	0x00003710


	//   ....[44]....
        /*04d0*/ 	.word	0x00003760


	//   ....[45]....
        /*04d4*/ 	.word	0x00003770


	//   ....[46]....
        /*04d8*/ 	.word	0x000037a0


	//   ....[47]....
        /*04dc*/ 	.word	0x000037d0


	//   ....[48]....
        /*04e0*/ 	.word	0x00003800


	//   ....[49]....
        /*04e4*/ 	.word	0x00003830


	//   ....[50]....
        /*04e8*/ 	.word	0x00003860


	//   ....[51]....
        /*04ec*/ 	.word	0x00003930


	//   ....[52]....
        /*04f0*/ 	.word	0x00003940


	//   ....[53]....
        /*04f4*/ 	.word	0x00003990


	//   ....[54]....
        /*04f8*/ 	.word	0x000039a0


	//   ....[55]....
        /*04fc*/ 	.word	0x000039e0


	//   ....[56]....
        /*0500*/ 	.word	0x00003a10


	//   ....[57]....
        /*0504*/ 	.word	0x00003a50


	//   ....[58]....
        /*0508*/ 	.word	0x00003a80


	//   ....[59]....
        /*050c*/ 	.word	0x00003ab0


	//   ....[60]....
        /*0510*/ 	.word	0x00003b60


	//   ....[61]....
        /*0514*/ 	.word	0x00003b70


	//   ....[62]....
        /*0518*/ 	.word	0x00003bc0


	//   ....[63]....
        /*051c*/ 	.word	0x00003bd0


	//   ....[64]....
        /*0520*/ 	.word	0x00003c10


	//   ....[65]....
        /*0524*/ 	.word	0x00003c40


	//   ....[66]....
        /*0528*/ 	.word	0x00003c80


	//   ....[67]....
        /*052c*/ 	.word	0x00003cb0


	//   ....[68]....
        /*0530*/ 	.word	0x00003ce0


	//   ....[69]....
        /*0534*/ 	.word	0x00003d80


	//   ....[70]....
        /*0538*/ 	.word	0x00003d90


	//   ....[71]....
        /*053c*/ 	.word	0x00003de0


	//   ....[72]....
        /*0540*/ 	.word	0x00003df0


	//   ....[73]....
        /*0544*/ 	.word	0x00003e20


	//   ....[74]....
        /*0548*/ 	.word	0x00003e50


	//   ....[75]....
        /*054c*/ 	.word	0x00003e80


	//   ....[76]....
        /*0550*/ 	.word	0x00003eb0


	//   ....[77]....
        /*0554*/ 	.word	0x00003ee0


	//   ....[78]....
        /*0558*/ 	.word	0x00003fc0


	//   ....[79]....
        /*055c*/ 	.word	0x00003fd0


	//   ....[80]....
        /*0560*/ 	.word	0x00004020


	//   ....[81]....
        /*0564*/ 	.word	0x00004030


	//   ....[82]....
        /*0568*/ 	.word	0x00004060


	//   ....[83]....
        /*056c*/ 	.word	0x00004090


	//   ....[84]....
        /*0570*/ 	.word	0x000040c0


	//   ....[85]....
        /*0574*/ 	.word	0x000040f0


	//   ....[86]....
        /*0578*/ 	.word	0x00004120


	//   ....[87]....
        /*057c*/ 	.word	0x000041e0


	//   ....[88]....
        /*0580*/ 	.word	0x000041f0


	//   ....[89]....
        /*0584*/ 	.word	0x00004240


	//   ....[90]....
        /*0588*/ 	.word	0x00004270


	//   ....[91]....
        /*058c*/ 	.word	0x000042a0


	//   ....[92]....
        /*0590*/ 	.word	0x000042d0


	//   ....[93]....
        /*0594*/ 	.word	0x00004300


	//   ....[94]....
        /*0598*/ 	.word	0x00004330


	//   ....[95]....
        /*059c*/ 	.word	0x00004370


	//   ....[96]....
        /*05a0*/ 	.word	0x00004400


	//   ....[97]....
        /*05a4*/ 	.word	0x00004420


	//   ....[98]....
        /*05a8*/ 	.word	0x00004430


	//   ....[99]....
        /*05ac*/ 	.word	0x00004480


	//   ....[100]....
        /*05b0*/ 	.word	0x00004490


	//   ....[101]....
        /*05b4*/ 	.word	0x000044d0


	//   ....[102]....
        /*05b8*/ 	.word	0x00004500


	//   ....[103]....
        /*05bc*/ 	.word	0x00004550


	//   ....[104]....
        /*05c0*/ 	.word	0x00004580


	//   ....[105]....
        /*05c4*/ 	.word	0x00004630


	//   ....[106]....
        /*05c8*/ 	.word	0x00004650


	//   ....[107]....
        /*05cc*/ 	.word	0x00004660


	//   ....[108]....
        /*05d0*/ 	.word	0x000046c0


	//   ....[109]....
        /*05d4*/ 	.word	0x000046f0


	//   ....[110]....
        /*05d8*/ 	.word	0x00004720


	//   ....[111]....
        /*05dc*/ 	.word	0x00004750


	//   ....[112]....
        /*05e0*/ 	.word	0x00004780


	//   ....[113]....
        /*05e4*/ 	.word	0x000047b0


	//   ....[114]....
        /*05e8*/ 	.word	0x00004860


	//   ....[115]....
        /*05ec*/ 	.word	0x00004880


	//   ....[116]....
        /*05f0*/ 	.word	0x00004890


	//   ....[117]....
        /*05f4*/ 	.word	0x000048f0


	//   ....[118]....
        /*05f8*/ 	.word	0x00004920


	//   ....[119]....
        /*05fc*/ 	.word	0x00004950


	//   ....[120]....
        /*0600*/ 	.word	0x00004980


	//   ....[121]....
        /*0604*/ 	.word	0x000049b0


	//   ....[122]....
        /*0608*/ 	.word	0x000049e0


	//   ....[123]....
        /*060c*/ 	.word	0x00004a90


	//   ....[124]....
        /*0610*/ 	.word	0x00004ac0


	//   ....[125]....
        /*0614*/ 	.word	0x00004ad0


	//   ....[126]....
        /*0618*/ 	.word	0x00004b20


	//   ....[127]....
        /*061c*/ 	.word	0x00004b30


	//   ....[128]....
        /*0620*/ 	.word	0x00004b70


	//   ....[129]....
        /*0624*/ 	.word	0x00004ba0


	//   ....[130]....
        /*0628*/ 	.word	0x00004be0


	//   ....[131]....
        /*062c*/ 	.word	0x00004c10


	//   ....[132]....
        /*0630*/ 	.word	0x00004ce0


	//   ....[133]....
        /*0634*/ 	.word	0x00004cf0


	//   ....[134]....
        /*0638*/ 	.word	0x00004d40


	//   ....[135]....
        /*063c*/ 	.word	0x00004d70


	//   ....[136]....
        /*0640*/ 	.word	0x00004da0


	//   ....[137]....
        /*0644*/ 	.word	0x00004dd0


	//   ....[138]....
        /*0648*/ 	.word	0x00004e00


	//   ....[139]....
        /*064c*/ 	.word	0x00004e30


	//   ....[140]....
        /*0650*/ 	.word	0x00004ea0


	//   ....[141]....
        /*0654*/ 	.word	0x00004f50


	//   ....[142]....
        /*0658*/ 	.word	0x00005520


	//   ....[143]....
        /*065c*/ 	.word	0x00005870


	//   ....[144]....
        /*0660*/ 	.word	0x00005920


	//   ....[145]....
        /*0664*/ 	.word	0x000059d0


	//   ....[146]....
        /*0668*/ 	.word	0x00005a80


	//   ....[147]....
        /*066c*/ 	.word	0x00005b30


	//   ....[148]....
        /*0670*/ 	.word	0x00005be0


	//   ....[149]....
        /*0674*/ 	.word	0x00005c90


	//   ....[150]....
        /*0678*/ 	.word	0x00005d40


	//   ....[151]....
        /*067c*/ 	.word	0x00005df0


	//   ....[152]....
        /*0680*/ 	.word	0x00005ea0


	//   ....[153]....
        /*0684*/ 	.word	0x00005f50


	//   ....[154]....
        /*0688*/ 	.word	0x00006000


	//   ....[155]....
        /*068c*/ 	.word	0x000060b0


	//   ....[156]....
        /*0690*/ 	.word	0x00006160


	//   ....[157]....
        /*0694*/ 	.word	0x00006210


	//   ....[158]....
        /*0698*/ 	.word	0x00006420


	//   ....[159]....
        /*069c*/ 	.word	0x00006570


	//   ....[160]....
        /*06a0*/ 	.word	0x000066c0


	//   ....[161]....
        /*06a4*/ 	.word	0x00006810


	//   ....[162]....
        /*06a8*/ 	.word	0x00006960


	//   ....[163]....
        /*06ac*/ 	.word	0x00006ab0


	//   ....[164]....
        /*06b0*/ 	.word	0x00006c00


	//   ....[165]....
        /*06b4*/ 	.word	0x00006d50


	//   ....[166]....
        /*06b8*/ 	.word	0x00006ea0


	//   ....[167]....
        /*06bc*/ 	.word	0x00006fe0


	//   ....[168]....
        /*06c0*/ 	.word	0x00007110


	//   ....[169]....
        /*06c4*/ 	.word	0x00007240


	//   ....[170]....
        /*06c8*/ 	.word	0x00007370


	//   ....[171]....
        /*06cc*/ 	.word	0x000074a0


	//   ....[172]....
        /*06d0*/ 	.word	0x000075d0


	//   ....[173]....
        /*06d4*/ 	.word	0x000080c0


	//   ....[174]....
        /*06d8*/ 	.word	0x00008140


	//   ....[175]....
        /*06dc*/ 	.word	0x000081c0


	//   ....[176]....
        /*06e0*/ 	.word	0x00008240


	//   ....[177]....
        /*06e4*/ 	.word	0x000082c0


	//   ....[178]....
        /*06e8*/ 	.word	0x00008340


	//   ....[179]....
        /*06ec*/ 	.word	0x000083c0


	//   ....[180]....
        /*06f0*/ 	.word	0x00008440


	//   ....[181]....
        /*06f4*/ 	.word	0x000084d0


	//   ....[182]....
        /*06f8*/ 	.word	0x00008550


	//   ....[183]....
        /*06fc*/ 	.word	0x000085e0


	//   ....[184]....
        /*0700*/ 	.word	0x00008660


	//   ....[185]....
        /*0704*/ 	.word	0x000086e0


	//   ....[186]....
        /*0708*/ 	.word	0x00008760


	//   ....[187]....
        /*070c*/ 	.word	0x000087e0


	//   ....[188]....
        /*0710*/ 	.word	0x000089f0


	//   ....[189]....
        /*0714*/ 	.word	0x00008af0


	//   ....[190]....
        /*0718*/ 	.word	0x00008bf0


	//   ....[191]....
        /*071c*/ 	.word	0x00008cf0


	//   ....[192]....
        /*0720*/ 	.word	0x00008df0


	//   ....[193]....
        /*0724*/ 	.word	0x00008ef0


	//   ....[194]....
        /*0728*/ 	.word	0x00008ff0


	//   ....[195]....
        /*072c*/ 	.word	0x000090f0


	//   ....[196]....
        /*0730*/ 	.word	0x000091e0


	//   ....[197]....
        /*0734*/ 	.word	0x000092c0


	//   ....[198]....
        /*0738*/ 	.word	0x000093a0


	//   ....[199]....
        /*073c*/ 	.word	0x00009480


	//   ....[200]....
        /*0740*/ 	.word	0x00009560


	//   ....[201]....
        /*0744*/ 	.word	0x00009650


	//   ....[202]....
        /*0748*/ 	.word	0x000096f0


	//   ....[203]....
        /*074c*/ 	.word	0x00009760


	//   ....[204]....
        /*0750*/ 	.word	0x000097d0


	//   ....[205]....
        /*0754*/ 	.word	0x00009840


	//   ....[206]....
        /*0758*/ 	.word	0x000098b0


	//   ....[207]....
        /*075c*/ 	.word	0x00009920


	//----- nvinfo : EIATTR_VRC_CTA_INIT_COUNT
	.align		4
.L_282:
        /*0760*/ 	.byte	0x02, 0x4a
	.zero		1
	.zero		1


	//----- nvinfo : EIATTR_EXIT_INSTR_OFFSETS
	.align		4
        /*0764*/ 	.byte	0x04, 0x1c
        /*0766*/ 	.short	(.L_284 - .L_283)


	//   ....[0]....
.L_283:
        /*0768*/ 	.word	0x000022f0


	//   ....[1]....
        /*076c*/ 	.word	0x000025f0


	//   ....[2]....
        /*0770*/ 	.word	0x00002610


	//   ....[3]....
        /*0774*/ 	.word	0x000087f0


	//   ....[4]....
        /*0778*/ 	.word	0x00009700


	//----- nvinfo : EIATTR_MAX_THREADS
	.align		4
.L_284:
        /*077c*/ 	.byte	0x04, 0x05
        /*077e*/ 	.short	(.L_286 - .L_285)
.L_285:
        /*0780*/ 	.word	0x00000180
        /*0784*/ 	.word	0x00000001
        /*0788*/ 	.word	0x00000001


	//----- nvinfo : EIATTR_CRS_STACK_SIZE
	.align		4
.L_286:
        /*078c*/ 	.byte	0x04, 0x1e
        /*078e*/ 	.short	(.L_288 - .L_287)
.L_287:
        /*0790*/ 	.word	0x00000000


	//----- nvinfo : EIATTR_CBANK_PARAM_SIZE
	.align		4
.L_288:
        /*0794*/ 	.byte	0x03, 0x19
        /*0796*/ 	.short	0x004d


	//----- nvinfo : EIATTR_PARAM_CBANK
	.align		4
        /*0798*/ 	.byte	0x04, 0x0a
        /*079a*/ 	.short	(.L_290 - .L_289)
	.align		4
.L_289:
        /*079c*/ 	.word	index@(.nv.constant0._ZN3cub18CUB_300001_SM_10006detail10radix_sort29DeviceRadixSortOnesweepKernelINS1_5radix10policy_hubIyiyE10Policy1000ELNS0_9SortOrderE0EyiyiiNS1_21identity_decomposer_tEEEvPT5_SB_PT3_PKSC_PT1_PKSG_PT2_PKSK_T4_iiT6_)
        /*07a0*/ 	.short	0x0380
        /*07a2*/ 	.short	0x004d


	//----- nvinfo : EIATTR_SW_WAR
	.align		4
.L_290:
        /*07a4*/ 	.byte	0x04, 0x36
        /*07a6*/ 	.short	(.L_292 - .L_291)
.L_291:
        /*07a8*/ 	.word	0x00000008
.L_292:


//--------------------- .nv.info._ZN3cub18CUB_300001_SM_10006detail10radix_sort33DeviceRadixSortExclusiveSumKernelINS1_5radix10policy_hubIyiyE10Policy1000EyEEvPT0_ --------------------------
	.section	.nv.info._ZN3cub18CUB_300001_SM_10006detail10radix_sort33DeviceRadixSortExclusiveSumKernelINS1_5radix10policy_hubIyiyE10Policy1000EyEEvPT0_,"",@"SHT_CUDA_INFO"
	.sectionflags	@""
	.align	4


	//----- nvinfo : EIATTR_CUDA_API_VERSION
	.align		4
        /*0000*/ 	.byte	0x04, 0x37
        /*0002*/ 	.short	(.L_294 - .L_293)
.L_293:
        /*0004*/ 	.word	0x00000082


	//----- nvinfo : EIATTR_KPARAM_INFO
	.align		4
.L_294:
        /*0008*/ 	.byte	0x04, 0x17
        /*000a*/ 	.short	(.L_296 - .L_295)
.L_295:
        /*000c*/ 	.word	0x00000000
        /*0010*/ 	.short	0x0000
        /*0012*/ 	.short	0x0000
        /*0014*/ 	.byte	0x00, 0xf5, 0x21, 0x00


	//----- nvinfo : EIATTR_SPARSE_MMA_MASK
	.align		4
.L_296:
        /*0018*/ 	.byte	0x03, 0x50
        /*001a*/ 	.short	0x0000


	//----- nvinfo : EIATTR_MAXREG_COUNT
	.align		4
        /*001c*/ 	.byte	0x03, 0x1b
        /*001e*/ 	.short	0x00ff


	//----- nvinfo : EIATTR_NUM_BARRIERS
	.align		4
        /*0020*/ 	.byte	0x02, 0x4c
        /*0022*/ 	.byte	0x01
	.zero		1


	//----- nvinfo : EIATTR_MERCURY_ISA_VERSION
	.align		4
        /*0024*/ 	.byte	0x03, 0x5f
        /*0026*/ 	.short	0x0101


	//----- nvinfo : EIATTR_COOP_GROUP_MASK_REGIDS
	.align		4
        /*0028*/ 	.byte	0x04, 0x29
        /*002a*/ 	.short	(.L_298 - .L_297)


	//   ....[0]....
.L_297:
        /*002c*/ 	.word	0xffffffff


	//   ....[1]....
        /*0030*/ 	.word	0xffffffff


	//   ....[2]....
        /*0034*/ 	.word	0xffffffff


	//   ....[3]....
        /*0038*/ 	.word	0xffffffff


	//   ....[4]....
        /*003c*/ 	.word	0xffffffff


	//   ....[5]....
        /*0040*/ 	.word	0xffffffff


	//   ....[6]....
        /*0044*/ 	.word	0xffffffff


	//   ....[7]....
        /*0048*/ 	.word	0xffffffff


	//   ....[8]....
        /*004c*/ 	.word	0xffffffff


	//   ....[9]....
        /*0050*/ 	.word	0xffffffff


	//   ....[10]....
        /*0054*/ 	.word	0x05000015


	//   ....[11]....
        /*0058*/ 	.word	0x05000015


	//   ....[12]....
        /*005c*/ 	.word	0x05000015


	//   ....[13]....
        /*0060*/ 	.word	0x05000015


	//   ....[14]....
        /*0064*/ 	.word	0x05000015


	//   ....[15]....
        /*0068*/ 	.word	0x05000015


	//   ....[16]....
        /*006c*/ 	.word	0x05000015


	//   ....[17]....
        /*0070*/ 	.word	0x05000015


	//   ....[18]....
        /*0074*/ 	.word	0x05000015


	//   ....[19]....
        /*0078*/ 	.word	0x05000015


	//----- nvinfo : EIATTR_COOP_GROUP_INSTR_OFFSETS
	.align		4
.L_298:
        /*007c*/ 	.byte	0x04, 0x28
        /*007e*/ 	.short	(.L_300 - .L_299)


	//   ....[0]....
.L_299:
        /*0080*/ 	.word	0x00000250


	//   ....[1]....
        /*0084*/ 	.word	0x00000260


	//   ....[2]....
        /*0088*/ 	.word	0x000002a0


	//   ....[3]....
        /*008c*/ 	.word	0x000002c0


	//   ....[4]....
        /*0090*/ 	.word	0x00000310


	//   ....[5]....
        /*0094*/ 	.word	0x00000320


	//   ....[6]....
        /*0098*/ 	.word	0x00000360


	//   ....[7]....
        /*009c*/ 	.word	0x00000380


	//   ....[8]....
        /*00a0*/ 	.word	0x000003d0


	//   ....[9]....
        /*00a4*/ 	.word	0x000003e0


	//   ....[10]....
        /*00a8*/ 	.word	0x00000660


	//   ....[11]....
        /*00ac*/ 	.word	0x000006b0


	//   ....[12]....
        /*00b0*/ 	.word	0x00000740


	//   ....[13]....
        /*00b4*/ 	.word	0x00000790


	//   ....[14]....
        /*00b8*/ 	.word	0x00000820


	//   ....[15]....
        /*00bc*/ 	.word	0x00000870


	//   ....[16]....
        /*00c0*/ 	.word	0x00000900


	//   ....[17]....
        /*00c4*/ 	.word	0x00000950


	//   ....[18]....
        /*00c8*/ 	.word	0x000009e0


	//   ....[19]....
        /*00cc*/ 	.word	0x00000a30


	//----- nvinfo : EIATTR_VRC_CTA_INIT_COUNT
	.align		4
.L_300:
        /*00d0*/ 	.byte	0x02, 0x4a
	.zero		1
	.zero		1


	//----- nvinfo : EIATTR_EXIT_INSTR_OFFSETS
	.align		4
        /*00d4*/ 	.byte	0x04, 0x1c
        /*00d6*/ 	.short	(.L_302 - .L_301)


	//   ....[0]....
.L_301:
        /*00d8*/ 	.word	0x000005d0


	//   ....[1]....
        /*00dc*/ 	.word	0x00000600


	//----- nvinfo : EIATTR_CRS_STACK_SIZE
	.align		4
.L_302:
        /*00e0*/ 	.byte	0x04, 0x1e
        /*00e2*/ 	.short	(.L_304 - .L_303)
.L_303:
        /*00e4*/ 	.word	0x00000000


	//----- nvinfo : EIATTR_CBANK_PARAM_SIZE
	.align		4
.L_304:
        /*00e8*/ 	.byte	0x03, 0x19
        /*00ea*/ 	.short	0x0008


	//----- nvinfo : EIATTR_PARAM_CBANK
	.align		4
        /*00ec*/ 	.byte	0x04, 0x0a
        /*00ee*/ 	.short	(.L_306 - .L_305)
	.align		4
.L_305:
        /*00f0*/ 	.word	index@(.nv.constant0._ZN3cub18CUB_300001_SM_10006detail10radix_sort33DeviceRadixSortExclusiveSumKernelINS1_5radix10policy_hubIyiyE10Policy1000EyEEvPT0_)
        /*00f4*/ 	.short	0x0380
        /*00f6*/ 	.short	0x0008


	//----- nvinfo : EIATTR_SW_WAR
	.align		4
.L_306:
        /*00f8*/ 	.byte	0x04, 0x36
        /*00fa*/ 	.short	(.L_308 - .L_307)
.L_307:
        /*00fc*/ 	.word	0x00000008
.L_308:


//--------------------- .nv.info._ZN3cub18CUB_300001_SM_10006detail10radix_sort30DeviceRadixSortHistogramKernelINS1_5radix10policy_hubIyiyE10Policy1000ELNS0_9SortOrderE0EyyNS1_21identity_decomposer_tEEEvPT2_PKT1_SA_iiT3_ --------------------------
	.section	.nv.info._ZN3cub18CUB_300001_SM_10006detail10radix_sort30DeviceRadixSortHistogramKernelINS1_5radix10policy_hubIyiyE10Policy1000ELNS0_9SortOrderE0EyyNS1_21identity_decomposer_tEEEvPT2_PKT1_SA_iiT3_,"",@"SHT_CUDA_INFO"
	.sectionflags	@""
	.align	4


	//----- nvinfo : EIATTR_CUDA_API_VERSION
	.align		4
        /*0000*/ 	.byte	0x04, 0x37
        /*0002*/ 	.short	(.L_310 - .L_309)
.L_309:
        /*0004*/ 	.word	0x00000082


	//----- nvinfo : EIATTR_KPARAM_INFO
	.align		4
.L_310:
        /*0008*/ 	.byte	0x04, 0x17
        /*000a*/ 	.short	(.L_312 - .L_311)
.L_311:
        /*000c*/ 	.word	0x00000000
        /*0010*/ 	.short	0x0005
        /*0012*/ 	.short	0x0020
        /*0014*/ 	.byte	0x00, 0xf0, 0x05, 0x00


	//----- nvinfo : EIATTR_KPARAM_INFO
	.align		4
.L_312:
        /*0018*/ 	.byte	0x04, 0x17
        /*001a*/ 	.short	(.L_314 - .L_313)
.L_313:
        /*001c*/ 	.word	0x00000000
        /*0020*/ 	.short	0x0004
        /*0022*/ 	.short	0x001c
        /*0024*/ 	.byte	0x00, 0xf0, 0x11, 0x00


	//----- nvinfo : EIATTR_KPARAM_INFO
	.align		4
.L_314:
        /*0028*/ 	.byte	0x04, 0x17
        /*002a*/ 	.short	(.L_316 - .L_315)
.L_315:
        /*002c*/ 	.word	0x00000000
        /*0030*/ 	.short	0x0003
        /*0032*/ 	.short	0x0018
        /*0034*/ 	.byte	0x00, 0xf0, 0x11, 0x00


	//----- nvinfo : EIATTR_KPARAM_INFO
	.align		4
.L_316:
        /*0038*/ 	.byte	0x04, 0x17
        /*003a*/ 	.short	(.L_318 - .L_317)
.L_317:
        /*003c*/ 	.word	0x00000000
        /*0040*/ 	.short	0x0002
        /*0042*/ 	.short	0x0010
        /*0044*/ 	.byte	0x00, 0xf0, 0x21, 0x00


	//----- nvinfo : EIATTR_KPARAM_INFO
	.align		4
.L_318:
        /*0048*/ 	.byte	0x04, 0x17
        /*004a*/ 	.short	(.L_320 - .L_319)
.L_319:
        /*004c*/ 	.word	0x00000000
        /*0050*/ 	.short	0x0001
        /*0052*/ 	.short	0x0008
        /*0054*/ 	.byte	0x00, 0xf5, 0x21, 0x00


	//----- nvinfo : EIATTR_KPARAM_INFO
	.align		4
.L_320:
        /*0058*/ 	.byte	0x04, 0x17
        /*005a*/ 	.short	(.L_322 - .L_321)
.L_321:
        /*005c*/ 	.word	0x00000000
        /*0060*/ 	.short	0x0000
        /*0062*/ 	.short	0x0000
        /*0064*/ 	.byte	0x00, 0xf5, 0x21, 0x00


	//----- nvinfo : EIATTR_SPARSE_MMA_MASK
	.align		4
.L_322:
        /*0068*/ 	.byte	0x03, 0x50
        /*006a*/ 	.short	0x0000


	//----- nvinfo : EIATTR_MAXREG_COUNT
	.align		4
        /*006c*/ 	.byte	0x03, 0x1b
        /*006e*/ 	.short	0x00ff


	//----- nvinfo : EIATTR_NUM_BARRIERS
	.align		4
        /*0070*/ 	.byte	0x02, 0x4c
        /*0072*/ 	.byte	0x01
	.zero		1


	//----- nvinfo : EIATTR_MERCURY_ISA_VERSION
	.align		4
        /*0074*/ 	.byte	0x03, 0x5f
        /*0076*/ 	.short	0x0101


	//----- nvinfo : EIATTR_VRC_CTA_INIT_COUNT
	.align		4
        /*0078*/ 	.byte	0x02, 0x4a
	.zero		1
	.zero		1


	//----- nvinfo : EIATTR_EXIT_INSTR_OFFSETS
	.align		4
        /*007c*/ 	.byte	0x04, 0x1c
        /*007e*/ 	.short	(.L_324 - .L_323)


	//   ....[0]....
.L_323:
        /*0080*/ 	.word	0x00000040


	//   ....[1]....
        /*0084*/ 	.word	0x00002fb0


	//----- nvinfo : EIATTR_MAX_THREADS
	.align		4
.L_324:
        /*0088*/ 	.byte	0x04, 0x05
        /*008a*/ 	.short	(.L_326 - .L_325)
.L_325:
        /*008c*/ 	.word	0x00000080
        /*0090*/ 	.word	0x00000001
        /*0094*/ 	.word	0x00000001


	//----- nvinfo : EIATTR_CRS_STACK_SIZE
	.align		4
.L_326:
        /*0098*/ 	.byte	0x04, 0x1e
        /*009a*/ 	.short	(.L_328 - .L_327)
.L_327:
        /*009c*/ 	.word	0x00000000


	//----- nvinfo : EIATTR_CBANK_PARAM_SIZE
	.align		4
.L_328:
        /*00a0*/ 	.byte	0x03, 0x19
        /*00a2*/ 	.short	0x0021


	//----- nvinfo : EIATTR_PARAM_CBANK
	.align		4
        /*00a4*/ 	.byte	0x04, 0x0a
        /*00a6*/ 	.short	(.L_330 - .L_329)
	.align		4
.L_329:
        /*00a8*/ 	.word	index@(.nv.constant0._ZN3cub18CUB_300001_SM_10006detail10radix_sort30DeviceRadixSortHistogramKernelINS1_5radix10policy_hubIyiyE10Policy1000ELNS0_9SortOrderE0EyyNS1_21identity_decomposer_tEEEvPT2_PKT1_SA_iiT3_)
        /*00ac*/ 	.short	0x0380
        /*00ae*/ 	.short	0x0021


	//----- nvinfo : EIATTR_SW_WAR
	.align		4
.L_330:
        /*00b0*/ 	.byte	0x04, 0x36
        /*00b2*/ 	.short	(.L_332 - .L_331)
.L_331:
        /*00b4*/ 	.word	0x00000008
.L_332:


//--------------------- .nv.info._ZN3cub18CUB_300001_SM_10006detail10radix_sort31DeviceRadixSortSingleTileKernelINS1_5radix10policy_hubIyiyE10Policy1000ELNS0_9SortOrderE0EyiyNS1_21identity_decomposer_tEEEvPKT1_PSA_PKT2_PSE_T3_iiT4_ --------------------------
	.section	.nv.info._ZN3cub18CUB_300001_SM_10006detail10radix_sort31DeviceRadixSortSingleTileKernelINS1_5radix10policy_hubIyiyE10Policy1000ELNS0_9SortOrderE0EyiyNS1_21identity_decomposer_tEEEvPKT1_PSA_PKT2_PSE_T3_iiT4_,"",@"SHT_CUDA_INFO"
	.sectionflags	@""
	.align	4


	//----- nvinfo : EIATTR_CUDA_API_VERSION
	.align		4
        /*0000*/ 	.byte	0x04, 0x37
        /*0002*/ 	.short	(.L_334 - .L_333)
.L_333:
        /*0004*/ 	.word	0x00000082


	//----- nvinfo : EIATTR_KPARAM_INFO
	.align		4
.L_334:
        /*0008*/ 	.byte	0x04, 0x17
        /*000a*/ 	.short	(.L_336 - .L_335)
.L_335:
        /*000c*/ 	.word	0x00000000
        /*0010*/ 	.short	0x0007
        /*0012*/ 	.short	0x0030
        /*0014*/ 	.byte	0x00, 0xf0, 0x05, 0x00


	//----- nvinfo : EIATTR_KPARAM_INFO
	.align		4
.L_336:
        /*0018*/ 	.byte	0x04, 0x17
        /*001a*/ 	.short	(.L_338 - .L_337)
.L_337:
        /*001c*/ 	.word	0x00000000
        /*0020*/ 	.short	0x0006
        /*0022*/ 	.short	0x002c
        /*0024*/ 	.byte	0x00, 0xf0, 0x11, 0x00


	//----- nvinfo : EIATTR_KPARAM_INFO
	.align		4
.L_338:
        /*0028*/ 	.byte	0x04, 0x17
        /*002a*/ 	.short	(.L_340 - .L_339)
.L_339:
        /*002c*/ 	.word	0x00000000
        /*0030*/ 	.short	0x0005
        /*0032*/ 	.short	0x0028
        /*0034*/ 	.byte	0x00, 0xf0, 0x11, 0x00


	//----- nvinfo : EIATTR_KPARAM_INFO
	.align		4
.L_340:
        /*0038*/ 	.byte	0x04, 0x17
        /*003a*/ 	.short	(.L_342 - .L_341)
.L_341:
        /*003c*/ 	.word	0x00000000
        /*0040*/ 	.short	0x0004
        /*0042*/ 	.short	0x0020
        /*0044*/ 	.byte	0x00, 0xf0, 0x21, 0x00


	//----- nvinfo : EIATTR_KPARAM_INFO
	.align		4
.L_342:
        /*0048*/ 	.byte	0x04, 0x17
        /*004a*/ 	.short	(.L_344 - .L_343)
.L_343:
        /*004c*/ 	.word	0x00000000
        /*0050*/ 	.short	0x0003
        /*0052*/ 	.short	0x0018
        /*0054*/ 	.byte	0x00, 0xf5, 0x21, 0x00


	//----- nvinfo : EIATTR_KPARAM_INFO
	.align		4
.L_344:
        /*0058*/ 	.byte	0x04, 0x17
        /*005a*/ 	.short	(.L_346 - .L_345)
.L_345:
        /*005c*/ 	.word	0x00000000
        /*0060*/ 	.short	0x0002
        /*0062*/ 	.short	0x0010
        /*0064*/ 	.byte	0x00, 0xf5, 0x21, 0x00


	//----- nvinfo : EIATTR_KPARAM_INFO
	.align		4
.L_346:
        /*0068*/ 	.byte	0x04, 0x17
        /*006a*/ 	.short	(.L_348 - .L_347)
.L_347:
        /*006c*/ 	.word	0x00000000
        /*0070*/ 	.short	0x0001
        /*0072*/ 	.short	0x0008
        /*0074*/ 	.byte	0x00, 0xf5, 0x21, 0x00


	//----- nvinfo : EIATTR_KPARAM_INFO
	.align		4
.L_348:
        /*0078*/ 	.byte	0x04, 0x17
        /*007a*/ 	.short	(.L_350 - .L_349)
.L_349:
        /*007c*/ 	.word	0x00000000
        /*0080*/ 	.short	0x0000
        /*0082*/ 	.short	0x0000
        /*0084*/ 	.byte	0x00, 0xf5, 0x21, 0x00


	//----- nvinfo : EIATTR_SPARSE_MMA_MASK
	.align		4
.L_350:
        /*0088*/ 	.byte	0x03, 0x50
        /*008a*/ 	.short	0x0000


	//----- nvinfo : EIATTR_MAXREG_COUNT
	.align		4
        /*008c*/ 	.byte	0x03, 0x1b
        /*008e*/ 	.short	0x00ff


	//----- nvinfo : EIATTR_NUM_BARRIERS
	.align		4
        /*0090*/ 	.byte	0x02, 0x4c
        /*0092*/ 	.byte	0x01
	.zero		1


	//----- nvinfo : EIATTR_MERCURY_ISA_VERSION
	.align		4
        /*0094*/ 	.byte	0x03, 0x5f
        /*0096*/ 	.short	0x0101


	//----- nvinfo : EIATTR_COOP_GROUP_MASK_REGIDS
	.align		4
        /*0098*/ 	.byte	0x04, 0x29
        /*009a*/ 	.short	(.L_352 - .L_351)


	//   ....[0]....
.L_351:
        /*009c*/ 	.word	0xffffffff


	//   ....[1]....
        /*00a0*/ 	.word	0xffffffff


	//   ....[2]....
        /*00a4*/ 	.word	0xffffffff


	//   ....[3]....
        /*00a8*/ 	.word	0xffffffff


	//   ....[4]....
        /*00ac*/ 	.word	0xffffffff


	//----- nvinfo : EIATTR_COOP_GROUP_INSTR_OFFSETS
	.align		4
.L_352:
        /*00b0*/ 	.byte	0x04, 0x28
        /*00b2*/ 	.short	(.L_354 - .L_353)


	//   ....[0]....
.L_353:
        /*00b4*/ 	.word	0x000011f0


	//   ....[1]....
        /*00b8*/ 	.word	0x00001210


	//   ....[2]....
        /*00bc*/ 	.word	0x00001230


	//   ....[3]....
        /*00c0*/ 	.word	0x00001250


	//   ....[4]....
        /*00c4*/ 	.word	0x00001270


	//----- nvinfo : EIATTR_VRC_CTA_INIT_COUNT
	.align		4
.L_354:
        /*00c8*/ 	.byte	0x02, 0x4a
	.zero		1
	.zero		1


	//----- nvinfo : EIATTR_EXIT_INSTR_OFFSETS
	.align		4
        /*00cc*/ 	.byte	0x04, 0x1c
        /*00ce*/ 	.short	(.L_356 - .L_355)


	//   ....[0]....
.L_355:
        /*00d0*/ 	.word	0x000024e0


	//   ....[1]....
        /*00d4*/ 	.word	0x00002520


	//----- nvinfo : EIATTR_MAX_THREADS
	.align		4
.L_356:
        /*00d8*/ 	.byte	0x04, 0x05
        /*00da*/ 	.short	(.L_358 - .L_357)
.L_357:
        /*00dc*/ 	.word	0x00000100
        /*00e0*/ 	.word	0x00000001
        /*00e4*/ 	.word	0x00000001


	//----- nvinfo : EIATTR_CBANK_PARAM_SIZE
	.align		4
.L_358:
        /*00e8*/ 	.byte	0x03, 0x19
        /*00ea*/ 	.short	0x0031


	//----- nvinfo : EIATTR_PARAM_CBANK
	.align		4
        /*00ec*/ 	.byte	0x04, 0x0a
        /*00ee*/ 	.short	(.L_360 - .L_359)
	.align		4
.L_359:
        /*00f0*/ 	.word	index@(.nv.constant0._ZN3cub18CUB_300001_SM_10006detail10radix_sort31DeviceRadixSortSingleTileKernelINS1_5radix10policy_hubIyiyE10Policy1000ELNS0_9SortOrderE0EyiyNS1_21identity_decomposer_tEEEvPKT1_PSA_PKT2_PSE_T3_iiT4_)
        /*00f4*/ 	.short	0x0380
        /*00f6*/ 	.short	0x0031


	//----- nvinfo : EIATTR_SW_WAR
	.align		4
.L_360:
        /*00f8*/ 	.byte	0x04, 0x36
        /*00fa*/ 	.short	(.L_362 - .L_361)
.L_361:
        /*00fc*/ 	.word	0x00000008
.L_362:


//--------------------- .nv.info._ZN3cub18CUB_300001_SM_10006detail11EmptyKernelIvEEvv --------------------------
	.section	.nv.info._ZN3cub18CUB_300001_SM_10006detail11EmptyKernelIvEEvv,"",@"SHT_CUDA_INFO"
	.sectionflags	@""
	.align	4


	//----- nvinfo : EIATTR_CUDA_API_VERSION
	.align		4
        /*0000*/ 	.byte	0x04, 0x37
        /*0002*/ 	.short	(.L_364 - .L_363)
.L_363:
        /*0004*/ 	.word	0x00000082


	//----- nvinfo : EIATTR_SPARSE_MMA_MASK
	.align		4
.L_364:
        /*0008*/ 	.byte	0x03, 0x50
        /*000a*/ 	.short	0x0000


	//----- nvinfo : EIATTR_MAXREG_COUNT
	.align		4
        /*000c*/ 	.byte	0x03, 0x1b
        /*000e*/ 	.short	0x00ff


	//----- nvinfo : EIATTR_MERCURY_ISA_VERSION
	.align		4
        /*0010*/ 	.byte	0x03, 0x5f
        /*0012*/ 	.short	0x0101


	//----- nvinfo : EIATTR_VRC_CTA_INIT_COUNT
	.align		4
        /*0014*/ 	.byte	0x02, 0x4a
	.zero		1
	.zero		1


	//----- nvinfo : EIATTR_EXIT_INSTR_OFFSETS
	.align		4
        /*0018*/ 	.byte	0x04, 0x1c
        /*001a*/ 	.short	(.L_366 - .L_365)


	//   ....[0]....
.L_365:
        /*001c*/ 	.word	0x00000010


	//----- nvinfo : EIATTR_SW_WAR
	.align		4
.L_366:
        /*0020*/ 	.byte	0x04, 0x36
        /*0022*/ 	.short	(.L_368 - .L_367)
.L_367:
        /*0024*/ 	.word	0x00000008
.L_368:


//--------------------- .nv.info._Z24computeMortonCodesKernelPKfS0_S0_PyPiiffffff --------------------------
	.section	.nv.info._Z24computeMortonCodesKernelPKfS0_S0_PyPiiffffff,"",@"SHT_CUDA_INFO"
	.sectionflags	@""
	.align	4


	//----- nvinfo : EIATTR_CUDA_API_VERSION
	.align		4
        /*0000*/ 	.byte	0x04, 0x37
        /*0002*/ 	.short	(.L_370 - .L_369)
.L_369:
        /*0004*/ 	.word	0x00000082


	//----- nvinfo : EIATTR_KPARAM_INFO
	.align		4
.L_370:
        /*0008*/ 	.byte	0x04, 0x17
        /*000a*/ 	.short	(.L_372 - .L_371)
.L_371:
        /*000c*/ 	.word	0x00000000
        /*0010*/ 	.short	0x000b
        /*0012*/ 	.short	0x0040
        /*0014*/ 	.byte	0x00, 0xf0, 0x11, 0x00


	//----- nvinfo : EIATTR_KPARAM_INFO
	.align		4
.L_372:
        /*0018*/ 	.byte	0x04, 0x17
        /*001a*/ 	.short	(.L_374 - .L_373)
.L_373:
        /*001c*/ 	.word	0x00000000
        /*0020*/ 	.short	0x000a
        /*0022*/ 	.short	0x003c
        /*0024*/ 	.byte	0x00, 0xf0, 0x11, 0x00


	//----- nvinfo : EIATTR_KPARAM_INFO
	.align		4
.L_374:
        /*0028*/ 	.byte	0x04, 0x17
        /*002a*/ 	.short	(.L_376 - .L_375)
.L_375:
        /*002c*/ 	.word	0x00000000
        /*0030*/ 	.short	0x0009
        /*0032*/ 	.short	0x0038
        /*0034*/ 	.byte	0x00, 0xf0, 0x11, 0x00


	//----- nvinfo : EIATTR_KPARAM_INFO
	.align		4
.L_376:
        /*0038*/ 	.byte	0x04, 0x17
        /*003a*/ 	.short	(.L_378 - .L_377)
.L_377:
        /*003c*/ 	.word	0x00000000
        /*0040*/ 	.short	0x0008
        /*0042*/ 	.short	0x0034
        /*0044*/ 	.byte	0x00, 0xf0, 0x11, 0x00


	//----- nvinfo : EIATTR_KPARAM_INFO
	.align		4
.L_378:
        /*0048*/ 	.byte	0x04, 0x17
        /*004a*/ 	.short	(.L_380 - .L_379)
.L_379:
        /*004c*/ 	.word	0x00000000
        /*0050*/ 	.short	0x0007
        /*0052*/ 	.short	0x0030
        /*0054*/ 	.byte	0x00, 0xf0, 0x11, 0x00


	//----- nvinfo : EIATTR_KPARAM_INFO
	.align		4
.L_380:
        /*0058*/ 	.byte	0x04, 0x17
        /*005a*/ 	.short	(.L_382 - .L_381)
.L_381:
        /*005c*/ 	.word	0x00000000
        /*0060*/ 	.short	0x0006
        /*0062*/ 	.short	0x002c
        /*0064*/ 	.byte	0x00, 0xf0, 0x11, 0x00


	//----- nvinfo : EIATTR_KPARAM_INFO
	.align		4
.L_382:
        /*0068*/ 	.byte	0x04, 0x17
        /*006a*/ 	.short	(.L_384 - .L_383)
.L_383:
        /*006c*/ 	.word	0x00000000
        /*0070*/ 	.short	0x0005
        /*0072*/ 	.short	0x0028
        /*0074*/ 	.byte	0x00, 0xf0, 0x11, 0x00


	//----- nvinfo : EIATTR_KPARAM_INFO
	.align		4
.L_384:
        /*0078*/ 	.byte	0x04, 0x17
        /*007a*/ 	.short	(.L_386 - .L_385)
.L_385:
        /*007c*/ 	.word	0x00000000
        /*0080*/ 	.short	0x0004
        /*0082*/ 	.short	0x0020
        /*0084*/ 	.byte	0x00, 0xf5, 0x21, 0x00


	//----- nvinfo : EIATTR_KPARAM_INFO
	.align		4
.L_386:
        /*0088*/ 	.byte	0x04, 0x17
        /*008a*/ 	.short	(.L_388 - .L_387)
.L_387:
        /*008c*/ 	.word	0x00000000
        /*0090*/ 	.short	0x0003
        /*0092*/ 	.short	0x0018
        /*0094*/ 	.byte	0x00, 0xf5, 0x21, 0x00


	//----- nvinfo : EIATTR_KPARAM_INFO
	.align		4
.L_388:
        /*0098*/ 	.byte	0x04, 0x17
        /*009a*/ 	.short	(.L_390 - .L_389)
.L_389:
        /*009c*/ 	.word	0x00000000
        /*00a0*/ 	.short	0x0002
        /*00a2*/ 	.short	0x0010
        /*00a4*/ 	.byte	0x00, 0xf5, 0x21, 0x00


	//----- nvinfo : EIATTR_KPARAM_INFO
	.align		4
.L_390:
        /*00a8*/ 	.byte	0x04, 0x17
        /*00aa*/ 	.short	(.L_392 - .L_391)
.L_391:
        /*00ac*/ 	.word	0x00000000
        /*00b0*/ 	.short	0x0001
        /*00b2*/ 	.short	0x0008
        /*00b4*/ 	.byte	0x00, 0xf5, 0x21, 0x00


	//----- nvinfo : EIATTR_KPARAM_INFO
	.align		4
.L_392:
        /*00b8*/ 	.byte	0x04, 0x17
        /*00ba*/ 	.short	(.L_394 - .L_393)
.L_393:
        /*00bc*/ 	.word	0x00000000
        /*00c0*/ 	.short	0x0000
        /*00c2*/ 	.short	0x0000
        /*00c4*/ 	.byte	0x00, 0xf5, 0x21, 0x00


	//----- nvinfo : EIATTR_SPARSE_MMA_MASK
	.align		4
.L_394:
        /*00c8*/ 	.byte	0x03, 0x50
        /*00ca*/ 	.short	0x0000


	//----- nvinfo : EIATTR_MAXREG_COUNT
	.align		4
        /*00cc*/ 	.byte	0x03, 0x1b
        /*00ce*/ 	.short	0x00ff


	//----- nvinfo : EIATTR_MERCURY_ISA_VERSION
	.align		4
        /*00d0*/ 	.byte	0x03, 0x5f
        /*00d2*/ 	.short	0x0101


	//----- nvinfo : EIATTR_VRC_CTA_INIT_COUNT
	.align		4
        /*00d4*/ 	.byte	0x02, 0x4a
	.zero		1
	.zero		1


	//----- nvinfo : EIATTR_EXIT_INSTR_OFFSETS
	.align		4
        /*00d8*/ 	.byte	0x04, 0x1c
        /*00da*/ 	.short	(.L_396 - .L_395)


	//   ....[0]....
.L_395:
        /*00dc*/ 	.word	0x00000070


	//   ....[1]....
        /*00e0*/ 	.word	0x00000750


	//----- nvinfo : EIATTR_CRS_STACK_SIZE
	.align		4
.L_396:
        /*00e4*/ 	.byte	0x04, 0x1e
        /*00e6*/ 	.short	(.L_398 - .L_397)
.L_397:
        /*00e8*/ 	.word	0x00000000


	//----- nvinfo : EIATTR_CBANK_PARAM_SIZE
	.align		4
.L_398:
        /*00ec*/ 	.byte	0x03, 0x19
        /*00ee*/ 	.short	0x0044


	//----- nvinfo : EIATTR_PARAM_CBANK
	.align		4
        /*00f0*/ 	.byte	0x04, 0x0a
        /*00f2*/ 	.short	(.L_400 - .L_399)
	.align		4
.L_399:
        /*00f4*/ 	.word	index@(.nv.constant0._Z24computeMortonCodesKernelPKfS0_S0_PyPiiffffff)
        /*00f8*/ 	.short	0x0380
        /*00fa*/ 	.short	0x0044


	//----- nvinfo : EIATTR_SW_WAR
	.align		4
.L_400:
        /*00fc*/ 	.byte	0x04, 0x36
        /*00fe*/ 	.short	(.L_402 - .L_401)
.L_401:
        /*0100*/ 	.word	0x00000008
.L_402:


//--------------------- .nv.info._Z15integrateKernelPfS_S_S_S_S_PKfS1_S1_if --------------------------
	.section	.nv.info._Z15integrateKernelPfS_S_S_S_S_PKfS1_S1_if,"",@"SHT_CUDA_INFO"
	.sectionflags	@""
	.align	4


	//----- nvinfo : EIATTR_CUDA_API_VERSION
	.align		4
        /*0000*/ 	.byte	0x04, 0x37
        /*0002*/ 	.short	(.L_404 - .L_403)
.L_403:
        /*0004*/ 	.word	0x00000082


	//----- nvinfo : EIATTR_KPARAM_INFO
	.align		4
.L_404:
        /*0008*/ 	.byte	0x04, 0x17
        /*000a*/ 	.short	(.L_406 - .L_405)
.L_405:
        /*000c*/ 	.word	0x00000000
        /*0010*/ 	.short	0x000a
        /*0012*/ 	.short	0x004c
        /*0014*/ 	.byte	0x00, 0xf0, 0x11, 0x00


	//----- nvinfo : EIATTR_KPARAM_INFO
	.align		4
.L_406:
        /*0018*/ 	.byte	0x04, 0x17
        /*001a*/ 	.short	(.L_408 - .L_407)
.L_407:
        /*001c*/ 	.word	0x00000000
        /*0020*/ 	.short	0x0009
        /*0022*/ 	.short	0x0048
        /*0024*/ 	.byte	0x00, 0xf0, 0x11, 0x00


	//----- nvinfo : EIATTR_KPARAM_INFO
	.align		4
.L_408:
        /*0028*/ 	.byte	0x04, 0x17
        /*002a*/ 	.short	(.L_410 - .L_409)
.L_409:
        /*002c*/ 	.word	0x00000000
        /*0030*/ 	.short	0x0008
        /*0032*/ 	.short	0x0040
        /*0034*/ 	.byte	0x00, 0xf5, 0x21, 0x00


	//----- nvinfo : EIATTR_KPARAM_INFO
	.align		4
.L_410:
        /*0038*/ 	.byte	0x04, 0x17
        /*003a*/ 	.short	(.L_412 - .L_411)
.L_411:
        /*003c*/ 	.word	0x00000000
        /*0040*/ 	.short	0x0007
        /*0042*/ 	.short	0x0038
        /*0044*/ 	.byte	0x00, 0xf5, 0x21, 0x00


	//----- nvinfo : EIATTR_KPARAM_INFO
	.align		4
.L_412:
        /*0048*/ 	.byte	0x04, 0x17
        /*004a*/ 	.short	(.L_414 - .L_413)
.L_413:
        /*004c*/ 	.word	0x00000000
        /*0050*/ 	.short	0x0006
        /*0052*/ 	.short	0x0030
        /*0054*/ 	.byte	0x00, 0xf5, 0x21, 0x00


	//----- nvinfo : EIATTR_KPARAM_INFO
	.align		4
.L_414:
        /*0058*/ 	.byte	0x04, 0x17
        /*005a*/ 	.short	(.L_416 - .L_415)
.L_415:
        /*005c*/ 	.word	0x00000000
        /*0060*/ 	.short	0x0005
        /*0062*/ 	.short	0x0028
        /*0064*/ 	.byte	0x00, 0xf5, 0x21, 0x00


	//----- nvinfo : EIATTR_KPARAM_INFO
	.align		4
.L_416:
        /*0068*/ 	.byte	0x04, 0x17
        /*006a*/ 	.short	(.L_418 - .L_417)
.L_417:
        /*006c*/ 	.word	0x00000000
        /*0070*/ 	.short	0x0004
        /*0072*/ 	.short	0x0020
        /*0074*/ 	.byte	0x00, 0xf5, 0x21, 0x00


	//----- nvinfo : EIATTR_KPARAM_INFO
	.align		4
.L_418:
        /*0078*/ 	.byte	0x04, 0x17
        /*007a*/ 	.short	(.L_420 - .L_419)
.L_419:
        /*007c*/ 	.word	0x00000000
        /*0080*/ 	.short	0x0003
        /*0082*/ 	.short	0x0018
        /*0084*/ 	.byte	0x00, 0xf5, 0x21, 0x00


	//----- nvinfo : EIATTR_KPARAM_INFO
	.align		4
.L_420:
        /*0088*/ 	.byte	0x04, 0x17
        /*008a*/ 	.short	(.L_422 - .L_421)
.L_421:
        /*008c*/ 	.word	0x00000000
        /*0090*/ 	.short	0x0002
        /*0092*/ 	.short	0x0010
        /*0094*/ 	.byte	0x00, 0xf5, 0x21, 0x00


	//----- nvinfo : EIATTR_KPARAM_INFO
	.align		4
.L_422:
        /*0098*/ 	.byte	0x04, 0x17
        /*009a*/ 	.short	(.L_424 - .L_423)
.L_423:
        /*009c*/ 	.word	0x00000000
        /*00a0*/ 	.short	0x0001
        /*00a2*/ 	.short	0x0008
        /*00a4*/ 	.byte	0x00, 0xf5, 0x21, 0x00


	//----- nvinfo : EIATTR_KPARAM_INFO
	.align		4
.L_424:
        /*00a8*/ 	.byte	0x04, 0x17
        /*00aa*/ 	.short	(.L_426 - .L_425)
.L_425:
        /*00ac*/ 	.word	0x00000000
        /*00b0*/ 	.short	0x0000
        /*00b2*/ 	.short	0x0000
        /*00b4*/ 	.byte	0x00, 0xf5, 0x21, 0x00


	//----- nvinfo : EIATTR_SPARSE_MMA_MASK
	.align		4
.L_426:
        /*00b8*/ 	.byte	0x03, 0x50
        /*00ba*/ 	.short	0x0000


	//----- nvinfo : EIATTR_MAXREG_COUNT
	.align		4
        /*00bc*/ 	.byte	0x03, 0x1b
        /*00be*/ 	.short	0x00ff


	//----- nvinfo : EIATTR_MERCURY_ISA_VERSION
	.align		4
        /*00c0*/ 	.byte	0x03, 0x5f
        /*00c2*/ 	.short	0x0101


	//----- nvinfo : EIATTR_VRC_CTA_INIT_COUNT
	.align		4
        /*00c4*/ 	.byte	0x02, 0x4a
	.zero		1
	.zero		1


	//----- nvinfo : EIATTR_EXIT_INSTR_OFFSETS
	.align		4
        /*00c8*/ 	.byte	0x04, 0x1c
        /*00ca*/ 	.short	(.L_428 - .L_427)


	//   ....[0]....
.L_427:
        /*00cc*/ 	.word	0x00000070


	//   ....[1]....
        /*00d0*/ 	.word	0x00000340


	//----- nvinfo : EIATTR_CBANK_PARAM_SIZE
	.align		4
.L_428:
        /*00d4*/ 	.byte	0x03, 0x19
        /*00d6*/ 	.short	0x0050


	//----- nvinfo : EIATTR_PARAM_CBANK
	.align		4
        /*00d8*/ 	.byte	0x04, 0x0a
        /*00da*/ 	.short	(.L_430 - .L_429)
	.align		4
.L_429:
        /*00dc*/ 	.word	index@(.nv.constant0._Z15integrateKernelPfS_S_S_S_S_PKfS1_S1_if)
        /*00e0*/ 	.short	0x0380
        /*00e2*/ 	.short	0x0050


	//----- nvinfo : EIATTR_SW_WAR
	.align		4
.L_430:
        /*00e4*/ 	.byte	0x04, 0x36
        /*00e6*/ 	.short	(.L_432 - .L_431)
.L_431:
        /*00e8*/ 	.word	0x00000008
.L_432:


//--------------------- .nv.info._Z27computeForceBarnesHutKernelPKfS0_S0_S0_PfS1_S1_PK10OctreeNodeif --------------------------
	.section	.nv.info._Z27computeForceBarnesHutKernelPKfS0_S0_S0_PfS1_S1_PK10OctreeNodeif,"",@"SHT_CUDA_INFO"
	.sectionflags	@""
	.align	4


	//----- nvinfo : EIATTR_CUDA_API_VERSION
	.align		4
        /*0000*/ 	.byte	0x04, 0x37
        /*0002*/ 	.short	(.L_434 - .L_433)
.L_433:
        /*0004*/ 	.word	0x00000082


	//----- nvinfo : EIATTR_KPARAM_INFO
	.align		4
.L_434:
        /*0008*/ 	.byte	0x04, 0x17
        /*000a*/ 	.short	(.L_436 - .L_435)
.L_435:
        /*000c*/ 	.word	0x00000000
        /*0010*/ 	.short	0x0009
        /*0012*/ 	.short	0x0044
        /*0014*/ 	.byte	0x00, 0xf0, 0x11, 0x00


	//----- nvinfo : EIATTR_KPARAM_INFO
	.align		4
.L_436:
        /*0018*/ 	.byte	0x04, 0x17
        /*001a*/ 	.short	(.L_438 - .L_437)
.L_437:
        /*001c*/ 	.word	0x00000000
        /*0020*/ 	.short	0x0008
        /*0022*/ 	.short	0x0040
        /*0024*/ 	.byte	0x00, 0xf0, 0x11, 0x00


	//----- nvinfo : EIATTR_KPARAM_INFO
	.align		4
.L_438:
        /*0028*/ 	.byte	0x04, 0x17
        /*002a*/ 	.short	(.L_440 - .L_439)
.L_439:
        /*002c*/ 	.word	0x00000000
        /*0030*/ 	.short	0x0007
        /*0032*/ 	.short	0x0038
        /*0034*/ 	.byte	0x00, 0xf5, 0x21, 0x00


	//----- nvinfo : EIATTR_KPARAM_INFO
	.align		4
.L_440:
        /*0038*/ 	.byte	0x04, 0x17
        /*003a*/ 	.short	(.L_442 - .L_441)
.L_441:
        /*003c*/ 	.word	0x00000000
        /*0040*/ 	.short	0x0006
        /*0042*/ 	.short	0x0030
        /*0044*/ 	.byte	0x00, 0xf5, 0x21, 0x00


	//----- nvinfo : EIATTR_KPARAM_INFO
	.align		4
.L_442:
        /*0048*/ 	.byte	0x04, 0x17
        /*004a*/ 	.short	(.L_444 - .L_443)
.L_443:
        /*004c*/ 	.word	0x00000000
        /*0050*/ 	.short	0x0005
        /*0052*/ 	.short	0x0028
        /*0054*/ 	.byte	0x00, 0xf5, 0x21, 0x00


	//----- nvinfo : EIATTR_KPARAM_INFO
	.align		4
.L_444:
        /*0058*/ 	.byte	0x04, 0x17
        /*005a*/ 	.short	(.L_446 - .L_445)
.L_445:
        /*005c*/ 	.word	0x00000000
        /*0060*/ 	.short	0x0004
        /*0062*/ 	.short	0x0020
        /*0064*/ 	.byte	0x00, 0xf5, 0x21, 0x00


	//----- nvinfo : EIATTR_KPARAM_INFO
	.align		4
.L_446:
        /*0068*/ 	.byte	0x04, 0x17
        /*006a*/ 	.short	(.L_448 - .L_447)
.L_447:
        /*006c*/ 	.word	0x00000000
        /*0070*/ 	.short	0x0003
        /*0072*/ 	.short	0x0018
        /*0074*/ 	.byte	0x00, 0xf5, 0x21, 0x00


	//----- nvinfo : EIATTR_KPARAM_INFO
	.align		4
.L_448:
        /*0078*/ 	.byte	0x04, 0x17
        /*007a*/ 	.short	(.L_450 - .L_449)
.L_449:
        /*007c*/ 	.word	0x00000000
        /*0080*/ 	.short	0x0002
        /*0082*/ 	.short	0x0010
        /*0084*/ 	.byte	0x00, 0xf5, 0x21, 0x00


	//----- nvinfo : EIATTR_KPARAM_INFO
	.align		4
.L_450:
        /*0088*/ 	.byte	0x04, 0x17
        /*008a*/ 	.short	(.L_452 - .L_451)
.L_451:
        /*008c*/ 	.word	0x00000000
        /*0090*/ 	.short	0x0001
        /*0092*/ 	.short	0x0008
        /*0094*/ 	.byte	0x00, 0xf5, 0x21, 0x00


	//----- nvinfo : EIATTR_KPARAM_INFO
	.align		4
.L_452:
        /*0098*/ 	.byte	0x04, 0x17
        /*009a*/ 	.short	(.L_454 - .L_453)
.L_453:
        /*009c*/ 	.word	0x00000000
        /*00a0*/ 	.short	0x0000
        /*00a2*/ 	.short	0x0000
        /*00a4*/ 	.byte	0x00, 0xf5, 0x21, 0x00


	//----- nvinfo : EIATTR_SPARSE_MMA_MASK
	.align		4
.L_454:
        /*00a8*/ 	.byte	0x03, 0x50
        /*00aa*/ 	.short	0x0000


	//----- nvinfo : EIATTR_MAXREG_COUNT
	.align		4
        /*00ac*/ 	.byte	0x03, 0x1b
        /*00ae*/ 	.short	0x00ff


	//----- nvinfo : EIATTR_MERCURY_ISA_VERSION
	.align		4
        /*00b0*/ 	.byte	0x03, 0x5f
        /*00b2*/ 	.short	0x0101


	//----- nvinfo : EIATTR_VRC_CTA_INIT_COUNT
	.align		4
        /*00b4*/ 	.byte	0x02, 0x4a
	.zero		1
	.zero		1


	//----- nvinfo : EIATTR_EXIT_INSTR_OFFSETS
	.align		4
        /*00b8*/ 	.byte	0x04, 0x1c
        /*00ba*/ 	.short	(.L_456 - .L_455)


	//   ....[0]....
.L_455:
        /*00bc*/ 	.word	0x00000080


	//   ....[1]....
        /*00c0*/ 	.word	0x00000a20


	//----- nvinfo : EIATTR_CRS_STACK_SIZE
	.align		4
.L_456:
        /*00c4*/ 	.byte	0x04, 0x1e
        /*00c6*/ 	.short	(.L_458 - .L_457)
.L_457:
        /*00c8*/ 	.word	0x00000000


	//----- nvinfo : EIATTR_CBANK_PARAM_SIZE
	.align		4
.L_458:
        /*00cc*/ 	.byte	0x03, 0x19
        /*00ce*/ 	.short	0x0048


	//----- nvinfo : EIATTR_PARAM_CBANK
	.align		4
        /*00d0*/ 	.byte	0x04, 0x0a
        /*00d2*/ 	.short	(.L_460 - .L_459)
	.align		4
.L_459:
        /*00d4*/ 	.word	index@(.nv.constant0._Z27computeForceBarnesHutKernelPKfS0_S0_S0_PfS1_S1_PK10OctreeNodeif)
        /*00d8*/ 	.short	0x0380
        /*00da*/ 	.short	0x0048


	//----- nvinfo : EIATTR_SW_WAR
	.align		4
.L_460:
        /*00dc*/ 	.byte	0x04, 0x36
        /*00de*/ 	.short	(.L_462 - .L_461)
.L_461:
        /*00e0*/ 	.word	0x00000008
.L_462:


//--------------------- .nv.info._Z25computeCenterOfMassKernelP10OctreeNodePKfS2_S2_S2_ii --------------------------
	.section	.nv.info._Z25computeCenterOfMassKernelP10OctreeNodePKfS2_S2_S2_ii,"",@"SHT_CUDA_INFO"
	.sectionflags	@""
	.align	4


	//----- nvinfo : EIATTR_CUDA_API_VERSION
	.align		4
        /*0000*/ 	.byte	0x04, 0x37
        /*0002*/ 	.short	(.L_464 - .L_463)
.L_463:
        /*0004*/ 	.word	0x00000082


	//----- nvinfo : EIATTR_KPARAM_INFO
	.align		4
.L_464:
        /*0008*/ 	.byte	0x04, 0x17
        /*000a*/ 	.short	(.L_466 - .L_465)
.L_465:
        /*000c*/ 	.word	0x00000000
        /*0010*/ 	.short	0x0006
        /*0012*/ 	.short	0x002c
        /*0014*/ 	.byte	0x00, 0xf0, 0x11, 0x00


	//----- nvinfo : EIATTR_KPARAM_INFO
	.align		4
.L_466:
        /*0018*/ 	.byte	0x04, 0x17
        /*001a*/ 	.short	(.L_468 - .L_467)
.L_467:
        /*001c*/ 	.word	0x00000000
        /*0020*/ 	.short	0x0005
        /*0022*/ 	.short	0x0028
        /*0024*/ 	.byte	0x00, 0xf0, 0x11, 0x00


	//----- nvinfo : EIATTR_KPARAM_INFO
	.align		4
.L_468:
        /*0028*/ 	.byte	0x04, 0x17
        /*002a*/ 	.short	(.L_470 - .L_469)
.L_469:
        /*002c*/ 	.word	0x00000000
        /*0030*/ 	.short	0x0004
        /*0032*/ 	.short	0x0020
        /*0034*/ 	.byte	0x00, 0xf5, 0x21, 0x00


	//----- nvinfo : EIATTR_KPARAM_INFO
	.align		4
.L_470:
        /*0038*/ 	.byte	0x04, 0x17
        /*003a*/ 	.short	(.L_472 - .L_471)
.L_471:
        /*003c*/ 	.word	0x00000000
        /*0040*/ 	.short	0x0003
        /*0042*/ 	.short	0x0018
        /*0044*/ 	.byte	0x00, 0xf5, 0x21, 0x00


	//----- nvinfo : EIATTR_KPARAM_INFO
	.align		4
.L_472:
        /*0048*/ 	.byte	0x04, 0x17
        /*004a*/ 	.short	(.L_474 - .L_473)
.L_473:
        /*004c*/ 	.word	0x00000000
        /*0050*/ 	.short	0x0002
        /*0052*/ 	.short	0x0010
        /*0054*/ 	.byte	0x00, 0xf5, 0x21, 0x00


	//----- nvinfo : EIATTR_KPARAM_INFO
	.align		4
.L_474:
        /*0058*/ 	.byte	0x04, 0x17
        /*005a*/ 	.short	(.L_476 - .L_475)
.L_475:
        /*005c*/ 	.word	0x00000000
        /*0060*/ 	.short	0x0001
        /*0062*/ 	.short	0x0008
        /*0064*/ 	.byte	0x00, 0xf5, 0x21, 0x00


	//----- nvinfo : EIATTR_KPARAM_INFO
	.align		4
.L_476:
        /*0068*/ 	.byte	0x04, 0x17
        /*006a*/ 	.short	(.L_478 - .L_477)
.L_477:
        /*006c*/ 	.word	0x00000000
        /*0070*/ 	.short	0x0000
        /*0072*/ 	.short	0x0000
        /*0074*/ 	.byte	0x00, 0xf5, 0x21, 0x00


	//----- nvinfo : EIATTR_SPARSE_MMA_MASK
	.align		4
.L_478:
        /*0078*/ 	.byte	0x03, 0x50
        /*007a*/ 	.short	0x0000


	//----- nvinfo : EIATTR_MAXREG_COUNT
	.align		4
        /*007c*/ 	.byte	0x03, 0x1b
        /*007e*/ 	.short	0x00ff


	//----- nvinfo : EIATTR_MERCURY_ISA_VERSION
	.align		4
        /*0080*/ 	.byte	0x03, 0x5f
        /*0082*/ 	.short	0x0101


	//----- nvinfo : EIATTR_VRC_CTA_INIT_COUNT
	.align		4
        /*0084*/ 	.byte	0x02, 0x4a
	.zero		1
	.zero		1


	//----- nvinfo : EIATTR_EXIT_INSTR_OFFSETS
	.align		4
        /*0088*/ 	.byte	0x04, 0x1c
        /*008a*/ 	.short	(.L_480 - .L_479)


	//   ....[0]....
.L_479:
        /*008c*/ 	.word	0x00000090


	//   ....[1]....
        /*0090*/ 	.word	0x000012a0


	//----- nvinfo : EIATTR_CRS_STACK_SIZE
	.align		4
.L_480:
        /*0094*/ 	.byte	0x04, 0x1e
        /*0096*/ 	.short	(.L_482 - .L_481)
.L_481:
        /*0098*/ 	.word	0x00000000


	//----- nvinfo : EIATTR_CBANK_PARAM_SIZE
	.align		4
.L_482:
        /*009c*/ 	.byte	0x03, 0x19
        /*009e*/ 	.short	0x0030


	//----- nvinfo : EIATTR_PARAM_CBANK
	.align		4
        /*00a0*/ 	.byte	0x04, 0x0a
        /*00a2*/ 	.short	(.L_484 - .L_483)
	.align		4
.L_483:
        /*00a4*/ 	.word	index@(.nv.constant0._Z25computeCenterOfMassKernelP10OctreeNodePKfS2_S2_S2_ii)
        /*00a8*/ 	.short	0x0380
        /*00aa*/ 	.short	0x0030


	//----- nvinfo : EIATTR_SW_WAR
	.align		4
.L_484:
        /*00ac*/ 	.byte	0x04, 0x36
        /*00ae*/ 	.short	(.L_486 - .L_485)
.L_485:
        /*00b0*/ 	.word	0x00000008
.L_486:


//--------------------- .nv.info._Z23buildOctreeSimpleKernelPKfS0_S0_PKyPKiP10OctreeNodeiPiffffff --------------------------
	.section	.nv.info._Z23buildOctreeSimpleKernelPKfS0_S0_PKyPKiP10OctreeNodeiPiffffff,"",@"SHT_CUDA_INFO"
	.sectionflags	@""
	.align	4


	//----- nvinfo : EIATTR_CUDA_API_VERSION
	.align		4
        /*0000*/ 	.byte	0x04, 0x37
        /*0002*/ 	.short	(.L_488 - .L_487)
.L_487:
        /*0004*/ 	.word	0x00000082


	//----- nvinfo : EIATTR_KPARAM_INFO
	.align		4
.L_488:
        /*0008*/ 	.byte	0x04, 0x17
        /*000a*/ 	.short	(.L_490 - .L_489)
.L_489:
        /*000c*/ 	.word	0x00000000
        /*0010*/ 	.short	0x000d
        /*0012*/ 	.short	0x0054
        /*0014*/ 	.byte	0x00, 0xf0, 0x11, 0x00


	//----- nvinfo : EIATTR_KPARAM_INFO
	.align		4
.L_490:
        /*0018*/ 	.byte	0x04, 0x17
        /*001a*/ 	.short	(.L_492 - .L_491)
.L_491:
        /*001c*/ 	.word	0x00000000
        /*0020*/ 	.short	0x000c
        /*0022*/ 	.short	0x0050
        /*0024*/ 	.byte	0x00, 0xf0, 0x11, 0x00


	//----- nvinfo : EIATTR_KPARAM_INFO
	.align		4
.L_492:
        /*0028*/ 	.byte	0x04, 0x17
        /*002a*/ 	.short	(.L_494 - .L_493)
.L_493:
        /*002c*/ 	.word	0x00000000
        /*0030*/ 	.short	0x000b
        /*0032*/ 	.short	0x004c
        /*0034*/ 	.byte	0x00, 0xf0, 0x11, 0x00


	//----- nvinfo : EIATTR_KPARAM_INFO
	.align		4
.L_494:
        /*0038*/ 	.byte	0x04, 0x17
        /*003a*/ 	.short	(.L_496 - .L_495)
.L_495:
        /*003c*/ 	.word	0x00000000
        /*0040*/ 	.short	0x000a
        /*0042*/ 	.short	0x0048
        /*0044*/ 	.byte	0x00, 0xf0, 0x11, 0x00


	//----- nvinfo : EIATTR_KPARAM_INFO
	.align		4
.L_496:
        /*0048*/ 	.byte	0x04, 0x17
        /*004a*/ 	.short	(.L_498 - .L_497)
.L_497:
        /*004c*/ 	.word	0x00000000
        /*0050*/ 	.short	0x0009
        /*0052*/ 	.short	0x0044
        /*0054*/ 	.byte	0x00, 0xf0, 0x11, 0x00


	//----- nvinfo : EIATTR_KPARAM_INFO
	.align		4
.L_498:
        /*0058*/ 	.byte	0x04, 0x17
        /*005a*/ 	.short	(.L_500 - .L_499)
.L_499:
        /*005c*/ 	.word	0x00000000
        /*0060*/ 	.short	0x0008
        /*0062*/ 	.short	0x0040
        /*0064*/ 	.byte	0x00, 0xf0, 0x11, 0x00


	//----- nvinfo : EIATTR_KPARAM_INFO
	.align		4
.L_500:
        /*0068*/ 	.byte	0x04, 0x17
        /*006a*/ 	.short	(.L_502 - .L_501)
.L_501:
        /*006c*/ 	.word	0x00000000
        /*0070*/ 	.short	0x0007
        /*0072*/ 	.short	0x0038
        /*0074*/ 	.byte	0x00, 0xf5, 0x21, 0x00


	//----- nvinfo : EIATTR_KPARAM_INFO
	.align		4
.L_502:
        /*0078*/ 	.byte	0x04, 0x17
        /*007a*/ 	.short	(.L_504 - .L_503)
.L_503:
        /*007c*/ 	.word	0x00000000
        /*0080*/ 	.short	0x0006
        /*0082*/ 	.short	0x0030
        /*0084*/ 	.byte	0x00, 0xf0, 0x11, 0x00


	//----- nvinfo : EIATTR_KPARAM_INFO
	.align		4
.L_504:
        /*0088*/ 	.byte	0x04, 0x17
        /*008a*/ 	.short	(.L_506 - .L_505)
.L_505:
        /*008c*/ 	.word	0x00000000
        /*0090*/ 	.short	0x0005
        /*0092*/ 	.short	0x0028
        /*0094*/ 	.byte	0x00, 0xf5, 0x21, 0x00


	//----- nvinfo : EIATTR_KPARAM_INFO
	.align		4
.L_506:
        /*0098*/ 	.byte	0x04, 0x17
        /*009a*/ 	.short	(.L_508 - .L_507)
.L_507:
        /*009c*/ 	.word	0x00000000
        /*00a0*/ 	.short	0x0004
        /*00a2*/ 	.short	0x0020
        /*00a4*/ 	.byte	0x00, 0xf5, 0x21, 0x00


	//----- nvinfo : EIATTR_KPARAM_INFO
	.align		4
.L_508:
        /*00a8*/ 	.byte	0x04, 0x17
        /*00aa*/ 	.short	(.L_510 - .L_509)
.L_509:
        /*00ac*/ 	.word	0x00000000
        /*00b0*/ 	.short	0x0003
        /*00b2*/ 	.short	0x0018
        /*00b4*/ 	.byte	0x00, 0xf5, 0x21, 0x00


	//----- nvinfo : EIATTR_KPARAM_INFO
	.align		4
.L_510:
        /*00b8*/ 	.byte	0x04, 0x17
        /*00ba*/ 	.short	(.L_512 - .L_511)
.L_511:
        /*00bc*/ 	.word	0x00000000
        /*00c0*/ 	.short	0x0002
        /*00c2*/ 	.short	0x0010
        /*00c4*/ 	.byte	0x00, 0xf5, 0x21, 0x00


	//----- nvinfo : EIATTR_KPARAM_INFO
	.align		4
.L_512:
        /*00c8*/ 	.byte	0x04, 0x17
        /*00ca*/ 	.short	(.L_514 - .L_513)
.L_513:
        /*00cc*/ 	.word	0x00000000
        /*00d0*/ 	.short	0x0001
        /*00d2*/ 	.short	0x0008
        /*00d4*/ 	.byte	0x00, 0xf5, 0x21, 0x00


	//----- nvinfo : EIATTR_KPARAM_INFO
	.align		4
.L_514:
        /*00d8*/ 	.byte	0x04, 0x17
        /*00da*/ 	.short	(.L_516 - .L_515)
.L_515:
        /*00dc*/ 	.word	0x00000000
        /*00e0*/ 	.short	0x0000
        /*00e2*/ 	.short	0x0000
        /*00e4*/ 	.byte	0x00, 0xf5, 0x21, 0x00


	//----- nvinfo : EIATTR_SPARSE_MMA_MASK
	.align		4
.L_516:
        /*00e8*/ 	.byte	0x03, 0x50
        /*00ea*/ 	.short	0x0000


	//----- nvinfo : EIATTR_MAXREG_COUNT
	.align		4
        /*00ec*/ 	.byte	0x03, 0x1b
        /*00ee*/ 	.short	0x00ff


	//----- nvinfo : EIATTR_MERCURY_ISA_VERSION
	.align		4
        /*00f0*/ 	.byte	0x03, 0x5f
        /*00f2*/ 	.short	0x0101


	//----- nvinfo : EIATTR_INT_WARP_WIDE_INSTR_OFFSETS
	.align		4
        /*00f4*/ 	.byte	0x04, 0x31
        /*00f6*/ 	.short	(.L_518 - .L_517)


	//   ....[0]....
.L_517:
        /*00f8*/ 	.word	0x00000520


	//   ....[1]....
        /*00fc*/ 	.word	0x000005e0


	//----- nvinfo : EIATTR_VRC_CTA_INIT_COUNT
	.align		4
.L_518:
        /*0100*/ 	.byte	0x02, 0x4a
	.zero		1
	.zero		1


	//----- nvinfo : EIATTR_EXIT_INSTR_OFFSETS
	.align		4
        /*0104*/ 	.byte	0x04, 0x1c
        /*0106*/ 	.short	(.L_520 - .L_519)


	//   ....[0]....
.L_519:
        /*0108*/ 	.word	0x00000040


	//   ....[1]....
        /*010c*/ 	.word	0x00000200


	//   ....[2]....
        /*0110*/ 	.word	0x00000a20


	//----- nvinfo : EIATTR_CRS_STACK_SIZE
	.align		4
.L_520:
        /*0114*/ 	.byte	0x04, 0x1e
        /*0116*/ 	.short	(.L_522 - .L_521)
.L_521:
        /*0118*/ 	.word	0x00000000


	//----- nvinfo : EIATTR_CBANK_PARAM_SIZE
	.align		4
.L_522:
        /*011c*/ 	.byte	0x03, 0x19
        /*011e*/ 	.short	0x0058


	//----- nvinfo : EIATTR_PARAM_CBANK
	.align		4
        /*0120*/ 	.byte	0x04, 0x0a
        /*0122*/ 	.short	(.L_524 - .L_523)
	.align		4
.L_523:
        /*0124*/ 	.word	index@(.nv.constant0._Z23buildOctreeSimpleKernelPKfS0_S0_PKyPKiP10OctreeNodeiPiffffff)
        /*0128*/ 	.short	0x0380
        /*012a*/ 	.short	0x0058


	//----- nvinfo : EIATTR_SW_WAR
	.align		4
.L_524:
        /*012c*/ 	.byte	0x04, 0x36
        /*012e*/ 	.short	(.L_526 - .L_525)
.L_525:
        /*0130*/ 	.word	0x00000008
.L_526:


//--------------------- .nv.info._Z24computeBoundingBoxKernelPKfS0_S0_iPfS1_S1_S1_S1_S1_ --------------------------
	.section	.nv.info._Z24computeBoundingBoxKernelPKfS0_S0_iPfS1_S1_S1_S1_S1_,"",@"SHT_CUDA_INFO"
	.sectionflags	@""
	.align	4


	//----- nvinfo : EIATTR_CUDA_API_VERSION
	.align		4
        /*0000*/ 	.byte	0x04, 0x37
        /*0002*/ 	.short	(.L_528 - .L_527)
.L_527:
        /*0004*/ 	.word	0x00000082


	//----- nvinfo : EIATTR_KPARAM_INFO
	.align		4
.L_528:
        /*0008*/ 	.byte	0x04, 0x17
        /*000a*/ 	.short	(.L_530 - .L_529)
.L_529:
        /*000c*/ 	.word	0x00000000
        /*0010*/ 	.short	0x0009
        /*0012*/ 	.short	0x0048
        /*0014*/ 	.byte	0x00, 0xf5, 0x21, 0x00


	//----- nvinfo : EIATTR_KPARAM_INFO
	.align		4
.L_530:
        /*0018*/ 	.byte	0x04, 0x17
        /*001a*/ 	.short	(.L_532 - .L_531)
.L_531:
        /*001c*/ 	.word	0x00000000
        /*0020*/ 	.short	0x0008
        /*0022*/ 	.short	0x0040
        /*0024*/ 	.byte	0x00, 0xf5, 0x21, 0x00


	//----- nvinfo : EIATTR_KPARAM_INFO
	.align		4
.L_532:
        /*0028*/ 	.byte	0x04, 0x17
        /*002a*/ 	.short	(.L_534 - .L_533)
.L_533:
        /*002c*/ 	.word	0x00000000
        /*0030*/ 	.short	0x0007
        /*0032*/ 	.short	0x0038
        /*0034*/ 	.byte	0x00, 0xf5, 0x21, 0x00


	//----- nvinfo : EIATTR_KPARAM_INFO
	.align		4
.L_534:
        /*0038*/ 	.byte	0x04, 0x17
        /*003a*/ 	.short	(.L_536 - .L_535)
.L_535:
        /*003c*/ 	.word	0x00000000
        /*0040*/ 	.short	0x0006
        /*0042*/ 	.short	0x0030
        /*0044*/ 	.byte	0x00, 0xf5, 0x21, 0x00


	//----- nvinfo : EIATTR_KPARAM_INFO
	.align		4
.L_536:
        /*0048*/ 	.byte	0x04, 0x17
        /*004a*/ 	.short	(.L_538 - .L_537)
.L_537:
        /*004c*/ 	.word	0x00000000
        /*0050*/ 	.short	0x0005
        /*0052*/ 	.short	0x0028
        /*0054*/ 	.byte	0x00, 0xf5, 0x21, 0x00


	//----- nvinfo : EIATTR_KPARAM_INFO
	.align		4
.L_538:
        /*0058*/ 	.byte	0x04, 0x17
        /*005a*/ 	.short	(.L_540 - .L_539)
.L_539:
        /*005c*/ 	.word	0x00000000
        /*0060*/ 	.short	0x0004
        /*0062*/ 	.short	0x0020
        /*0064*/ 	.byte	0x00, 0xf5, 0x21, 0x00


	//----- nvinfo : EIATTR_KPARAM_INFO
	.align		4
.L_540:
        /*0068*/ 	.byte	0x04, 0x17
        /*006a*/ 	.short	(.L_542 - .L_541)
.L_541:
        /*006c*/ 	.word	0x00000000
        /*0070*/ 	.short	0x0003
        /*0072*/ 	.short	0x0018
        /*0074*/ 	.byte	0x00, 0xf0, 0x11, 0x00


	//----- nvinfo : EIATTR_KPARAM_INFO
	.align		4
.L_542:
        /*0078*/ 	.byte	0x04, 0x17
        /*007a*/ 	.short	(.L_544 - .L_543)
.L_543:
        /*007c*/ 	.word	0x00000000
        /*0080*/ 	.short	0x0002
        /*0082*/ 	.short	0x0010
        /*0084*/ 	.byte	0x00, 0xf5, 0x21, 0x00


	//----- nvinfo : EIATTR_KPARAM_INFO
	.align		4
.L_544:
        /*0088*/ 	.byte	0x04, 0x17
        /*008a*/ 	.short	(.L_546 - .L_545)
.L_545:
        /*008c*/ 	.word	0x00000000
        /*0090*/ 	.short	0x0001
        /*0092*/ 	.short	0x0008
        /*0094*/ 	.byte	0x00, 0xf5, 0x21, 0x00


	//----- nvinfo : EIATTR_KPARAM_INFO
	.align		4
.L_546:
        /*0098*/ 	.byte	0x04, 0x17
        /*009a*/ 	.short	(.L_548 - .L_547)
.L_547:
        /*009c*/ 	.word	0x00000000
        /*00a0*/ 	.short	0x0000
        /*00a2*/ 	.short	0x0000
        /*00a4*/ 	.byte	0x00, 0xf5, 0x21, 0x00


	//----- nvinfo : EIATTR_SPARSE_MMA_MASK
	.align		4
.L_548:
        /*00a8*/ 	.byte	0x03, 0x50
        /*00aa*/ 	.short	0x0000


	//----- nvinfo : EIATTR_MAXREG_COUNT
	.align		4
        /*00ac*/ 	.byte	0x03, 0x1b
        /*00ae*/ 	.short	0x00ff


	//----- nvinfo : EIATTR_NUM_BARRIERS
	.align		4
        /*00b0*/ 	.byte	0x02, 0x4c
        /*00b2*/ 	.byte	0x01
	.zero		1


	//----- nvinfo : EIATTR_MERCURY_ISA_VERSION
	.align		4
        /*00b4*/ 	.byte	0x03, 0x5f
        /*00b6*/ 	.short	0x0101


	//----- nvinfo : EIATTR_VRC_CTA_INIT_COUNT
	.align		4
        /*00b8*/ 	.byte	0x02, 0x4a
	.zero		1
	.zero		1


	//----- nvinfo : EIATTR_EXIT_INSTR_OFFSETS
	.align		4
        /*00bc*/ 	.byte	0x04, 0x1c
        /*00be*/ 	.short	(.L_550 - .L_549)


	//   ....[0]....
.L_549:
        /*00c0*/ 	.word	0x00000be0


	//   ....[1]....
        /*00c4*/ 	.word	0x00000d40


	//----- nvinfo : EIATTR_CRS_STACK_SIZE
	.align		4
.L_550:
        /*00c8*/ 	.byte	0x04, 0x1e
        /*00ca*/ 	.short	(.L_552 - .L_551)
.L_551:
        /*00cc*/ 	.word	0x00000000


	//----- nvinfo : EIATTR_CBANK_PARAM_SIZE
	.align		4
.L_552:
        /*00d0*/ 	.byte	0x03, 0x19
        /*00d2*/ 	.short	0x0050


	//----- nvinfo : EIATTR_PARAM_CBANK
	.align		4
        /*00d4*/ 	.byte	0x04, 0x0a
        /*00d6*/ 	.short	(.L_554 - .L_553)
	.align		4
.L_553:
        /*00d8*/ 	.word	index@(.nv.constant0._Z24computeBoundingBoxKernelPKfS0_S0_iPfS1_S1_S1_S1_S1_)
        /*00dc*/ 	.short	0x0380
        /*00de*/ 	.short	0x0050


	//----- nvinfo : EIATTR_SW_WAR
	.align		4
.L_554:
        /*00e0*/ 	.byte	0x04, 0x36
        /*00e2*/ 	.short	(.L_556 - .L_555)
.L_555:
        /*00e4*/ 	.word	0x00000008
.L_556:


//--------------------- .nv.callgraph             --------------------------
	.section	.nv.callgraph,"",@"SHT_CUDA_CALLGRAPH"
	.align	4
	.sectionentsize	8
	.align		4
        /*0000*/ 	.word	0x00000000
	.align		4
        /*0004*/ 	.word	0xffffffff
	.align		4
        /*0008*/ 	.word	0x00000000
	.align		4
        /*000c*/ 	.word	0xfffffffe
	.align		4
        /*0010*/ 	.word	0x00000000
	.align		4
        /*0014*/ 	.word	0xfffffffd
	.align		4
        /*0018*/ 	.word	0x00000000
	.align		4
        /*001c*/ 	.word	0xfffffffc


//--------------------- .nv.constant4             --------------------------
	.section	.nv.constant4,"a",@progbits
	.align	8
	.align		8
.nv.constant4:
        /*0000*/ 	.dword	_ZN34_INTERNAL_09e60a12_4_k_cu_ac9b4cd64cuda3std3__45__cpo5beginE
	.align		8
        /*0008*/ 	.dword	_ZN34_INTERNAL_09e60a12_4_k_cu_ac9b4cd64cuda3std3__45__cpo3endE
	.align		8
        /*0010*/ 	.dword	_ZN34_INTERNAL_09e60a12_4_k_cu_ac9b4cd64cuda3std3__45__cpo6cbeginE
	.align		8
        /*0018*/ 	.dword	_ZN34_INTERNAL_09e60a12_4_k_cu_ac9b4cd64cuda3std3__45__cpo4cendE
	.align		8
        /*0020*/ 	.dword	_ZN34_INTERNAL_09e60a12_4_k_cu_ac9b4cd64cuda3std3__45__cpo6rbeginE
	.align		8
        /*0028*/ 	.dword	_ZN34_INTERNAL_09e60a12_4_k_cu_ac9b4cd64cuda3std3__45__cpo4rendE
	.align		8
        /*0030*/ 	.dword	_ZN34_INTERNAL_09e60a12_4_k_cu_ac9b4cd64cuda3std3__45__cpo7crbeginE
	.align		8
        /*0038*/ 	.dword	_ZN34_INTERNAL_09e60a12_4_k_cu_ac9b4cd64cuda3std3__45__cpo5crendE
	.align		8
        /*0040*/ 	.dword	_ZN34_INTERNAL_09e60a12_4_k_cu_ac9b4cd64cuda3std3__436_GLOBAL__N__09e60a12_4_k_cu_ac9b4cd66ignoreE
	.align		8
        /*0048*/ 	.dword	_ZN34_INTERNAL_09e60a12_4_k_cu_ac9b4cd64cuda3std3__419piecewise_constructE
	.align		8
        /*0050*/ 	.dword	_ZN34_INTERNAL_09e60a12_4_k_cu_ac9b4cd64cuda3std3__48in_placeE
	.align		8
        /*0058*/ 	.dword	_ZN34_INTERNAL_09e60a12_4_k_cu_ac9b4cd64cuda3std3__420unreachable_sentinelE
	.align		8
        /*0060*/ 	.dword	_ZN34_INTERNAL_09e60a12_4_k_cu_ac9b4cd64cuda3std3__47nulloptE
	.align		8
        /*0068*/ 	.dword	_ZN34_INTERNAL_09e60a12_4_k_cu_ac9b4cd64cuda3std3__48unexpectE
	.align		8
        /*0070*/ 	.dword	_ZN34_INTERNAL_09e60a12_4_k_cu_ac9b4cd64cuda3std6ranges3__45__cpo4swapE
	.align		8
        /*0078*/ 	.dword	_ZN34_INTERNAL_09e60a12_4_k_cu_ac9b4cd64cuda3std6ranges3__45__cpo9iter_moveE
	.align		8
        /*0080*/ 	.dword	_ZN34_INTERNAL_09e60a12_4_k_cu_ac9b4cd64cuda3std6ranges3__45__cpo5beginE
	.align		8
        /*0088*/ 	.dword	_ZN34_INTERNAL_09e60a12_4_k_cu_ac9b4cd64cuda3std6ranges3__45__cpo3endE
	.align		8
        /*0090*/ 	.dword	_ZN34_INTERNAL_09e60a12_4_k_cu_ac9b4cd64cuda3std6ranges3__45__cpo6cbeginE
	.align		8
        /*0098*/ 	.dword	_ZN34_INTERNAL_09e60a12_4_k_cu_ac9b4cd64cuda3std6ranges3__45__cpo4cendE
	.align		8
        /*00a0*/ 	.dword	_ZN34_INTERNAL_09e60a12_4_k_cu_ac9b4cd64cuda3std6ranges3__45__cpo7advanceE
	.align		8
        /*00a8*/ 	.dword	_ZN34_INTERNAL_09e60a12_4_k_cu_ac9b4cd64cuda3std6ranges3__45__cpo9iter_swapE
	.align		8
        /*00b0*/ 	.dword	_ZN34_INTERNAL_09e60a12_4_k_cu_ac9b4cd64cuda3std6ranges3__45__cpo4nextE
	.align		8
        /*00b8*/ 	.dword	_ZN34_INTERNAL_09e60a12_4_k_cu_ac9b4cd64cuda3std6ranges3__45__cpo4prevE
	.align		8
        /*00c0*/ 	.dword	_ZN34_INTERNAL_09e60a12_4_k_cu_ac9b4cd64cuda3std6ranges3__45__cpo4dataE
	.align		8
        /*00c8*/ 	.dword	_ZN34_INTERNAL_09e60a12_4_k_cu_ac9b4cd64cuda3std6ranges3__45__cpo5cdataE
	.align		8
        /*00d0*/ 	.dword	_ZN34_INTERNAL_09e60a12_4_k_cu_ac9b4cd64cuda3std6ranges3__45__cpo4sizeE
	.align		8
        /*00d8*/ 	.dword	_ZN34_INTERNAL_09e60a12_4_k_cu_ac9b4cd64cuda3std6ranges3__45__cpo5ssizeE
	.align		8
        /*00e0*/ 	.dword	_ZN34_INTERNAL_09e60a12_4_k_cu_ac9b4cd64cuda3std6ranges3__45__cpo8distanceE
	.align		8
        /*00e8*/ 	.dword	_ZN34_INTERNAL_09e60a12_4_k_cu_ac9b4cd66thrust24THRUST_300001_SM_1000_NS8cuda_cub3parE
	.align		8
        /*00f0*/ 	.dword	_ZN34_INTERNAL_09e60a12_4_k_cu_ac9b4cd66thrust24THRUST_300001_SM_1000_NS8cuda_cub10par_nosyncE
	.align		8
        /*00f8*/ 	.dword	_ZN34_INTERNAL_09e60a12_4_k_cu_ac9b4cd66thrust24THRUST_300001_SM_1000_NS6system6detail10sequential3seqE
	.align		8
        /*0100*/ 	.dword	_ZN34_INTERNAL_09e60a12_4_k_cu_ac9b4cd66thrust24THRUST_300001_SM_1000_NS6system3cpp3parE
	.align		8
        /*0108*/ 	.dword	_ZN34_INTERNAL_09e60a12_4_k_cu_ac9b4cd66thrust24THRUST_300001_SM_1000_NS12placeholders2_1E
	.align		8
        /*0110*/ 	.dword	_ZN34_INTERNAL_09e60a12_4_k_cu_ac9b4cd66thrust24THRUST_300001_SM_1000_NS12placeholders2_2E
	.align		8
        /*0118*/ 	.dword	_ZN34_INTERNAL_09e60a12_4_k_cu_ac9b4cd66thrust24THRUST_300001_SM_1000_NS12placeholders2_3E
	.align		8
        /*0120*/ 	.dword	_ZN34_INTERNAL_09e60a12_4_k_cu_ac9b4cd66thrust24THRUST_300001_SM_1000_NS12placeholders2_4E
	.align		8
        /*0128*/ 	.dword	_ZN34_INTERNAL_09e60a12_4_k_cu_ac9b4cd66thrust24THRUST_300001_SM_1000_NS12placeholders2_5E
	.align		8
        /*0130*/ 	.dword	_ZN34_INTERNAL_09e60a12_4_k_cu_ac9b4cd66thrust24THRUST_300001_SM_1000_NS12placeholders2_6E
	.align		8
        /*0138*/ 	.dword	_ZN34_INTERNAL_09e60a12_4_k_cu_ac9b4cd66thrust24THRUST_300001_SM_1000_NS12placeholders2_7E
	.align		8
        /*0140*/ 	.dword	_ZN34_INTERNAL_09e60a12_4_k_cu_ac9b4cd66thrust24THRUST_300001_SM_1000_NS12placeholders2_8E
	.align		8
        /*0148*/ 	.dword	_ZN34_INTERNAL_09e60a12_4_k_cu_ac9b4cd66thrust24THRUST_300001_SM_1000_NS12placeholders2_9E
	.align		8
        /*0150*/ 	.dword	_ZN34_INTERNAL_09e60a12_4_k_cu_ac9b4cd66thrust24THRUST_300001_SM_1000_NS12placeholders3_10E
	.align		8
        /*0158*/ 	.dword	_ZN34_INTERNAL_09e60a12_4_k_cu_ac9b4cd66thrust24THRUST_300001_SM_1000_NS3seqE
	.align		8
        /*0160*/ 	.dword	_ZN34_INTERNAL_09e60a12_4_k_cu_ac9b4cd66thrust24THRUST_300001_SM_1000_NS6deviceE


//--------------------- .text._ZN3cub18CUB_300001_SM_10006detail10radix_sort29DeviceRadixSortOnesweepKernelINS1_5radix10policy_hubIyyyE10Policy1000ELNS0_9SortOrderE0EyyyiiNS1_21identity_decomposer_tEEEvPT5_SB_PT3_PKSC_PT1_PKSG_PT2_PKSK_T4_iiT6_ --------------------------
	.section	.text._ZN3cub18CUB_300001_SM_10006detail10radix_sort29DeviceRadixSortOnesweepKernelINS1_5radix10policy_hubIyyyE10Policy1000ELNS0_9SortOrderE0EyyyiiNS1_21identity_decomposer_tEEEvPT5_SB_PT3_PKSC_PT1_PKSG_PT2_PKSK_T4_iiT6_,"ax",@progbits
	.align	128
        .global         _ZN3cub18CUB_300001_SM_10006detail10radix_sort29DeviceRadixSortOnesweepKernelINS1_5radix10policy_hubIyyyE10Policy1000ELNS0_9SortOrderE0EyyyiiNS1_21identity_decomposer_tEEEvPT5_SB_PT3_PKSC_PT1_PKSG_PT2_PKSK_T4_iiT6_
        .type           _ZN3cub18CUB_300001_SM_10006detail10radix_sort29DeviceRadixSortOnesweepKernelINS1_5radix10policy_hubIyyyE10Policy1000ELNS0_9SortOrderE0EyyyiiNS1_21identity_decomposer_tEEEvPT5_SB_PT3_PKSC_PT1_PKSG_PT2_PKSK_T4_iiT6_,@function
        .size           _ZN3cub18CUB_300001_SM_10006detail10radix_sort29DeviceRadixSortOnesweepKernelINS1_5radix10policy_hubIyyyE10Policy1000ELNS0_9SortOrderE0EyyyiiNS1_21identity_decomposer_tEEEvPT5_SB_PT3_PKSC_PT1_PKSG_PT2_PKSK_T4_iiT6_,(.L_x_541 - _ZN3cub18CUB_300001_SM_10006detail10radix_sort29DeviceRadixSortOnesweepKernelINS1_5radix10policy_hubIyyyE10Policy1000ELNS0_9SortOrderE0EyyyiiNS1_21identity_decomposer_tEEEvPT5_SB_PT3_PKSC_PT1_PKSG_PT2_PKSK_T4_iiT6_)
        .other          _ZN3cub18CUB_300001_SM_10006detail10radix_sort29DeviceRadixSortOnesweepKernelINS1_5radix10policy_hubIyyyE10Policy1000ELNS0_9SortOrderE0EyyyiiNS1_21identity_decomposer_tEEEvPT5_SB_PT3_PKSC_PT1_PKSG_PT2_PKSK_T4_iiT6_,@"STO_CUDA_ENTRY STV_DEFAULT"
_ZN3cub18CUB_300001_SM_10006detail10radix_sort29DeviceRadixSortOnesweepKernelINS1_5radix10policy_hubIyyyE10Policy1000ELNS0_9SortOrderE0EyyyiiNS1_21identity_decomposer_tEEEvPT5_SB_PT3_PKSC_PT1_PKSG_PT2_PKSK_T4_iiT6_:
.text._ZN3cub18CUB_300001_SM_10006detail10radix_sort29DeviceRadixSortOnesweepKernelINS1_5radix10policy_hubIyyyE10Policy1000ELNS0_9SortOrderE0EyyyiiNS1_21identity_decomposer_tEEEvPT5_SB_PT3_PKSC_PT1_PKSG_PT2_PKSK_T4_iiT6_:
[----:B------:R-:W-:Y:S01]  /*0000*/  LDC R1, c[0x0][0x37c] ;  /* 0x0000df00ff017b82 */ /* 0x000fe20000000800 */
[----:B------:R-:W0:Y:S01]  /*0010*/  S2R R19, SR_TID.X ;  /* 0x0000000000137919 */ /* 0x000e220000002100 */
[----:B------:R-:W-:Y:S01]  /*0020*/  MOV R41, 0x400 ;  /* 0x0000040000297802 */ /* 0x000fe20000000f00 */
[----:B------:R-:W1:Y:S01]  /*0030*/  LDCU.64 UR8, c[0x0][0x358] ;  /* 0x00006b00ff0877ac */ /* 0x000e620008000a00 */
[----:B------:R-:W-:Y:S01]  /*0040*/  BSSY.RECONVERGENT B0, `(.L_x_0) ;  /* 0x000000c000007945 */ /* 0x000fe20003800200 */
[----:B------:R-:W2:Y:S01]  /*0050*/  S2R R0, SR_CgaCtaId ;  /* 0x0000000000007919 */ /* 0x000ea20000008800 */
[----:B0-----:R-:W-:Y:S02]  /*0060*/  ISETP.NE.AND P0, PT, R19, RZ, PT ;  /* 0x000000ff1300720c */ /* 0x001fe40003f05270 */
[----:B--2---:R-:W-:-:S11]  /*0070*/  LEA R41, R0, R41, 0x18 ;  /* 0x0000002900297211 */ /* 0x004fd600078ec0ff */
[----:B-1----:R-:W-:Y:S05]  /*0080*/  @P0 BRA `(.L_x_1) ;  /* 0x00000000001c0947 */ /* 0x002fea0003800000 */
[----:B------:R-:W0:Y:S01]  /*0090*/  LDC.64 R2, c[0x0][0x388] ;  /* 0x0000e200ff027b82 */ /* 0x000e220000000a00 */
[----:B------:R-:W-:-:S05]  /*00a0*/  IMAD.MOV.U32 R5, RZ, RZ, 0x1 ;  /* 0x00000001ff057424 */ /* 0x000fca00078e00ff */
[----:B0-----:R-:W2:Y:S02]  /*00b0*/  ATOMG.E.ADD.STRONG.GPU PT, R2, desc[UR8][R2.64], R5 ;  /* 0x80000005020279a8 */ /* 0x001ea400081ef108 */
[----:B------:R-:W0:Y:S01]  /*00c0*/  S2UR UR5, SR_CgaCtaId ;  /* 0x00000000000579c3 */ /* 0x000e220000008800 */
[----:B------:R-:W-:Y:S02]  /*00d0*/  UMOV UR4, 0x400 ;  /* 0x0000040000047882 */ /* 0x000fe40000000000 */
[----:B0-----:R-:W-:-:S09]  /*00e0*/  ULEA UR4, UR5, UR4, 0x18 ;  /* 0x0000000405047291 */ /* 0x001fd2000f8ec0ff */
[----:B--2---:R0:W-:Y:S03]  /*00f0*/  STS [UR4+0x9000], R2 ;  /* 0x00900002ff007988 */ /* 0x0041e60008000804 */
.L_x_1:
[----:B------:R-:W-:Y:S05]  /*0100*/  BSYNC.RECONVERGENT B0 ;  /* 0x0000000000007941 */ /* 0x000fea0003800200 */
.L_x_0:
[----:B------:R-:W-:Y:S01]  /*0110*/  BAR.SYNC.DEFER_BLOCKING 0x0 ;  /* 0x0000000000007b1d */ /* 0x000fe20000010000 */
[----:B0-----:R-:W-:-:S05]  /*0120*/  SHF.R.U32.HI R2, RZ, 0x5, R19 ;  /* 0x00000005ff027819 */ /* 0x001fca0000011613 */
[----:B------:R-:W0:Y:S01]  /*0130*/  LDCU UR4, c[0x0][0x3c0] ;  /* 0x00007800ff0477ac */ /* 0x000e220008000800 */
[----:B------:R-:W1:Y:S01]  /*0140*/  S2R R42, SR_LANEID ;  /* 0x00000000002a7919 */ /* 0x000e620000000000 */
[----:B------:R-:W2:Y:S02]  /*0150*/  LDS R4, [R41+0x9000] ;  /* 0x0090000029047984 */ /* 0x000ea40000000800 */
[----:B--2---:R-:W-:-:S04]  /*0160*/  IMAD R3, R4, 0x1200, RZ ;  /* 0x0000120004037824 */ /* 0x004fc800078e02ff */
[----:B------:R-:W-:Y:S01]  /*0170*/  VIADD R39, R3, 0x1200 ;  /* 0x0000120003277836 */ /* 0x000fe20000000000 */
[----:B------:R-:W-:-:S04]  /*0180*/  SHF.R.S32.HI R48, RZ, 0x1f, R3 ;  /* 0x0000001fff307819 */ /* 0x000fc80000011403 */
[----:B0-----:R-:W-:-:S13]  /*0190*/  ISETP.GT.AND P0, PT, R39, UR4, PT ;  /* 0x0000000427007c0c */ /* 0x001fda000bf04270 */
[----:B-1----:R-:W-:Y:S05]  /*01a0*/  @P0 BRA `(.L_x_2) ;  /* 0x0000000000540947 */ /* 0x002fea0003800000 */
[----:B------:R-:W0:Y:S01]  /*01b0*/  LDCU.64 UR4, c[0x0][0x3a8] ;  /* 0x00007500ff0477ac */ /* 0x000e220008000a00 */
[C---:B------:R-:W-:Y:S02]  /*01c0*/  LOP3.LUT R0, R19.reuse, 0x1f, RZ, 0xc0, !PT ;  /* 0x0000001f13007812 */ /* 0x040fe400078ec0ff */
[----:B------:R-:W-:-:S05]  /*01d0*/  LOP3.LUT R5, R19, 0x3e0, RZ, 0xc0, !PT ;  /* 0x000003e013057812 */ /* 0x000fca00078ec0ff */
[----:B------:R-:W-:-:S05]  /*01e0*/  IMAD R0, R5, 0xc, R0 ;  /* 0x0000000c05007824 */ /* 0x000fca00078e0200 */
[----:B------:R-:W-:-:S05]  /*01f0*/  IADD3 R3, P0, PT, R3, R0, RZ ;  /* 0x0000000003037210 */ /* 0x000fca0007f1e0ff */
[----:B------:R-:W-:Y:S01]  /*0200*/  IMAD.X R48, RZ, RZ, R48, P0 ;  /* 0x000000ffff307224 */ /* 0x000fe200000e0630 */
[----:B0-----:R-:W-:-:S04]  /*0210*/  LEA R6, P0, R3, UR4, 0x3 ;  /* 0x0000000403067c11 */ /* 0x001fc8000f8018ff */
[----:B------:R-:W-:-:S05]  /*0220*/  LEA.HI.X R7, R3, UR5, R48, 0x3, P0 ;  /* 0x0000000503077c11 */ /* 0x000fca00080f1c30 */
[----:B------:R0:W5:Y:S04]  /*0230*/  LDG.E.64 R36, desc[UR8][R6.64] ;  /* 0x0000000806247981 */ /* 0x000168000c1e1b00 */
        /* <DEDUP_REMOVED lines=10> */
[----:B------:R0:W5:Y:S01]  /*02e0*/  LDG.E.64 R14, desc[UR8][R6.64+0xb00] ;  /* 0x000b0008060e7981 */ /* 0x000162000c1e1b00 */
[----:B------:R-:W-:Y:S05]  /*02f0*/  BRA `(.L_x_3) ;  /* 0x0000000400107947 */ /* 0x000fea0003800000 */
.L_x_2:
[----:B------:R-:W0:Y:S01]  /*0300*/  LDCU.64 UR6, c[0x0][0x3a8] ;  /* 0x00007500ff0677ac */ /* 0x000e220008000a00 */
[C---:B------:R-:W-:Y:S01]  /*0310*/  LOP3.LUT R0, R19.reuse, 0x1f, RZ, 0xc0, !PT ;  /* 0x0000001f13007812 */ /* 0x040fe200078ec0ff */
[----:B------:R-:W-:Y:S01]  /*0320*/  IMAD.MOV.U32 R36, RZ, RZ, -0x1 ;  /* 0xffffffffff247424 */ /* 0x000fe200078e00ff */
[----:B------:R-:W-:Y:S01]  /*0330*/  LOP3.LUT R5, R19, 0x3e0, RZ, 0xc0, !PT ;  /* 0x000003e013057812 */ /* 0x000fe200078ec0ff */
[----:B------:R-:W-:Y:S02]  /*0340*/  IMAD.MOV.U32 R37, RZ, RZ, -0x1 ;  /* 0xffffffffff257424 */ /* 0x000fe400078e00ff */
[----:B------:R-:W-:Y:S02]  /*0350*/  IMAD.MOV.U32 R34, RZ, RZ, -0x1 ;  /* 0xffffffffff227424 */ /* 0x000fe400078e00ff */
[----:B------:R-:W-:Y:S01]  /*0360*/  IMAD R0, R5, 0xc, R0 ;  /* 0x0000000c05007824 */ /* 0x000fe200078e0200 */
[----:B------:R-:W-:Y:S01]  /*0370*/  IADD3 R5, PT, PT, -R3, UR4, RZ ;  /* 0x0000000403057c10 */ /* 0x000fe2000fffe1ff */
[----:B------:R-:W-:-:S02]  /*0380*/  IMAD.MOV.U32 R35, RZ, RZ, -0x1 ;  /* 0xffffffffff237424 */ /* 0x000fc400078e00ff */
[C---:B------:R-:W-:Y:S01]  /*0390*/  VIADD R8, R0.reuse, 0x40 ;  /* 0x0000004000087836 */ /* 0x040fe20000000000 */
[----:B------:R-:W-:Y:S01]  /*03a0*/  IADD3 R3, P0, PT, R3, R0, RZ ;  /* 0x0000000003037210 */ /* 0x000fe20007f1e0ff */
[C---:B------:R-:W-:Y:S01]  /*03b0*/  VIADD R6, R0.reuse, 0x20 ;  /* 0x0000002000067836 */ /* 0x040fe20000000000 */
[CC--:B------:R-:W-:Y:S01]  /*03c0*/  ISETP.GE.AND P3, PT, R0.reuse, R5.reuse, PT ;  /* 0x000000050000720c */ /* 0x0c0fe20003f66270 */
[----:B------:R-:W-:Y:S01]  /*03d0*/  VIADD R10, R0, 0x60 ;  /* 0x00000060000a7836 */ /* 0x000fe20000000000 */
[-C--:B------:R-:W-:Y:S01]  /*03e0*/  ISETP.GE.AND P6, PT, R8, R5.reuse, PT ;  /* 0x000000050800720c */ /* 0x080fe20003fc6270 */
[----:B------:R-:W-:Y:S01]  /*03f0*/  VIADD R8, R0, 0x80 ;  /* 0x0000008000087836 */ /* 0x000fe20000000000 */
[-C--:B------:R-:W-:Y:S01]  /*0400*/  ISETP.GE.AND P2, PT, R6, R5.reuse, PT ;  /* 0x000000050600720c */ /* 0x080fe20003f46270 */
[----:B------:R-:W-:Y:S01]  /*0410*/  IMAD.X R48, RZ, RZ, R48, P0 ;  /* 0x000000ffff307224 */ /* 0x000fe200000e0630 */
[C---:B0-----:R-:W-:Y:S01]  /*0420*/  LEA R6, P4, R3.reuse, UR6, 0x3 ;  /* 0x0000000603067c11 */ /* 0x041fe2000f8818ff */
[----:B------:R-:W-:Y:S01]  /*0430*/  IMAD.MOV.U32 R32, RZ, RZ, -0x1 ;  /* 0xffffffffff207424 */ /* 0x000fe200078e00ff */
[-C--:B------:R-:W-:Y:S01]  /*0440*/  ISETP.GE.AND P5, PT, R10, R5.reuse, PT ;  /* 0x000000050a00720c */ /* 0x080fe20003fa6270 */
[----:B------:R-:W-:Y:S01]  /*0450*/  VIADD R10, R0, 0xa0 ;  /* 0x000000a0000a7836 */ /* 0x000fe20000000000 */
[-C--:B------:R-:W-:Y:S01]  /*0460*/  ISETP.GE.AND P1, PT, R8, R5.reuse, PT ;  /* 0x000000050800720c */ /* 0x080fe20003f26270 */
[----:B------:R-:W-:Y:S01]  /*0470*/  VIADD R8, R0, 0xe0 ;  /* 0x000000e000087836 */ /* 0x000fe20000000000 */
[----:B------:R-:W-:Y:S01]  /*0480*/  LEA.HI.X R7, R3, UR7, R48, 0x3, P4 ;  /* 0x0000000703077c11 */ /* 0x000fe2000a0f1c30 */
[----:B------:R-:W-:Y:S01]  /*0490*/  IMAD.MOV.U32 R33, RZ, RZ, -0x1 ;  /* 0xffffffffff217424 */ /* 0x000fe200078e00ff */
[----:B------:R-:W-:Y:S01]  /*04a0*/  ISETP.GE.AND P0, PT, R10, R5, PT ;  /* 0x000000050a00720c */ /* 0x000fe20003f06270 */
[----:B------:R-:W-:-:S02]  /*04b0*/  VIADD R10, R0, 0x100 ;  /* 0x00000100000a7836 */ /* 0x000fc40000000000 */
[----:B------:R1:W5:Y:S01]  /*04c0*/  @!P3 LDG.E.64 R36, desc[UR8][R6.64] ;  /* 0x000000080624b981 */ /* 0x000362000c1e1b00 */
[-C--:B------:R-:W-:Y:S01]  /*04d0*/  ISETP.GE.AND P3, PT, R8, R5.reuse, PT ;  /* 0x000000050800720c */ /* 0x080fe20003f66270 */
[C---:B------:R-:W-:Y:S02]  /*04e0*/  VIADD R12, R0.reuse, 0xc0 ;  /* 0x000000c0000c7836 */ /* 0x040fe40000000000 */
[----:B------:R-:W-:Y:S01]  /*04f0*/  VIADD R8, R0, 0x120 ;  /* 0x0000012000087836 */ /* 0x000fe20000000000 */
[----:B------:R1:W5:Y:S01]  /*0500*/  @!P2 LDG.E.64 R34, desc[UR8][R6.64+0x100] ;  /* 0x000100080622a981 */ /* 0x000362000c1e1b00 */
[-C--:B------:R-:W-:Y:S01]  /*0510*/  ISETP.GE.AND P2, PT, R10, R5.reuse, PT ;  /* 0x000000050a00720c */ /* 0x080fe20003f46270 */
[----:B------:R-:W-:Y:S01]  /*0520*/  IMAD.MOV.U32 R10, RZ, RZ, -0x1 ;  /* 0xffffffffff0a7424 */ /* 0x000fe200078e00ff */
[-C--:B------:R-:W-:Y:S01]  /*0530*/  ISETP.GE.AND P4, PT, R12, R5.reuse, PT ;  /* 0x000000050c00720c */ /* 0x080fe20003f86270 */
[----:B------:R-:W-:Y:S01]  /*0540*/  IMAD.MOV.U32 R11, RZ, RZ, -0x1 ;  /* 0xffffffffff0b7424 */ /* 0x000fe200078e00ff */
[----:B------:R1:W5:Y:S01]  /*0550*/  @!P6 LDG.E.64 R32, desc[UR8][R6.64+0x200] ;  /* 0x000200080620e981 */ /* 0x000362000c1e1b00 */
[----:B------:R-:W-:Y:S01]  /*0560*/  IMAD.MOV.U32 R30, RZ, RZ, -0x1 ;  /* 0xffffffffff1e7424 */ /* 0x000fe200078e00ff */
[----:B------:R-:W-:Y:S01]  /*0570*/  ISETP.GE.AND P6, PT, R8, R5, PT ;  /* 0x000000050800720c */ /* 0x000fe20003fc6270 */
[----:B------:R-:W-:-:S02]  /*0580*/  IMAD.MOV.U32 R31, RZ, RZ, -0x1 ;  /* 0xffffffffff1f7424 */ /* 0x000fc400078e00ff */
[C---:B------:R-:W-:Y:S01]  /*0590*/  VIADD R12, R0.reuse, 0x140 ;  /* 0x00000140000c7836 */ /* 0x040fe20000000000 */
[----:B------:R1:W5:Y:S01]  /*05a0*/  @!P5 LDG.E.64 R10, desc[UR8][R6.64+0x300] ;  /* 0x00030008060ad981 */ /* 0x000362000c1e1b00 */
[----:B------:R-:W-:-:S03]  /*05b0*/  VIADD R8, R0, 0x160 ;  /* 0x0000016000087836 */ /* 0x000fc60000000000 */
[----:B------:R1:W5:Y:S01]  /*05c0*/  @!P1 LDG.E.64 R30, desc[UR8][R6.64+0x400] ;  /* 0x00040008061e9981 */ /* 0x000362000c1e1b00 */
[-C--:B------:R-:W-:Y:S02]  /*05d0*/  ISETP.GE.AND P5, PT, R12, R5.reuse, PT ;  /* 0x000000050c00720c */ /* 0x080fe40003fa6270 */
[----:B------:R-:W-:Y:S01]  /*05e0*/  ISETP.GE.AND P1, PT, R8, R5, PT ;  /* 0x000000050800720c */ /* 0x000fe20003f26270 */
[----:B------:R-:W-:Y:S02]  /*05f0*/  IMAD.MOV.U32 R12, RZ, RZ, -0x1 ;  /* 0xffffffffff0c7424 */ /* 0x000fe400078e00ff */
[----:B------:R-:W-:Y:S02]  /*0600*/  IMAD.MOV.U32 R13, RZ, RZ, -0x1 ;  /* 0xffffffffff0d7424 */ /* 0x000fe400078e00ff */
[----:B------:R-:W-:Y:S02]  /*0610*/  IMAD.MOV.U32 R28, RZ, RZ, -0x1 ;  /* 0xffffffffff1c7424 */ /* 0x000fe400078e00ff */
[----:B------:R-:W-:-:S02]  /*0620*/  IMAD.MOV.U32 R29, RZ, RZ, -0x1 ;  /* 0xffffffffff1d7424 */ /* 0x000fc400078e00ff */
[----:B------:R-:W-:Y:S01]  /*0630*/  IMAD.MOV.U32 R26, RZ, RZ, -0x1 ;  /* 0xffffffffff1a7424 */ /* 0x000fe200078e00ff */
[----:B------:R1:W5:Y:S01]  /*0640*/  @!P0 LDG.E.64 R12, desc[UR8][R6.64+0x500] ;  /* 0x00050008060c8981 */ /* 0x000362000c1e1b00 */
[----:B------:R-:W-:Y:S02]  /*0650*/  IMAD.MOV.U32 R27, RZ, RZ, -0x1 ;  /* 0xffffffffff1b7424 */ /* 0x000fe400078e00ff */
[----:B------:R-:W-:Y:S01]  /*0660*/  IMAD.MOV.U32 R24, RZ, RZ, -0x1 ;  /* 0xffffffffff187424 */ /* 0x000fe200078e00ff */
[----:B------:R1:W5:Y:S01]  /*0670*/  @!P4 LDG.E.64 R28, desc[UR8][R6.64+0x600] ;  /* 0x00060008061cc981 */ /* 0x000362000c1e1b00 */
[----:B------:R-:W-:Y:S02]  /*0680*/  IMAD.MOV.U32 R25, RZ, RZ, -0x1 ;  /* 0xffffffffff197424 */ /* 0x000fe400078e00ff */
[----:B------:R-:W-:Y:S01]  /*0690*/  IMAD.MOV.U32 R22, RZ, RZ, -0x1 ;  /* 0xffffffffff167424 */ /* 0x000fe200078e00ff */
[----:B------:R1:W5:Y:S01]  /*06a0*/  @!P3 LDG.E.64 R26, desc[UR8][R6.64+0x700] ;  /* 0x00070008061ab981 */ /* 0x000362000c1e1b00 */
[----:B------:R-:W-:-:S02]  /*06b0*/  IMAD.MOV.U32 R23, RZ, RZ, -0x1 ;  /* 0xffffffffff177424 */ /* 0x000fc400078e00ff */
[----:B------:R-:W-:Y:S01]  /*06c0*/  IMAD.MOV.U32 R16, RZ, RZ, -0x1 ;  /* 0xffffffffff107424 */ /* 0x000fe200078e00ff */
[----:B------:R1:W5:Y:S01]  /*06d0*/  @!P2 LDG.E.64 R24, desc[UR8][R6.64+0x800] ;  /* 0x000800080618a981 */ /* 0x000362000c1e1b00 */
[----:B------:R-:W-:Y:S02]  /*06e0*/  IMAD.MOV.U32 R17, RZ, RZ, -0x1 ;  /* 0xffffffffff117424 */ /* 0x000fe400078e00ff */
[----:B------:R-:W-:Y:S01]  /*06f0*/  IMAD.MOV.U32 R14, RZ, RZ, -0x1 ;  /* 0xffffffffff0e7424 */ /* 0x000fe200078e00ff */
[----:B------:R1:W5:Y:S01]  /*0700*/  @!P6 LDG.E.64 R22, desc[UR8][R6.64+0x900] ;  /* 0x000900080616e981 */ /* 0x000362000c1e1b00 */
[----:B------:R-:W-:-:S03]  /*0710*/  IMAD.MOV.U32 R15, RZ, RZ, -0x1 ;  /* 0xffffffffff0f7424 */ /* 0x000fc600078e00ff */
[----:B------:R1:W5:Y:S04]  /*0720*/  @!P5 LDG.E.64 R16, desc[UR8][R6.64+0xa00] ;  /* 0x000a00080610d981 */ /* 0x000368000c1e1b00 */
[----:B------:R1:W5:Y:S02]  /*0730*/  @!P1 LDG.E.64 R14, desc[UR8][R6.64+0xb00] ;  /* 0x000b0008060e9981 */ /* 0x000364000c1e1b00 */
.L_x_3:
[----:B------:R-:W-:Y:S01]  /*0740*/  VIMNMX R5, PT, PT, R42, 0xe0, !PT ;  /* 0x000000e02a057848 */ /* 0x000fe20007fe0100 */
[----:B------:R-:W2:Y:S01]  /*0750*/  LDCU UR4, c[0x0][0x3c8] ;  /* 0x00007900ff0477ac */ /* 0x000ea20008000800 */
[----:B------:R-:W-:Y:S01]  /*0760*/  BSSY.RECONVERGENT B0, `(.L_x_4) ;  /* 0x0000025000007945 */ /* 0x000fe20003800200 */
[--C-:B01----:R-:W-:Y:S01]  /*0770*/  IMAD.MOV.U32 R7, RZ, RZ, R42.reuse ;  /* 0x000000ffff077224 */ /* 0x103fe200078e002a */
[----:B------:R-:W-:Y:S01]  /*0780*/  IADD3 R5, PT, PT, R5, 0x1f, -R42 ;  /* 0x0000001f05057810 */ /* 0x000fe20007ffe82a */
[----:B------:R-:W-:-:S03]  /*0790*/  UMOV UR5, 0xffffffff ;  /* 0xffffffff00057882 */ /* 0x000fc60000000000 */
[C---:B------:R-:W-:Y:S02]  /*07a0*/  ISETP.GE.U32.AND P0, PT, R5.reuse, 0x1e0, PT ;  /* 0x000001e00500780c */ /* 0x040fe40003f06070 */
[----:B------:R-:W-:Y:S01]  /*07b0*/  LEA.HI R6, R5, 0x1, RZ, 0x1b ;  /* 0x0000000105067811 */ /* 0x000fe200078fd8ff */
[----:B------:R-:W-:-:S03]  /*07c0*/  IMAD.SHL.U32 R5, R2, 0x400, RZ ;  /* 0x0000040002057824 */ /* 0x000fc600078e00ff */
[----:B------:R-:W-:-:S04]  /*07d0*/  LOP3.LUT R9, R6, 0xf, RZ, 0xc0, !PT ;  /* 0x0000000f06097812 */ /* 0x000fc800078ec0ff */
[----:B------:R-:W-:Y:S01]  /*07e0*/  ISETP.NE.AND P1, PT, R9, RZ, PT ;  /* 0x000000ff0900720c */ /* 0x000fe20003f25270 */
[----:B--2---:R-:W-:Y:S02]  /*07f0*/  USHF.L.U32 UR4, UR5, UR4, URZ ;  /* 0x0000000405047299 */ /* 0x004fe400080006ff */
[----:B------:R-:W-:Y:S10]  /*0800*/  @!P0 BRA `(.L_x_5) ;  /* 0x0000000000688947 */ /* 0x000ff40003800000 */
[----:B------:R-:W-:Y:S01]  /*0810*/  IMAD R8, R42, 0x4, R5 ;  /* 0x000000042a087824 */ /* 0x000fe200078e0205 */
[----:B------:R-:W-:Y:S01]  /*0820*/  LOP3.LUT R2, R6, 0xffffff0, RZ, 0xc0, !PT ;  /* 0x0ffffff006027812 */ /* 0x000fe200078ec0ff */
[----:B------:R-:W-:-:S03]  /*0830*/  IMAD.MOV.U32 R7, RZ, RZ, R42 ;  /* 0x000000ffff077224 */ /* 0x000fc600078e002a */
[----:B------:R-:W-:Y:S01]  /*0840*/  IADD3 R8, PT, PT, R8, 0x400, R41 ;  /* 0x0000040008087810 */ /* 0x000fe20007ffe029 */
[----:B------:R-:W-:-:S07]  /*0850*/  IMAD.MOV R2, RZ, RZ, -R2 ;  /* 0x000000ffff027224 */ /* 0x000fce00078e0a02 */
.L_x_6:
[----:B------:R-:W-:Y:S01]  /*0860*/  VIADD R2, R2, 0x10 ;  /* 0x0000001002027836 */ /* 0x000fe20000000000 */
[----:B------:R-:W-:Y:S01]  /*0870*/  STS [R8+-0x400], RZ ;  /* 0xfffc00ff08007388 */ /* 0x000fe20000000800 */
[----:B------:R-:W-:-:S03]  /*0880*/  VIADD R7, R7, 0x200 ;  /* 0x0000020007077836 */ /* 0x000fc60000000000 */
[----:B------:R-:W-:Y:S01]  /*0890*/  ISETP.NE.AND P0, PT, R2, RZ, PT ;  /* 0x000000ff0200720c */ /* 0x000fe20003f05270 */
[----:B------:R-:W-:Y:S04]  /*08a0*/  STS [R8+-0x380], RZ ;  /* 0xfffc80ff08007388 */ /* 0x000fe80000000800 */
[----:B------:R-:W-:Y:S04]  /*08b0*/  STS [R8+-0x300], RZ ;  /* 0xfffd00ff08007388 */ /* 0x000fe80000000800 */
[----:B------:R-:W-:Y:S04]  /*08c0*/  STS [R8+-0x280], RZ ;  /* 0xfffd80ff08007388 */ /* 0x000fe80000000800 */
[----:B------:R-:W-:Y:S04]  /*08d0*/  STS [R8+-0x200], RZ ;  /* 0xfffe00ff08007388 */ /* 0x000fe80000000800 */
[----:B------:R-:W-:Y:S04]  /*08e0*/  STS [R8+-0x180], RZ ;  /* 0xfffe80ff08007388 */ /* 0x000fe80000000800 */
[----:B------:R-:W-:Y:S04]  /*08f0*/  STS [R8+-0x100], RZ ;  /* 0xffff00ff08007388 */ /* 0x000fe80000000800 */
[----:B------:R-:W-:Y:S04]  /*0900*/  STS [R8+-0x80], RZ ;  /* 0xffff80ff08007388 */ /* 0x000fe80000000800 */
[----:B------:R-:W-:Y:S04]  /*0910*/  STS [R8], RZ ;  /* 0x000000ff08007388 */ /* 0x000fe80000000800 */
[----:B------:R-:W-:Y:S04]  /*0920*/  STS [R8+0x80], RZ ;  /* 0x000080ff08007388 */ /* 0x000fe80000000800 */
[----:B------:R-:W-:Y:S04]  /*0930*/  STS [R8+0x100], RZ ;  /* 0x000100ff08007388 */ /* 0x000fe80000000800 */
[----:B------:R-:W-:Y:S04]  /*0940*/  STS [R8+0x180], RZ ;  /* 0x000180ff08007388 */ /* 0x000fe80000000800 */
[----:B------:R-:W-:Y:S04]  /*0950*/  STS [R8+0x200], RZ ;  /* 0x000200ff08007388 */ /* 0x000fe80000000800 */
[----:B------:R-:W-:Y:S04]  /*0960*/  STS [R8+0x280], RZ ;  /* 0x000280ff08007388 */ /* 0x000fe80000000800 */
[----:B------:R-:W-:Y:S04]  /*0970*/  STS [R8+0x300], RZ ;  /* 0x000300ff08007388 */ /* 0x000fe80000000800 */
[----:B------:R0:W-:Y:S02]  /*0980*/  STS [R8+0x380], RZ ;  /* 0x000380ff08007388 */ /* 0x0001e40000000800 */
[----:B0-----:R-:W-:Y:S01]  /*0990*/  VIADD R8, R8, 0x800 ;  /* 0x0000080008087836 */ /* 0x001fe20000000000 */
[----:B------:R-:W-:Y:S06]  /*09a0*/  @P0 BRA `(.L_x_6) ;  /* 0xfffffffc00ac0947 */ /* 0x000fec000383ffff */
.L_x_5:
[----:B------:R-:W-:Y:S05]  /*09b0*/  BSYNC.RECONVERGENT B0 ;  /* 0x0000000000007941 */ /* 0x000fea0003800200 */
.L_x_4:
[----:B------:R-:W-:Y:S01]  /*09c0*/  BSSY.RECONVERGENT B0, `(.L_x_7) ;  /* 0x0000026000007945 */ /* 0x000fe20003800200 */
[----:B------:R-:W-:-:S03]  /*09d0*/  IMAD.IADD R2, R41, 0x1, R5 ;  /* 0x0000000129027824 */ /* 0x000fc600078e0205 */
[----:B------:R-:W-:Y:S05]  /*09e0*/  @!P1 BRA `(.L_x_8) ;  /* 0x00000000008c9947 */ /* 0x000fea0003800000 */
[----:B------:R-:W-:Y:S01]  /*09f0*/  ISETP.GE.U32.AND P0, PT, R9, 0x8, PT ;  /* 0x000000080900780c */ /* 0x000fe20003f06070 */
[----:B------:R-:W-:Y:S01]  /*0a00*/  BSSY.RECONVERGENT B1, `(.L_x_9) ;  /* 0x000000e000017945 */ /* 0x000fe20003800200 */
[----:B------:R-:W-:-:S04]  /*0a10*/  LOP3.LUT R20, R6, 0x7, RZ, 0xc0, !PT ;  /* 0x0000000706147812 */ /* 0x000fc800078ec0ff */
[----:B------:R-:W-:-:S07]  /*0a20*/  ISETP.NE.AND P1, PT, R20, RZ, PT ;  /* 0x000000ff1400720c */ /* 0x000fce0003f25270 */
[----:B------:R-:W-:Y:S06]  /*0a30*/  @!P0 BRA `(.L_x_10) ;  /* 0x0000000000288947 */ /* 0x000fec0003800000 */
[C---:B------:R-:W-:Y:S02]  /*0a40*/  IMAD R8, R7.reuse, 0x4, R2 ;  /* 0x0000000407087824 */ /* 0x040fe400078e0202 */
[----:B------:R-:W-:-:S03]  /*0a50*/  VIADD R7, R7, 0x100 ;  /* 0x0000010007077836 */ /* 0x000fc60000000000 */
[----:B------:R0:W-:Y:S04]  /*0a60*/  STS [R8], RZ ;  /* 0x000000ff08007388 */ /* 0x0001e80000000800 */
[----:B------:R0:W-:Y:S04]  /*0a70*/  STS [R8+0x80], RZ ;  /* 0x000080ff08007388 */ /* 0x0001e80000000800 */
[----:B------:R0:W-:Y:S04]  /*0a80*/  STS [R8+0x100], RZ ;  /* 0x000100ff08007388 */ /* 0x0001e80000000800 */
[----:B------:R0:W-:Y:S04]  /*0a90*/  STS [R8+0x180], RZ ;  /* 0x000180ff08007388 */ /* 0x0001e80000000800 */
[----:B------:R0:W-:Y:S04]  /*0aa0*/  STS [R8+0x200], RZ ;  /* 0x000200ff08007388 */ /* 0x0001e80000000800 */
[----:B------:R0:W-:Y:S04]  /*0ab0*/  STS [R8+0x280], RZ ;  /* 0x000280ff08007388 */ /* 0x0001e80000000800 */
[----:B------:R0:W-:Y:S04]  /*0ac0*/  STS [R8+0x300], RZ ;  /* 0x000300ff08007388 */ /* 0x0001e80000000800 */
[----:B------:R0:W-:Y:S02]  /*0ad0*/  STS [R8+0x380], RZ ;  /* 0x000380ff08007388 */ /* 0x0001e40000000800 */
.L_x_10:
[----:B------:R-:W-:Y:S05]  /*0ae0*/  BSYNC.RECONVERGENT B1 ;  /* 0x0000000000017941 */ /* 0x000fea0003800200 */
.L_x_9:
[----:B------:R-:W-:Y:S05]  /*0af0*/  @!P1 BRA `(.L_x_8) ;  /* 0x0000000000489947 */ /* 0x000fea0003800000 */
[----:B------:R-:W-:Y:S02]  /*0b00*/  ISETP.GE.U32.AND P0, PT, R20, 0x4, PT ;  /* 0x000000041400780c */ /* 0x000fe40003f06070 */
[----:B------:R-:W-:-:S04]  /*0b10*/  LOP3.LUT R6, R6, 0x3, RZ, 0xc0, !PT ;  /* 0x0000000306067812 */ /* 0x000fc800078ec0ff */
[----:B------:R-:W-:-:S07]  /*0b20*/  ISETP.NE.AND P1, PT, R6, RZ, PT ;  /* 0x000000ff0600720c */ /* 0x000fce0003f25270 */
[C---:B0-----:R-:W-:Y:S02]  /*0b30*/  @P0 IMAD R8, R7.reuse, 0x4, R2 ;  /* 0x0000000407080824 */ /* 0x041fe400078e0202 */
[----:B------:R-:W-:-:S03]  /*0b40*/  @P0 VIADD R7, R7, 0x80 ;  /* 0x0000008007070836 */ /* 0x000fc60000000000 */
[----:B------:R1:W-:Y:S04]  /*0b50*/  @P0 STS [R8], RZ ;  /* 0x000000ff08000388 */ /* 0x0003e80000000800 */
[----:B------:R1:W-:Y:S04]  /*0b60*/  @P0 STS [R8+0x80], RZ ;  /* 0x000080ff08000388 */ /* 0x0003e80000000800 */
[----:B------:R1:W-:Y:S04]  /*0b70*/  @P0 STS [R8+0x100], RZ ;  /* 0x000100ff08000388 */ /* 0x0003e80000000800 */
[----:B------:R1:W-:Y:S01]  /*0b80*/  @P0 STS [R8+0x180], RZ ;  /* 0x000180ff08000388 */ /* 0x0003e20000000800 */
[----:B------:R-:W-:Y:S05]  /*0b90*/  @!P1 BRA `(.L_x_8) ;  /* 0x0000000000209947 */ /* 0x000fea0003800000 */
[----:B-1----:R-:W-:Y:S02]  /*0ba0*/  IMAD R8, R7, 0x4, R5 ;  /* 0x0000000407087824 */ /* 0x002fe400078e0205 */
[----:B------:R-:W-:Y:S02]  /*0bb0*/  IMAD.MOV R6, RZ, RZ, -R6 ;  /* 0x000000ffff067224 */ /* 0x000fe400078e0a06 */
[----:B------:R-:W-:-:S07]  /*0bc0*/  IMAD.IADD R8, R41, 0x1, R8 ;  /* 0x0000000129087824 */ /* 0x000fce00078e0208 */
.L_x_11:
[----:B------:R-:W-:Y:S01]  /*0bd0*/  VIADD R6, R6, 0x1 ;  /* 0x0000000106067836 */ /* 0x000fe20000000000 */
[----:B------:R0:W-:Y:S04]  /*0be0*/  STS [R8], RZ ;  /* 0x000000ff08007388 */ /* 0x0001e80000000800 */
[----:B------:R-:W-:Y:S01]  /*0bf0*/  ISETP.NE.AND P0, PT, R6, RZ, PT ;  /* 0x000000ff0600720c */ /* 0x000fe20003f05270 */
[----:B0-----:R-:W-:-:S12]  /*0c00*/  VIADD R8, R8, 0x80 ;  /* 0x0000008008087836 */ /* 0x001fd80000000000 */
[----:B------:R-:W-:Y:S05]  /*0c10*/  @P0 BRA `(.L_x_11) ;  /* 0xfffffffc00ec0947 */ /* 0x000fea000383ffff */
.L_x_8:
[----:B------:R-:W-:Y:S05]  /*0c20*/  BSYNC.RECONVERGENT B0 ;  /* 0x0000000000007941 */ /* 0x000fea0003800200 */
.L_x_7:
[----:B------:R-:W2:Y:S01]  /*0c30*/  LDCU UR5, c[0x0][0x3c4] ;  /* 0x00007880ff0577ac */ /* 0x000ea20008000800 */
[----:B------:R-:W3:Y:S01]  /*0c40*/  LDC.64 R20, c[0x0][0x380] ;  /* 0x0000e000ff147b82 */ /* 0x000ee20000000a00 */
[----:B------:R-:W-:Y:S01]  /*0c50*/  ISETP.GT.U32.AND P2, PT, R19, 0xff, PT ;  /* 0x000000ff1300780c */ /* 0x000fe20003f44070 */
[----:B------:R-:W-:Y:S03]  /*0c60*/  BSSY.RECONVERGENT B0, `(.L_x_12) ;  /* 0x000005a000007945 */ /* 0x000fe60003800200 */
[----:B------:R-:W-:Y:S02]  /*0c70*/  P2R R59, PR, RZ, 0x4 ;  /* 0x00000004ff3b7803 */ /* 0x000fe40000000000 */
[----:B--2--5:R-:W-:Y:S02]  /*0c80*/  SHF.R.U64 R47, R36, UR5, R37 ;  /* 0x00000005242f7c19 */ /* 0x024fe40008001225 */
[----:B------:R-:W-:-:S02]  /*0c90*/  SHF.R.U64 R49, R34, UR5, R35 ;  /* 0x0000000522317c19 */ /* 0x000fc40008001223 */
[----:B------:R-:W-:Y:S02]  /*0ca0*/  SHF.R.U64 R51, R32, UR5, R33 ;  /* 0x0000000520337c19 */ /* 0x000fe40008001221 */
[----:B------:R-:W-:Y:S02]  /*0cb0*/  SHF.R.U64 R46, R10, UR5, R11 ;  /* 0x000000050a2e7c19 */ /* 0x000fe4000800120b */
[----:B------:R-:W-:Y:S02]  /*0cc0*/  LOP3.LUT R47, R47, UR4, RZ, 0x30, !PT ;  /* 0x000000042f2f7c12 */ /* 0x000fe4000f8e30ff */
[----:B------:R-:W-:Y:S02]  /*0cd0*/  LOP3.LUT R49, R49, UR4, RZ, 0x30, !PT ;  /* 0x0000000431317c12 */ /* 0x000fe4000f8e30ff */
[----:B------:R-:W-:Y:S01]  /*0ce0*/  SHF.R.U64 R45, R30, UR5, R31 ;  /* 0x000000051e2d7c19 */ /* 0x000fe2000800121f */
[--C-:B------:R-:W-:Y:S01]  /*0cf0*/  IMAD R50, R47, 0x4, R2.reuse ;  /* 0x000000042f327824 */ /* 0x100fe200078e0202 */
[----:B------:R-:W-:Y:S01]  /*0d00*/  LOP3.LUT R51, R51, UR4, RZ, 0x30, !PT ;  /* 0x0000000433337c12 */ /* 0x000fe2000f8e30ff */
[--C-:B------:R-:W-:Y:S01]  /*0d10*/  IMAD R52, R49, 0x4, R2.reuse ;  /* 0x0000000431347824 */ /* 0x100fe200078e0202 */
[----:B------:R-:W-:Y:S01]  /*0d20*/  SHF.R.U64 R44, R12, UR5, R13 ;  /* 0x000000050c2c7c19 */ /* 0x000fe2000800120d */
[----:B------:R-:W-:Y:S01]  /*0d30*/  NOP ;  /* 0x0000000000007918 */ /* 0x000fe20000000000 */
[----:B------:R-:W-:Y:S01]  /*0d40*/  LOP3.LUT R46, R46, UR4, RZ, 0x30, !PT ;  /* 0x000000042e2e7c12 */ /* 0x000fe2000f8e30ff */
[--C-:B------:R-:W-:Y:S01]  /*0d50*/  IMAD R54, R51, 0x4, R2.reuse ;  /* 0x0000000433367824 */ /* 0x100fe200078e0202 */
[----:B------:R-:W-:Y:S01]  /*0d60*/  SHF.R.U64 R40, R28, UR5, R29 ;  /* 0x000000051c287c19 */ /* 0x000fe2000800121d */
[----:B------:R-:W-:Y:S01]  /*0d70*/  ATOMS.POPC.INC.32 RZ, [R50+URZ] ;  /* 0x0000000032ff7f8c */ /* 0x000fe2000d8000ff */
[----:B------:R-:W-:Y:S01]  /*0d80*/  LOP3.LUT R45, R45, UR4, RZ, 0x30, !PT ;  /* 0x000000042d2d7c12 */ /* 0x000fe2000f8e30ff */
[--C-:B------:R-:W-:Y:S01]  /*0d90*/  IMAD R5, R46, 0x4, R2.reuse ;  /* 0x000000042e057824 */ /* 0x100fe200078e0202 */
[----:B------:R-:W-:Y:S01]  /*0da0*/  LOP3.LUT R44, R44, UR4, RZ, 0x30, !PT ;  /* 0x000000042c2c7c12 */ /* 0x000fe2000f8e30ff */
[----:B------:R-:W-:Y:S01]  /*0db0*/  ATOMS.POPC.INC.32 RZ, [R52+URZ] ;  /* 0x0000000034ff7f8c */ /* 0x000fe2000d8000ff */
[----:B------:R-:W-:Y:S01]  /*0dc0*/  LOP3.LUT R40, R40, UR4, RZ, 0x30, !PT ;  /* 0x0000000428287c12 */ /* 0x000fe2000f8e30ff */
[--C-:B------:R-:W-:Y:S01]  /*0dd0*/  IMAD R6, R45, 0x4, R2.reuse ;  /* 0x000000042d067824 */ /* 0x100fe200078e0202 */
[----:B------:R-:W-:Y:S01]  /*0de0*/  SHF.R.U64 R9, R26, UR5, R27 ;  /* 0x000000051a097c19 */ /* 0x000fe2000800121b */
[--C-:B------:R-:W-:Y:S01]  /*0df0*/  IMAD R38, R44, 0x4, R2.reuse ;  /* 0x000000042c267824 */ /* 0x100fe200078e0202 */
[----:B01----:R-:W-:Y:S01]  /*0e00*/  SHF.R.U64 R8, R24, UR5, R25 ;  /* 0x0000000518087c19 */ /* 0x003fe20008001219 */
[----:B------:R-:W-:Y:S01]  /*0e10*/  ATOMS.POPC.INC.32 RZ, [R54+URZ] ;  /* 0x0000000036ff7f8c */ /* 0x000fe2000d8000ff */
[----:B------:R-:W-:Y:S01]  /*0e20*/  SHF.R.U64 R7, R22, UR5, R23 ;  /* 0x0000000516077c19 */ /* 0x000fe20008001217 */
[----:B------:R-:W-:Y:S01]  /*0e30*/  IMAD R43, R40, 0x4, R2 ;  /* 0x00000004282b7824 */ /* 0x000fe200078e0202 */
[----:B------:R-:W-:Y:S01]  /*0e40*/  SHF.R.U64 R53, R16, UR5, R17 ;  /* 0x0000000510357c19 */ /* 0x000fe20008001211 */
[----:B------:R0:W-:Y:S01]  /*0e50*/  ATOMS.POPC.INC.32 RZ, [R5+URZ] ;  /* 0x0000000005ff7f8c */ /* 0x0001e2000d8000ff */
[----:B------:R-:W-:-:S02]  /*0e60*/  LOP3.LUT R9, R9, UR4, RZ, 0x30, !PT ;  /* 0x0000000409097c12 */ /* 0x000fc4000f8e30ff */
[----:B------:R-:W-:Y:S01]  /*0e70*/  LOP3.LUT R8, R8, UR4, RZ, 0x30, !PT ;  /* 0x0000000408087c12 */ /* 0x000fe2000f8e30ff */
[----:B------:R1:W-:Y:S01]  /*0e80*/  ATOMS.POPC.INC.32 RZ, [R6+URZ] ;  /* 0x0000000006ff7f8c */ /* 0x0003e2000d8000ff */
[----:B------:R-:W-:Y:S02]  /*0e90*/  LOP3.LUT R7, R7, UR4, RZ, 0x30, !PT ;  /* 0x0000000407077c12 */ /* 0x000fe4000f8e30ff */
[----:B0-----:R-:W-:Y:S01]  /*0ea0*/  SHF.R.U64 R5, R14, UR5, R15 ;  /* 0x000000050e057c19 */ /* 0x001fe2000800120f */
[----:B------:R0:W-:Y:S02]  /*0eb0*/  ATOMS.POPC.INC.32 RZ, [R38+URZ] ;  /* 0x0000000026ff7f8c */ /* 0x0001e4000d8000ff */
[--C-:B------:R-:W-:Y:S01]  /*0ec0*/  IMAD R55, R7, 0x4, R2.reuse ;  /* 0x0000000407377824 */ /* 0x100fe200078e0202 */
[----:B-1----:R-:W-:Y:S01]  /*0ed0*/  LOP3.LUT R6, R53, UR4, RZ, 0x30, !PT ;  /* 0x0000000435067c12 */ /* 0x002fe2000f8e30ff */
[----:B------:R1:W-:Y:S01]  /*0ee0*/  ATOMS.POPC.INC.32 RZ, [R43+URZ] ;  /* 0x000000002bff7f8c */ /* 0x0003e2000d8000ff */
[----:B------:R-:W-:Y:S01]  /*0ef0*/  LOP3.LUT R5, R5, UR4, RZ, 0x30, !PT ;  /* 0x0000000405057c12 */ /* 0x000fe2000f8e30ff */
[----:B------:R-:W-:-:S02]  /*0f00*/  IMAD R53, R8, 0x4, R2 ;  /* 0x0000000408357824 */ /* 0x000fc400078e0202 */
[--C-:B------:R-:W-:Y:S02]  /*0f10*/  IMAD R56, R6, 0x4, R2.reuse ;  /* 0x0000000406387824 */ /* 0x100fe400078e0202 */
[----:B0-----:R-:W-:Y:S02]  /*0f20*/  IMAD.MOV.U32 R38, RZ, RZ, RZ ;  /* 0x000000ffff267224 */ /* 0x001fe400078e00ff */
[--C-:B-1----:R-:W-:Y:S02]  /*0f30*/  IMAD R43, R9, 0x4, R2.reuse ;  /* 0x00000004092b7824 */ /* 0x102fe400078e0202 */
[----:B------:R-:W-:-:S03]  /*0f40*/  IMAD R2, R5, 0x4, R2 ;  /* 0x0000000405027824 */ /* 0x000fc600078e0202 */
[----:B------:R0:W-:Y:S04]  /*0f50*/  ATOMS.POPC.INC.32 RZ, [R43+URZ] ;  /* 0x000000002bff7f8c */ /* 0x0001e8000d8000ff */
[----:B------:R0:W-:Y:S04]  /*0f60*/  ATOMS.POPC.INC.32 RZ, [R53+URZ] ;  /* 0x0000000035ff7f8c */ /* 0x0001e8000d8000ff */
[----:B------:R0:W-:Y:S04]  /*0f70*/  ATOMS.POPC.INC.32 RZ, [R55+URZ] ;  /* 0x0000000037ff7f8c */ /* 0x0001e8000d8000ff */
[----:B------:R0:W-:Y:S04]  /*0f80*/  ATOMS.POPC.INC.32 RZ, [R56+URZ] ;  /* 0x0000000038ff7f8c */ /* 0x0001e8000d8000ff */
[----:B------:R0:W-:Y:S01]  /*0f90*/  ATOMS.POPC.INC.32 RZ, [R2+URZ] ;  /* 0x0000000002ff7f8c */ /* 0x0001e2000d8000ff */
[----:B------:R-:W-:Y:S06]  /*0fa0*/  BAR.SYNC.DEFER_BLOCKING 0x0 ;  /* 0x0000000000007b1d */ /* 0x000fec0000010000 */
[----:B---3--:R-:W-:Y:S05]  /*0fb0*/  @P2 BRA `(.L_x_13) ;  /* 0x0000000000902947 */ /* 0x008fea0003800000 */
[----:B0-----:R-:W-:-:S05]  /*0fc0*/  IMAD R2, R19, 0x4, R41 ;  /* 0x0000000413027824 */ /* 0x001fca00078e0229 */
[----:B------:R-:W-:Y:S04]  /*0fd0*/  LDS R43, [R2] ;  /* 0x00000000022b7984 */ /* 0x000fe80000000800 */
[----:B------:R-:W0:Y:S04]  /*0fe0*/  LDS R38, [R2+0x400] ;  /* 0x0004000002267984 */ /* 0x000e280000000800 */
[----:B------:R-:W1:Y:S04]  /*0ff0*/  LDS R56, [R2+0x800] ;  /* 0x0008000002387984 */ /* 0x000e680000000800 */
[----:B------:R-:W2:Y:S04]  /*1000*/  LDS R58, [R2+0xc00] ;  /* 0x000c0000023a7984 */ /* 0x000ea80000000800 */
[----:B------:R-:W3:Y:S04]  /*1010*/  LDS R60, [R2+0x1000] ;  /* 0x00100000023c7984 */ /* 0x000ee80000000800 */
[----:B------:R-:W4:Y:S04]  /*1020*/  LDS R62, [R2+0x1400] ;  /* 0x00140000023e7984 */ /* 0x000f280000000800 */
[----:B------:R-:W5:Y:S04]  /*1030*/  LDS R64, [R2+0x1800] ;  /* 0x0018000002407984 */ /* 0x000f680000000800 */
[----:B------:R-:W5:Y:S04]  /*1040*/  LDS R66, [R2+0x1c00] ;  /* 0x001c000002427984 */ /* 0x000f680000000800 */
[----:B------:R-:W5:Y:S04]  /*1050*/  LDS R68, [R2+0x2000] ;  /* 0x0020000002447984 */ /* 0x000f680000000800 */
[----:B------:R-:W5:Y:S04]  /*1060*/  LDS R70, [R2+0x2400] ;  /* 0x0024000002467984 */ /* 0x000f680000000800 */
[----:B------:R-:W5:Y:S01]  /*1070*/  LDS R72, [R2+0x2800] ;  /* 0x0028000002487984 */ /* 0x000f620000000800 */
[----:B0-----:R-:W-:-:S03]  /*1080*/  IMAD.IADD R53, R43, 0x1, R38 ;  /* 0x000000012b357824 */ /* 0x001fc600078e0226 */
[----:B------:R-:W-:Y:S01]  /*1090*/  STS [R2+0x400], R43 ;  /* 0x0004002b02007388 */ /* 0x000fe20000000800 */
[----:B-1----:R-:W-:-:S03]  /*10a0*/  IMAD.IADD R55, R53, 0x1, R56 ;  /* 0x0000000135377824 */ /* 0x002fc600078e0238 */
[----:B------:R-:W0:Y:S01]  /*10b0*/  LDS R38, [R2+0x2c00] ;  /* 0x002c000002267984 */ /* 0x000e220000000800 */
[----:B--2---:R-:W-:-:S03]  /*10c0*/  IMAD.IADD R57, R55, 0x1, R58 ;  /* 0x0000000137397824 */ /* 0x004fc600078e023a */
[----:B------:R1:W-:Y:S01]  /*10d0*/  STS [R2+0x800], R53 ;  /* 0x0008003502007388 */ /* 0x0003e20000000800 */
[----:B---3--:R-:W-:-:S03]  /*10e0*/  IMAD.IADD R61, R57, 0x1, R60 ;  /* 0x00000001393d7824 */ /* 0x008fc600078e023c */
[----:B------:R1:W-:Y:S01]  /*10f0*/  STS [R2+0xc00], R55 ;  /* 0x000c003702007388 */ /* 0x0003e20000000800 */
[----:B----4-:R-:W-:-:S03]  /*1100*/  IMAD.IADD R63, R61, 0x1, R62 ;  /* 0x000000013d3f7824 */ /* 0x010fc600078e023e */
[----:B------:R1:W-:Y:S01]  /*1110*/  STS [R2+0x1000], R57 ;  /* 0x0010003902007388 */ /* 0x0003e20000000800 */
[----:B-----5:R-:W-:-:S03]  /*1120*/  IMAD.IADD R65, R63, 0x1, R64 ;  /* 0x000000013f417824 */ /* 0x020fc600078e0240 */
[----:B------:R1:W-:Y:S01]  /*1130*/  STS [R2+0x1400], R61 ;  /* 0x0014003d02007388 */ /* 0x0003e20000000800 */
[----:B------:R-:W-:-:S03]  /*1140*/  IMAD.IADD R67, R65, 0x1, R66 ;  /* 0x0000000141437824 */ /* 0x000fc600078e0242 */
[----:B------:R1:W-:Y:S01]  /*1150*/  STS [R2+0x1800], R63 ;  /* 0x0018003f02007388 */ /* 0x0003e20000000800 */
[----:B------:R-:W-:-:S03]  /*1160*/  IMAD.IADD R69, R67, 0x1, R68 ;  /* 0x0000000143457824 */ /* 0x000fc600078e0244 */
[----:B------:R1:W-:Y:S01]  /*1170*/  STS [R2+0x1c00], R65 ;  /* 0x001c004102007388 */ /* 0x0003e20000000800 */
[----:B------:R-:W-:-:S03]  /*1180*/  IMAD.IADD R71, R69, 0x1, R70 ;  /* 0x0000000145477824 */ /* 0x000fc600078e0246 */
[----:B------:R1:W-:Y:S01]  /*1190*/  STS [R2+0x2000], R67 ;  /* 0x0020004302007388 */ /* 0x0003e20000000800 */
[----:B------:R-:W-:-:S03]  /*11a0*/  IMAD.IADD R73, R71, 0x1, R72 ;  /* 0x0000000147497824 */ /* 0x000fc600078e0248 */
[----:B------:R1:W-:Y:S04]  /*11b0*/  STS [R2+0x2400], R69 ;  /* 0x0024004502007388 */ /* 0x0003e80000000800 */
[----:B------:R1:W-:Y:S04]  /*11c0*/  STS [R2+0x2800], R71 ;  /* 0x0028004702007388 */ /* 0x0003e80000000800 */
[----:B------:R1:W-:Y:S01]  /*11d0*/  STS [R2], RZ ;  /* 0x000000ff02007388 */ /* 0x0003e20000000800 */
[----:B0-----:R-:W-:-:S03]  /*11e0*/  IMAD.IADD R38, R73, 0x1, R38 ;  /* 0x0000000149267824 */ /* 0x001fc600078e0226 */
[----:B------:R1:W-:Y:S04]  /*11f0*/  STS [R2+0x2c00], R73 ;  /* 0x002c004902007388 */ /* 0x0003e80000000800 */
.L_x_13:
[----:B------:R-:W-:Y:S05]  /*1200*/  BSYNC.RECONVERGENT B0 ;  /* 0x0000000000007941 */ /* 0x000fea0003800200 */
.L_x_12:
[----:B------:R-:W-:Y:S01]  /*1210*/  ISETP.NE.AND P0, PT, R38, 0x1200, PT ;  /* 0x000012002600780c */ /* 0x000fe20003f05270 */
[----:B0-----:R-:W-:Y:S01]  /*1220*/  IMAD R43, R4, 0x100, R19 ;  /* 0x00000100042b7824 */ /* 0x001fe200078e0213 */
[----:B------:R-:W1:Y:S02]  /*1230*/  LDCU.64 UR6, c[0x0][0x3b8] ;  /* 0x00007700ff0677ac */ /* 0x000e640008000a00 */
[----:B------:R-:W-:Y:S01]  /*1240*/  ISETP.LT.U32.AND P0, PT, R19, 0x100, !P0 ;  /* 0x000001001300780c */ /* 0x000fe20004701070 */
[----:B------:R-:W-:Y:S01]  /*1250*/  IMAD.WIDE R20, R43, 0x4, R20 ;  /* 0x000000042b147825 */ /* 0x000fe200078e0214 */
[----:B------:R-:W-:-:S05]  /*1260*/  @!P2 LOP3.LUT R43, R38, 0x40000000, RZ, 0xfc, !PT ;  /* 0x40000000262ba812 */ /* 0x000fca00078efcff */
[----:B------:R0:W-:Y:S06]  /*1270*/  @!P2 STG.E.STRONG.SYS desc[UR8][R20.64], R43 ;  /* 0x0000002b1400a986 */ /* 0x0001ec000c115908 */
[----:B------:R-:W-:Y:S06]  /*1280*/  BAR.RED.OR.DEFER_BLOCKING 0x0, P0 ;  /* 0x0000000000007b1d */ /* 0x000fec0000014800 */
[----:B------:R-:W2:Y:S01]  /*1290*/  B2R.RESULT RZ, P0 ;  /* 0x0000000000ff731c */ /* 0x000ea20000004000 */
[----:B-1----:R-:W-:-:S04]  /*12a0*/  LEA R2, P1, R3, UR6, 0x3 ;  /* 0x0000000603027c11 */ /* 0x002fc8000f8218ff */
[----:B------:R-:W-:Y:S01]  /*12b0*/  LEA.HI.X R3, R3, UR7, R48, 0x3, P1 ;  /* 0x0000000703037c11 */ /* 0x000fe200088f1c30 */
[----:B0-2---:R-:W-:Y:S08]  /*12c0*/  @!P0 BRA `(.L_x_14) ;  /* 0x0000000c00c48947 */ /* 0x005ff00003800000 */
[----:B------:R-:W-:Y:S01]  /*12d0*/  BSSY B1, `(.L_x_15) ;  /* 0x0000030000017945 */ /* 0x000fe20003800000 */
[----:B------:R-:W-:-:S03]  /*12e0*/  IMAD R41, R19, 0x8, R41 ;  /* 0x0000000813297824 */ /* 0x000fc600078e0229 */
[----:B------:R-:W-:Y:S05]  /*12f0*/  @P2 BRA `(.L_x_16) ;  /* 0x0000000000b42947 */ /* 0x000fea0003800000 */
[----:B------:R-:W0:Y:S02]  /*1300*/  LDCU.64 UR6, c[0x0][0x398] ;  /* 0x00007300ff0677ac */ /* 0x000e240008000a00 */
[----:B0-----:R-:W-:-:S04]  /*1310*/  LEA R8, P0, R19, UR6, 0x3 ;  /* 0x0000000613087c11 */ /* 0x001fc8000f8018ff */
[----:B------:R-:W-:-:S05]  /*1320*/  LEA.HI.X R9, R19, UR7, RZ, 0x3, P0 ;  /* 0x0000000713097c11 */ /* 0x000fca00080f1cff */
[----:B------:R-:W2:Y:S01]  /*1330*/  LDG.E.64 R6, desc[UR8][R8.64] ;  /* 0x0000000808067981 */ /* 0x000ea2000c1e1b00 */
[----:B------:R-:W-:-:S04]  /*1340*/  ISETP.GT.U32.AND P0, PT, R19, R47, PT ;  /* 0x0000002f1300720c */ /* 0x000fc80003f04070 */
[----:B------:R-:W-:-:S04]  /*1350*/  SEL R5, RZ, 0x1200, !P0 ;  /* 0x00001200ff057807 */ /* 0x000fc80004000000 */
[----:B--2---:R-:W-:Y:S01]  /*1360*/  IADD3 R6, P0, PT, R6, -R5, RZ ;  /* 0x8000000506067210 */ /* 0x004fe20007f1e0ff */
[----:B------:R-:W-:-:S03]  /*1370*/  IMAD.MOV.U32 R5, RZ, RZ, R38 ;  /* 0x000000ffff057224 */ /* 0x000fc600078e0026 */
[----:B------:R-:W-:Y:S02]  /*1380*/  IADD3.X R7, PT, PT, R7, -0x1, RZ, P0, !PT ;  /* 0xffffffff07077810 */ /* 0x000fe400007fe4ff */
[----:B------:R-:W-:-:S03]  /*1390*/  ISETP.GE.AND P0, PT, R4, 0x1, PT ;  /* 0x000000010400780c */ /* 0x000fc60003f06270 */
[----:B------:R0:W-:Y:S10]  /*13a0*/  STS.64 [R41+0x9000], R6 ;  /* 0x0090000629007388 */ /* 0x0001f40000000a00 */
[----:B------:R-:W-:Y:S05]  /*13b0*/  @!P0 BRA `(.L_x_17) ;  /* 0x00000000006c8947 */ /* 0x000fea0003800000 */
[----:B------:R-:W-:Y:S01]  /*13c0*/  BSSY B0, `(.L_x_18) ;  /* 0x0000019000007945 */ /* 0x000fe20003800000 */
[----:B------:R-:W-:Y:S02]  /*13d0*/  IMAD.MOV.U32 R8, RZ, RZ, -0x1 ;  /* 0xffffffffff087424 */ /* 0x000fe400078e00ff */
[----:B------:R-:W-:Y:S02]  /*13e0*/  IMAD.MOV.U32 R9, RZ, RZ, R4 ;  /* 0x000000ffff097224 */ /* 0x000fe400078e0004 */
[----:B------:R-:W-:-:S07]  /*13f0*/  IMAD.MOV.U32 R5, RZ, RZ, R38 ;  /* 0x000000ffff057224 */ /* 0x000fce00078e0026 */
.L_x_22:
[----:B0-----:R-:W0:Y:S01]  /*1400*/  LDC.64 R6, c[0x0][0x380] ;  /* 0x0000e000ff067b82 */ /* 0x001e220000000a00 */
[----:B------:R-:W-:Y:S01]  /*1410*/  VIADD R45, R9, 0xffffffff ;  /* 0xffffffff092d7836 */ /* 0x000fe20000000000 */
[----:B------:R-:W-:Y:S03]  /*1420*/  BSSY B2, `(.L_x_19) ;  /* 0x0000008000027945 */ /* 0x000fe60003800000 */
[----:B------:R-:W-:-:S04]  /*1430*/  IMAD R43, R45, 0x100, R19 ;  /* 0x000001002d2b7824 */ /* 0x000fc800078e0213 */
[----:B0-----:R-:W-:-:S07]  /*1440*/  IMAD.WIDE R6, R43, 0x4, R6 ;  /* 0x000000042b067825 */ /* 0x001fce00078e0206 */
.L_x_20:
[----:B------:R-:W-:Y:S05]  /*1450*/  YIELD ;  /* 0x0000000000007946 */ /* 0x000fea0003800000 */
[----:B------:R0:W-:Y:S06]  /*1460*/  MEMBAR.SC.CTA ;  /* 0x0000000000007992 */ /* 0x0001ec0000000000 */
[----:B0-----:R-:W2:Y:S02]  /*1470*/  LDG.E.STRONG.SYS R40, desc[UR8][R6.64] ;  /* 0x0000000806287981 */ /* 0x001ea4000c1f5900 */
[----:B--2---:R-:W-:-:S13]  /*1480*/  ISETP.NE.AND P0, PT, R40, RZ, PT ;  /* 0x000000ff2800720c */ /* 0x004fda0003f05270 */
[----:B------:R-:W-:Y:S05]  /*1490*/  @!P0 BRA `(.L_x_20) ;  /* 0xfffffffc00ec8947 */ /* 0x000fea000383ffff */
[----:B------:R-:W-:Y:S05]  /*14a0*/  BSYNC B2 ;  /* 0x0000000000027941 */ /* 0x000fea0003800000 */
.L_x_19:
[----:B------:R-:W-:Y:S01]  /*14b0*/  BSSY.RECONVERGENT B2, `(.L_x_21) ;  /* 0x0000006000027945 */ /* 0x000fe20003800200 */
[C---:B------:R-:W-:Y:S02]  /*14c0*/  ISETP.GT.AND P0, PT, R40.reuse, -0x1, PT ;  /* 0xffffffff2800780c */ /* 0x040fe40003f04270 */
[----:B------:R-:W-:Y:S01]  /*14d0*/  LOP3.LUT R40, R40, 0x3fffffff, RZ, 0xc0, !PT ;  /* 0x3fffffff28287812 */ /* 0x000fe200078ec0ff */
[----:B------:R-:W-:Y:S05]  /*14e0*/  WARPSYNC.EXCLUSIVE R8 ;  /* 0x0000000008007348 */ /* 0x000fea0003a00000 */
[----:B------:R-:W-:-:S05]  /*14f0*/  IMAD.IADD R5, R40, 0x1, R5 ;  /* 0x0000000128057824 */ /* 0x000fca00078e0205 */
[----:B------:R-:W-:-:S07]  /*1500*/  VOTE.ANY R8, PT, P0 ;  /* 0x0000000000087806 */ /* 0x000fce00000e0100 */
[----:B------:R-:W-:Y:S05]  /*1510*/  BSYNC.RECONVERGENT B2 ;  /* 0x0000000000027941 */ /* 0x000fea0003800200 */
.L_x_21:
[----:B------:R-:W-:Y:S01]  /*1520*/  ISETP.GT.U32.AND P1, PT, R9, 0x1, PT ;  /* 0x000000010900780c */ /* 0x000fe20003f24070 */
[----:B------:R-:W-:-:S12]  /*1530*/  IMAD.MOV.U32 R9, RZ, RZ, R45 ;  /* 0x000000ffff097224 */ /* 0x000fd800078e002d */
[----:B------:R-:W-:Y:S05]  /*1540*/  @P0 BRA P1, `(.L_x_22) ;  /* 0xfffffffc00ac0947 */ /* 0x000fea000083ffff */
[----:B------:R-:W-:Y:S05]  /*1550*/  BSYNC B0 ;  /* 0x0000000000007941 */ /* 0x000fea0003800000 */
.L_x_18:
[----:B------:R1:W2:Y:S02]  /*1560*/  LDS.64 R6, [R41+0x9000] ;  /* 0x0090000029067984 */ /* 0x0002a40000000a00 */
.L_x_17:
[C---:B------:R-:W-:Y:S01]  /*1570*/  IMAD.IADD R9, R5.reuse, 0x1, -R38 ;  /* 0x0000000105097824 */ /* 0x040fe200078e0a26 */
[----:B------:R-:W-:-:S04]  /*1580*/  LOP3.LUT R5, R5, 0x80000000, RZ, 0xfc, !PT ;  /* 0x8000000005057812 */ /* 0x000fc800078efcff */
[C---:B0-2---:R-:W-:Y:S01]  /*1590*/  IADD3 R6, P0, PT, R9.reuse, R6, RZ ;  /* 0x0000000609067210 */ /* 0x045fe20007f1e0ff */
[----:B------:R0:W-:Y:S03]  /*15a0*/  STG.E.STRONG.SYS desc[UR8][R20.64], R5 ;  /* 0x0000000514007986 */ /* 0x0001e6000c115908 */
[----:B------:R-:W-:-:S05]  /*15b0*/  LEA.HI.X.SX32 R7, R9, R7, 0x1, P0 ;  /* 0x0000000709077211 */ /* 0x000fca00000f0eff */
[----:B------:R0:W-:Y:S04]  /*15c0*/  STS.64 [R41+0x9000], R6 ;  /* 0x0090000629007388 */ /* 0x0001e80000000a00 */
.L_x_16:
[----:B------:R-:W-:Y:S05]  /*15d0*/  BSYNC B1 ;  /* 0x0000000000017941 */ /* 0x000fea0003800000 */
.L_x_15:
[----:B0-----:R-:W0:Y:S08]  /*15e0*/  LDC R5, c[0x0][0x3c0] ;  /* 0x0000f000ff057b82 */ /* 0x001e300000000800 */
[----:B------:R-:W2:Y:S01]  /*15f0*/  LDC.64 R8, c[0x0][0x390] ;  /* 0x0000e400ff087b82 */ /* 0x000ea20000000a00 */
[----:B0-----:R-:W-:Y:S02]  /*1600*/  ISETP.GE.AND P0, PT, R39, R5, PT ;  /* 0x000000052700720c */ /* 0x001fe40003f06270 */
[----:B--2---:R-:W-:-:S04]  /*1610*/  ISETP.EQ.U32.AND P1, PT, R8, RZ, PT ;  /* 0x000000ff0800720c */ /* 0x004fc80003f22070 */
[----:B------:R-:W-:-:S04]  /*1620*/  ISETP.EQ.OR.EX P0, PT, R9, RZ, !P0, P1 ;  /* 0x000000ff0900720c */ /* 0x000fc80004702710 */
[----:B------:R-:W-:-:S13]  /*1630*/  ISETP.GT.U32.OR P0, PT, R19, 0xff, P0 ;  /* 0x000000ff1300780c */ /* 0x000fda0000704470 */
[----:B------:R-:W-:Y:S05]  /*1640*/  @P0 BRA `(.L_x_23) ;  /* 0x0000000000240947 */ /* 0x000fea0003800000 */
[----:B------:R-:W0:Y:S01]  /*1650*/  LDS.64 R6, [R41+0x9000] ;  /* 0x0090000029067984 */ /* 0x000e220000000a00 */
[C---:B------:R-:W-:Y:S02]  /*1660*/  ISETP.GT.U32.AND P0, PT, R19.reuse, R47, PT ;  /* 0x0000002f1300720c */ /* 0x040fe40003f04070 */
[C---:B------:R-:W-:Y:S02]  /*1670*/  LEA R8, P2, R19.reuse, R8, 0x3 ;  /* 0x0000000813087211 */ /* 0x040fe400078418ff */
[----:B------:R-:W-:Y:S02]  /*1680*/  SEL R43, RZ, 0x1200, !P0 ;  /* 0x00001200ff2b7807 */ /* 0x000fe40004000000 */
[--C-:B------:R-:W-:Y:S02]  /*1690*/  SHF.R.S32.HI R21, RZ, 0x1f, R38.reuse ;  /* 0x0000001fff157819 */ /* 0x100fe40000011426 */
[----:B------:R-:W-:Y:S02]  /*16a0*/  LEA.HI.X R9, R19, R9, RZ, 0x3, P2 ;  /* 0x0000000913097211 */ /* 0x000fe400010f1cff */
[----:B0-----:R-:W-:-:S04]  /*16b0*/  IADD3 R6, P0, P1, R6, R43, R38 ;  /* 0x0000002b06067210 */ /* 0x001fc8000791e026 */
[----:B------:R-:W-:-:S05]  /*16c0*/  IADD3.X R7, PT, PT, R7, RZ, R21, P0, P1 ;  /* 0x000000ff07077210 */ /* 0x000fca00007e2415 */
[----:B------:R0:W-:Y:S04]  /*16d0*/  STG.E.64 desc[UR8][R8.64], R6 ;  /* 0x0000000608007986 */ /* 0x0001e8000c101b08 */
.L_x_23:
[----:B------:R-:W-:Y:S05]  /*16e0*/  WARPSYNC.ALL ;  /* 0x0000000000007948 */ /* 0x000fea0003800000 */
[----:B------:R-:W2:Y:S08]  /*16f0*/  S2UR UR6, SR_CgaCtaId ;  /* 0x00000000000679c3 */ /* 0x000eb00000008800 */
[----:B------:R-:W-:Y:S01]  /*1700*/  BAR.SYNC.DEFER_BLOCKING 0x0 ;  /* 0x0000000000007b1d */ /* 0x000fe20000010000 */
[----:B------:R-:W-:-:S05]  /*1710*/  ISETP.GT.AND P0, PT, R39, R5, PT ;  /* 0x000000052700720c */ /* 0x000fca0003f04270 */
[----:B------:R-:W-:Y:S02]  /*1720*/  UMOV UR5, 0x400 ;  /* 0x0000040000057882 */ /* 0x000fe40000000000 */
[----:B--2---:R-:W-:-:S06]  /*1730*/  ULEA UR5, UR6, UR5, 0x18 ;  /* 0x0000000506057291 */ /* 0x004fcc000f8ec0ff */
[----:B0-----:R-:W-:-:S06]  /*1740*/  LEA R6, R47, UR5, 0x3 ;  /* 0x000000052f067c11 */ /* 0x001fcc000f8e18ff */
[----:B------:R-:W0:Y:S01]  /*1750*/  LDS.64 R6, [R6+0x9000] ;  /* 0x0090000006067984 */ /* 0x000e220000000a00 */
[----:B------:R-:W-:Y:S05]  /*1760*/  @P0 BRA `(.L_x_24) ;  /* 0x0000000000480947 */ /* 0x000fea0003800000 */
[----:B------:R-:W2:Y:S01]  /*1770*/  LDCU.64 UR4, c[0x0][0x3a0] ;  /* 0x00007400ff0477ac */ /* 0x000ea20008000a00 */
[----:B0-----:R-:W-:-:S05]  /*1780*/  IADD3 R6, P1, PT, R0, R6, RZ ;  /* 0x0000000600067210 */ /* 0x001fca0007f3e0ff */
[----:B------:R-:W-:Y:S01]  /*1790*/  IMAD.X R7, RZ, RZ, R7, P1 ;  /* 0x000000ffff077224 */ /* 0x000fe200008e0607 */
[----:B--2---:R-:W-:-:S04]  /*17a0*/  LEA R8, P1, R6, UR4, 0x3 ;  /* 0x0000000406087c11 */ /* 0x004fc8000f8218ff */
[----:B------:R-:W-:-:S05]  /*17b0*/  LEA.HI.X R9, R6, UR5, R7, 0x3, P1 ;  /* 0x0000000506097c11 */ /* 0x000fca00088f1c07 */
[----:B------:R2:W-:Y:S04]  /*17c0*/  STG.E.64 desc[UR8][R8.64], R36 ;  /* 0x0000002408007986 */ /* 0x0005e8000c101b08 */
        /* <DEDUP_REMOVED lines=10> */
[----:B------:R2:W-:Y:S01]  /*1870*/  STG.E.64 desc[UR8][R8.64+0xb00], R14 ;  /* 0x000b000e08007986 */ /* 0x0005e2000c101b08 */
[----:B------:R-:W-:Y:S05]  /*1880*/  BRA `(.L_x_25) ;  /* 0x0000000000a47947 */ /* 0x000fea0003800000 */
.L_x_24:
[----:B------:R-:W2:Y:S01]  /*1890*/  LDCU.64 UR4, c[0x0][0x3a0] ;  /* 0x00007400ff0477ac */ /* 0x000ea20008000a00 */
[----:B0-----:R-:W-:Y:S01]  /*18a0*/  IADD3 R6, P1, PT, R0, R6, RZ ;  /* 0x0000000600067210 */ /* 0x001fe20007f3e0ff */
[----:B------:R-:W-:Y:S02]  /*18b0*/  IMAD R19, R4, -0x1200, R5 ;  /* 0xffffee0004137824 */ /* 0x000fe400078e0205 */
[C---:B------:R-:W-:Y:S02]  /*18c0*/  VIADD R8, R0.reuse, 0x20 ;  /* 0x0000002000087836 */ /* 0x040fe40000000000 */
[C---:B------:R-:W-:Y:S01]  /*18d0*/  VIADD R18, R0.reuse, 0x40 ;  /* 0x0000004000127836 */ /* 0x040fe20000000000 */
[-C--:B------:R-:W-:Y:S01]  /*18e0*/  ISETP.GE.AND P4, PT, R0, R19.reuse, PT ;  /* 0x000000130000720c */ /* 0x080fe20003f86270 */
[----:B------:R-:W-:Y:S01]  /*18f0*/  IMAD.X R7, RZ, RZ, R7, P1 ;  /* 0x000000ffff077224 */ /* 0x000fe200008e0607 */
[-C--:B------:R-:W-:Y:S01]  /*1900*/  ISETP.GE.AND P5, PT, R8, R19.reuse, PT ;  /* 0x000000130800720c */ /* 0x080fe20003fa6270 */
[----:B------:R-:W-:Y:S01]  /*1910*/  VIADD R20, R0, 0x80 ;  /* 0x0000008000147836 */ /* 0x000fe20000000000 */
[----:B------:R-:W-:Y:S01]  /*1920*/  ISETP.GE.AND P6, PT, R18, R19, PT ;  /* 0x000000131200720c */ /* 0x000fe20003fc6270 */
[----:B------:R-:W-:-:S02]  /*1930*/  VIADD R18, R0, 0x60 ;  /* 0x0000006000127836 */ /* 0x000fc40000000000 */
[----:B------:R-:W-:Y:S01]  /*1940*/  VIADD R38, R0, 0xa0 ;  /* 0x000000a000267836 */ /* 0x000fe20000000000 */
[-C--:B------:R-:W-:Y:S01]  /*1950*/  ISETP.GE.AND P2, PT, R20, R19.reuse, PT ;  /* 0x000000131400720c */ /* 0x080fe20003f46270 */
[----:B------:R-:W-:Y:S01]  /*1960*/  VIADD R20, R0, 0xe0 ;  /* 0x000000e000147836 */ /* 0x000fe20000000000 */
[----:B--2---:R-:W-:Y:S02]  /*1970*/  LEA R8, P1, R6, UR4, 0x3 ;  /* 0x0000000406087c11 */ /* 0x004fe4000f8218ff */
[-C--:B------:R-:W-:Y:S02]  /*1980*/  ISETP.GE.AND P3, PT, R38, R19.reuse, PT ;  /* 0x000000132600720c */ /* 0x080fe40003f66270 */
[----:B------:R-:W-:Y:S02]  /*1990*/  LEA.HI.X R9, R6, UR5, R7, 0x3, P1 ;  /* 0x0000000506097c11 */ /* 0x000fe400088f1c07 */
[----:B------:R-:W-:Y:S01]  /*19a0*/  ISETP.GE.AND P1, PT, R18, R19, PT ;  /* 0x000000131200720c */ /* 0x000fe20003f26270 */
[----:B------:R-:W-:-:S02]  /*19b0*/  VIADD R18, R0, 0xc0 ;  /* 0x000000c000127836 */ /* 0x000fc40000000000 */
[----:B------:R0:W-:Y:S03]  /*19c0*/  @!P4 STG.E.64 desc[UR8][R8.64], R36 ;  /* 0x000000240800c986 */ /* 0x0001e6000c101b08 */
[-C--:B------:R-:W-:Y:S01]  /*19d0*/  ISETP.GE.AND P4, PT, R18, R19.reuse, PT ;  /* 0x000000131200720c */ /* 0x080fe20003f86270 */
[----:B------:R0:W-:Y:S01]  /*19e0*/  @!P5 STG.E.64 desc[UR8][R8.64+0x100], R34 ;  /* 0x000100220800d986 */ /* 0x0001e2000c101b08 */
[-C--:B------:R-:W-:Y:S01]  /*19f0*/  ISETP.GE.AND P5, PT, R20, R19.reuse, PT ;  /* 0x000000131400720c */ /* 0x080fe20003fa6270 */
[C---:B------:R-:W-:Y:S02]  /*1a00*/  VIADD R18, R0.reuse, 0x100 ;  /* 0x0000010000127836 */ /* 0x040fe40000000000 */
[----:B------:R-:W-:Y:S01]  /*1a10*/  VIADD R20, R0, 0x120 ;  /* 0x0000012000147836 */ /* 0x000fe20000000000 */
[----:B------:R0:W-:Y:S02]  /*1a20*/  @!P6 STG.E.64 desc[UR8][R8.64+0x200], R32 ;  /* 0x000200200800e986 */ /* 0x0001e4000c101b08 */
[-C--:B------:R-:W-:Y:S01]  /*1a30*/  ISETP.GE.AND P6, PT, R18, R19.reuse, PT ;  /* 0x000000131200720c */ /* 0x080fe20003fc6270 */
[----:B------:R-:W-:Y:S01]  /*1a40*/  VIADD R18, R0, 0x140 ;  /* 0x0000014000127836 */ /* 0x000fe20000000000 */
[----:B------:R0:W-:Y:S01]  /*1a50*/  @!P1 STG.E.64 desc[UR8][R8.64+0x300], R10 ;  /* 0x0003000a08009986 */ /* 0x0001e2000c101b08 */
[----:B------:R-:W-:Y:S01]  /*1a60*/  ISETP.GE.AND P1, PT, R20, R19, PT ;  /* 0x000000131400720c */ /* 0x000fe20003f26270 */
[----:B------:R-:W-:-:S02]  /*1a70*/  VIADD R20, R0, 0x160 ;  /* 0x0000016000147836 */ /* 0x000fc40000000000 */
[----:B------:R0:W-:Y:S01]  /*1a80*/  @!P2 STG.E.64 desc[UR8][R8.64+0x400], R30 ;  /* 0x0004001e0800a986 */ /* 0x0001e2000c101b08 */
[----:B------:R-:W-:-:S03]  /*1a90*/  ISETP.GE.AND P2, PT, R18, R19, PT ;  /* 0x000000131200720c */ /* 0x000fc60003f46270 */
[----:B------:R0:W-:Y:S01]  /*1aa0*/  @!P3 STG.E.64 desc[UR8][R8.64+0x500], R12 ;  /* 0x0005000c0800b986 */ /* 0x0001e2000c101b08 */
[----:B------:R-:W-:-:S03]  /*1ab0*/  ISETP.GE.AND P3, PT, R20, R19, PT ;  /* 0x000000131400720c */ /* 0x000fc60003f66270 */
[----:B------:R0:W-:Y:S04]  /*1ac0*/  @!P4 STG.E.64 desc[UR8][R8.64+0x600], R28 ;  /* 0x0006001c0800c986 */ /* 0x0001e8000c101b08 */
[----:B------:R0:W-:Y:S04]  /*1ad0*/  @!P5 STG.E.64 desc[UR8][R8.64+0x700], R26 ;  /* 0x0007001a0800d986 */ /* 0x0001e8000c101b08 */
[----:B------:R0:W-:Y:S04]  /*1ae0*/  @!P6 STG.E.64 desc[UR8][R8.64+0x800], R24 ;  /* 0x000800180800e986 */ /* 0x0001e8000c101b08 */
[----:B------:R0:W-:Y:S04]  /*1af0*/  @!P1 STG.E.64 desc[UR8][R8.64+0x900], R22 ;  /* 0x0009001608009986 */ /* 0x0001e8000c101b08 */
[----:B------:R0:W-:Y:S04]  /*1b00*/  @!P2 STG.E.64 desc[UR8][R8.64+0xa00], R16 ;  /* 0x000a00100800a986 */ /* 0x0001e8000c101b08 */
[----:B------:R0:W-:Y:S02]  /*1b10*/  @!P3 STG.E.64 desc[UR8][R8.64+0xb00], R14 ;  /* 0x000b000e0800b986 */ /* 0x0001e4000c101b08 */
.L_x_25:
[----:B------:R-:W-:Y:S05]  /*1b20*/  @P0 BRA `(.L_x_26) ;  /* 0x0000000000340947 */ /* 0x000fea0003800000 */
[----:B0-2---:R0:W5:Y:S04]  /*1b30*/  LDG.E.64 R26, desc[UR8][R2.64] ;  /* 0x00000008021a7981 */ /* 0x005168000c1e1b00 */
        /* <DEDUP_REMOVED lines=12> */
.L_x_26:
[----:B0-2---:R-:W-:Y:S02]  /*1c00*/  IMAD R33, R4, -0x1200, R5 ;  /* 0xffffee0004217824 */ /* 0x005fe400078e0205 */
[C---:B------:R-:W-:Y:S02]  /*1c10*/  VIADD R32, R0.reuse, 0x20 ;  /* 0x0000002000207836 */ /* 0x040fe40000000000 */
[C---:B------:R-:W-:Y:S01]  /*1c20*/  VIADD R34, R0.reuse, 0x40 ;  /* 0x0000004000227836 */ /* 0x040fe20000000000 */
[CC--:B------:R-:W-:Y:S01]  /*1c30*/  ISETP.GE.AND P4, PT, R0.reuse, R33.reuse, PT ;  /* 0x000000210000720c */ /* 0x0c0fe20003f86270 */
[----:B------:R-:W-:Y:S01]  /*1c40*/  VIADD R36, R0, 0x80 ;  /* 0x0000008000247836 */ /* 0x000fe20000000000 */
[-C--:B------:R-:W-:Y:S01]  /*1c50*/  ISETP.GE.AND P5, PT, R32, R33.reuse, PT ;  /* 0x000000212000720c */ /* 0x080fe20003fa6270 */
[----:B------:R-:W-:Y:S01]  /*1c60*/  VIADD R32, R0, 0x60 ;  /* 0x0000006000207836 */ /* 0x000fe20000000000 */
[-C--:B------:R-:W-:Y:S01]  /*1c70*/  ISETP.GE.AND P6, PT, R34, R33.reuse, PT ;  /* 0x000000212200720c */ /* 0x080fe20003fc6270 */
[----:B------:R-:W-:Y:S01]  /*1c80*/  VIADD R34, R0, 0xa0 ;  /* 0x000000a000227836 */ /* 0x000fe20000000000 */
[----:B------:R-:W-:-:S02]  /*1c90*/  ISETP.GE.AND P2, PT, R36, R33, PT ;  /* 0x000000212400720c */ /* 0x000fc40003f46270 */
[-C--:B------:R-:W-:Y:S01]  /*1ca0*/  ISETP.GE.AND P1, PT, R32, R33.reuse, PT ;  /* 0x000000212000720c */ /* 0x080fe20003f26270 */
[----:B------:R-:W-:Y:S01]  /*1cb0*/  VIADD R32, R0, 0xc0 ;  /* 0x000000c000207836 */ /* 0x000fe20000000000 */
[-C--:B------:R-:W-:Y:S01]  /*1cc0*/  ISETP.GE.AND P3, PT, R34, R33.reuse, PT ;  /* 0x000000212200720c */ /* 0x080fe20003f66270 */
[----:B------:R-:W-:Y:S02]  /*1cd0*/  VIADD R34, R0, 0xe0 ;  /* 0x000000e000227836 */ /* 0x000fe40000000000 */
[----:B------:R2:W5:Y:S01]  /*1ce0*/  @!P4 LDG.E.64 R26, desc[UR8][R2.64] ;  /* 0x00000008021ac981 */ /* 0x000562000c1e1b00 */
[-C--:B------:R-:W-:Y:S01]  /*1cf0*/  ISETP.GE.AND P4, PT, R32, R33.reuse, PT ;  /* 0x000000212000720c */ /* 0x080fe20003f86270 */
[----:B------:R-:W-:Y:S02]  /*1d00*/  VIADD R32, R0, 0x100 ;  /* 0x0000010000207836 */ /* 0x000fe40000000000 */
[----:B------:R2:W5:Y:S01]  /*1d10*/  @!P5 LDG.E.64 R28, desc[UR8][R2.64+0x100] ;  /* 0x00010008021cd981 */ /* 0x000562000c1e1b00 */
[----:B------:R-:W-:Y:S01]  /*1d20*/  ISETP.GE.AND P5, PT, R34, R33, PT ;  /* 0x000000212200720c */ /* 0x000fe20003fa6270 */
[----:B------:R-:W-:-:S02]  /*1d30*/  VIADD R34, R0, 0x120 ;  /* 0x0000012000227836 */ /* 0x000fc40000000000 */
[----:B------:R2:W5:Y:S01]  /*1d40*/  @!P6 LDG.E.64 R22, desc[UR8][R2.64+0x200] ;  /* 0x000200080216e981 */ /* 0x000562000c1e1b00 */
[-C--:B------:R-:W-:Y:S01]  /*1d50*/  ISETP.GE.AND P6, PT, R32, R33.reuse, PT ;  /* 0x000000212000720c */ /* 0x080fe20003fc6270 */
[----:B------:R-:W-:Y:S02]  /*1d60*/  VIADD R32, R0, 0x140 ;  /* 0x0000014000207836 */ /* 0x000fe40000000000 */
[----:B------:R2:W5:Y:S01]  /*1d70*/  @!P1 LDG.E.64 R24, desc[UR8][R2.64+0x300] ;  /* 0x0003000802189981 */ /* 0x000562000c1e1b00 */
[-C--:B------:R-:W-:Y:S01]  /*1d80*/  ISETP.GE.AND P1, PT, R34, R33.reuse, PT ;  /* 0x000000212200720c */ /* 0x080fe20003f26270 */
[----:B------:R-:W-:Y:S02]  /*1d90*/  VIADD R34, R0, 0x160 ;  /* 0x0000016000227836 */ /* 0x000fe40000000000 */
[----:B------:R2:W5:Y:S01]  /*1da0*/  @!P2 LDG.E.64 R20, desc[UR8][R2.64+0x400] ;  /* 0x000400080214a981 */ /* 0x000562000c1e1b00 */
[----:B------:R-:W-:-:S03]  /*1db0*/  ISETP.GE.AND P2, PT, R32, R33, PT ;  /* 0x000000212000720c */ /* 0x000fc60003f46270 */
[----:B------:R2:W5:Y:S01]  /*1dc0*/  @!P3 LDG.E.64 R18, desc[UR8][R2.64+0x500] ;  /* 0x000500080212b981 */ /* 0x000562000c1e1b00 */
[----:B------:R-:W-:-:S03]  /*1dd0*/  ISETP.GE.AND P3, PT, R34, R33, PT ;  /* 0x000000212200720c */ /* 0x000fc60003f66270 */
[----:B------:R2:W5:Y:S04]  /*1de0*/  @!P4 LDG.E.64 R16, desc[UR8][R2.64+0x600] ;  /* 0x000600080210c981 */ /* 0x000568000c1e1b00 */
[----:B------:R2:W5:Y:S04]  /*1df0*/  @!P5 LDG.E.64 R14, desc[UR8][R2.64+0x700] ;  /* 0x00070008020ed981 */ /* 0x000568000c1e1b00 */
[----:B------:R2:W5:Y:S04]  /*1e00*/  @!P6 LDG.E.64 R12, desc[UR8][R2.64+0x800] ;  /* 0x00080008020ce981 */ /* 0x000568000c1e1b00 */
[----:B------:R2:W5:Y:S04]  /*1e10*/  @!P1 LDG.E.64 R10, desc[UR8][R2.64+0x900] ;  /* 0x00090008020a9981 */ /* 0x000568000c1e1b00 */
[----:B------:R2:W5:Y:S04]  /*1e20*/  @!P2 LDG.E.64 R8, desc[UR8][R2.64+0xa00] ;  /* 0x000a00080208a981 */ /* 0x000568000c1e1b00 */
[----:B------:R2:W5:Y:S02]  /*1e30*/  @!P3 LDG.E.64 R30, desc[UR8][R2.64+0xb00] ;  /* 0x000b0008021eb981 */ /* 0x000564000c1e1b00 */
.L_x_27:
[----:B------:R-:W-:Y:S05]  /*1e40*/  @P0 BRA `(.L_x_28) ;  /* 0x0000000000400947 */ /* 0x000fea0003800000 */
[----:B------:R-:W0:Y:S02]  /*1e50*/  LDCU.64 UR4, c[0x0][0x3b0] ;  /* 0x00007600ff0477ac */ /* 0x000e240008000a00 */
[----:B0-2---:R-:W-:-:S04]  /*1e60*/  LEA R2, P0, R6, UR4, 0x3 ;  /* 0x0000000406027c11 */ /* 0x005fc8000f8018ff */
[----:B------:R-:W-:-:S05]  /*1e70*/  LEA.HI.X R3, R6, UR5, R7, 0x3, P0 ;  /* 0x0000000506037c11 */ /* 0x000fca00080f1c07 */
[----:B-----5:R-:W-:Y:S04]  /*1e80*/  STG.E.64 desc[UR8][R2.64], R26 ;  /* 0x0000001a02007986 */ /* 0x020fe8000c101b08 */
[----:B------:R-:W-:Y:S04]  /*1e90*/  STG.E.64 desc[UR8][R2.64+0x100], R28 ;  /* 0x0001001c02007986 */ /* 0x000fe8000c101b08 */
        /* <DEDUP_REMOVED lines=9> */
[----:B------:R-:W-:Y:S01]  /*1f30*/  STG.E.64 desc[UR8][R2.64+0xb00], R30 ;  /* 0x000b001e02007986 */ /* 0x000fe2000c101b08 */
[----:B------:R-:W-:Y:S05]  /*1f40*/  EXIT ;  /* 0x000000000000794d */ /* 0x000fea0003800000 */
.L_x_28:
[----:B------:R-:W3:Y:S01]  /*1f50*/  LDCU.64 UR4, c[0x0][0x3b0] ;  /* 0x00007600ff0477ac */ /* 0x000ee20008000a00 */
[----:B------:R-:W-:Y:S02]  /*1f60*/  IMAD R5, R4, -0x1200, R5 ;  /* 0xffffee0004057824 */ /* 0x000fe400078e0205 */
[C---:B0-2---:R-:W-:Y:S02]  /*1f70*/  VIADD R2, R0.reuse, 0x20 ;  /* 0x0000002000027836 */ /* 0x045fe40000000000 */
[C---:B------:R-:W-:Y:S01]  /*1f80*/  VIADD R4, R0.reuse, 0x40 ;  /* 0x0000004000047836 */ /* 0x040fe20000000000 */
[CC--:B------:R-:W-:Y:S01]  /*1f90*/  ISETP.GE.AND P5, PT, R0.reuse, R5.reuse, PT ;  /* 0x000000050000720c */ /* 0x0c0fe20003fa6270 */
[----:B------:R-:W-:Y:S01]  /*1fa0*/  VIADD R32, R0, 0x60 ;  /* 0x0000006000207836 */ /* 0x000fe20000000000 */
[-C--:B------:R-:W-:Y:S01]  /*1fb0*/  ISETP.GE.AND P6, PT, R2, R5.reuse, PT ;  /* 0x000000050200720c */ /* 0x080fe20003fc6270 */
[----:B------:R-:W-:Y:S01]  /*1fc0*/  VIADD R34, R0, 0xc0 ;  /* 0x000000c000227836 */ /* 0x000fe20000000000 */
[-C--:B------:R-:W-:Y:S01]  /*1fd0*/  ISETP.GE.AND P0, PT, R4, R5.reuse, PT ;  /* 0x000000050400720c */ /* 0x080fe20003f06270 */
[----:B------:R-:W-:Y:S01]  /*1fe0*/  VIADD R4, R0, 0x80 ;  /* 0x0000008000047836 */ /* 0x000fe20000000000 */
[-C--:B------:R-:W-:Y:S01]  /*1ff0*/  ISETP.GE.AND P1, PT, R32, R5.reuse, PT ;  /* 0x000000052000720c */ /* 0x080fe20003f26270 */
[----:B------:R-:W-:Y:S01]  /*2000*/  VIADD R32, R0, 0xa0 ;  /* 0x000000a000207836 */ /* 0x000fe20000000000 */
[----:B------:R-:W-:-:S02]  /*2010*/  ISETP.GE.AND P4, PT, R34, R5, PT ;  /* 0x000000052200720c */ /* 0x000fc40003f86270 */
[----:B---3--:R-:W-:Y:S02]  /*2020*/  LEA R2, P2, R6, UR4, 0x3 ;  /* 0x0000000406027c11 */ /* 0x008fe4000f8418ff */
[-C--:B------:R-:W-:Y:S02]  /*2030*/  ISETP.GE.AND P3, PT, R32, R5.reuse, PT ;  /* 0x000000052000720c */ /* 0x080fe40003f66270 */
[----:B------:R-:W-:Y:S01]  /*2040*/  LEA.HI.X R3, R6, UR5, R7, 0x3, P2 ;  /* 0x0000000506037c11 */ /* 0x000fe200090f1c07 */
[----:B------:R-:W-:Y:S01]  /*2050*/  VIADD R6, R0, 0x100 ;  /* 0x0000010000067836 */ /* 0x000fe20000000000 */
[-C--:B------:R-:W-:Y:S01]  /*2060*/  ISETP.GE.AND P2, PT, R4, R5.reuse, PT ;  /* 0x000000050400720c */ /* 0x080fe20003f46270 */
[----:B------:R-:W-:Y:S02]  /*2070*/  VIADD R4, R0, 0xe0 ;  /* 0x000000e000047836 */ /* 0x000fe40000000000 */
[----:B-----5:R0:W-:Y:S03]  /*2080*/  @!P5 STG.E.64 desc[UR8][R2.64], R26 ;  /* 0x0000001a0200d986 */ /* 0x0201e6000c101b08 */
[-C--:B------:R-:W-:Y:S01]  /*2090*/  ISETP.GE.AND P5, PT, R4, R5.reuse, PT ;  /* 0x000000050400720c */ /* 0x080fe20003fa6270 */
[----:B------:R0:W-:Y:S01]  /*20a0*/  @!P6 STG.E.64 desc[UR8][R2.64+0x100], R28 ;  /* 0x0001001c0200e986 */ /* 0x0001e2000c101b08 */
[----:B------:R-:W-:Y:S01]  /*20b0*/  ISETP.GE.AND P6, PT, R6, R5, PT ;  /* 0x000000050600720c */ /* 0x000fe20003fc6270 */
[----:B------:R-:W-:-:S02]  /*20c0*/  VIADD R4, R0, 0x120 ;  /* 0x0000012000047836 */ /* 0x000fc40000000000 */
[C---:B------:R-:W-:Y:S01]  /*20d0*/  VIADD R6, R0.reuse, 0x140 ;  /* 0x0000014000067836 */ /* 0x040fe20000000000 */
[----:B------:R0:W-:Y:S01]  /*20e0*/  @!P0 STG.E.64 desc[UR8][R2.64+0x200], R22 ;  /* 0x0002001602008986 */ /* 0x0001e2000c101b08 */
[----:B------:R-:W-:Y:S01]  /*20f0*/  VIADD R0, R0, 0x160 ;  /* 0x0000016000007836 */ /* 0x000fe20000000000 */
[-C--:B------:R-:W-:Y:S02]  /*2100*/  ISETP.GE.AND P0, PT, R4, R5.reuse, PT ;  /* 0x000000050400720c */ /* 0x080fe40003f06270 */
        /* <DEDUP_REMOVED lines=9> */
[----:B------:R0:W-:Y:S01]  /*21a0*/  @!P1 STG.E.64 desc[UR8][R2.64+0xa00], R8 ;  /* 0x000a000802009986 */ /* 0x0001e2000c101b08 */
[----:B------:R-:W-:Y:S05]  /*21b0*/  @P2 EXIT ;  /* 0x000000000000294d */ /* 0x000fea0003800000 */
[----:B------:R-:W-:Y:S01]  /*21c0*/  STG.E.64 desc[UR8][R2.64+0xb00], R30 ;  /* 0x000b001e02007986 */ /* 0x000fe2000c101b08 */
[----:B------:R-:W-:Y:S05]  /*21d0*/  EXIT ;  /* 0x000000000000794d */ /* 0x000fea0003800000 */
.L_x_14:
[----:B------:R-:W-:Y:S01]  /*21e0*/  IMAD.MOV.U32 R18, RZ, RZ, RZ ;  /* 0x000000ffff127224 */ /* 0x000fe200078e00ff */
[C---:B------:R-:W-:Y:S01]  /*21f0*/  ISETP.GT.U32.AND P0, PT, R19.reuse, 0x1f, PT ;  /* 0x0000001f1300780c */ /* 0x040fe20003f04070 */
[----:B------:R-:W-:Y:S05]  /*2200*/  WARPSYNC.ALL ;  /* 0x0000000000007948 */ /* 0x000fea0003800000 */
[----:B------:R-:W-:-:S04]  /*2210*/  IMAD.HI.U32 R48, R19, 0x15555556, R18 ;  /* 0x1555555613307827 */ /* 0x000fc800078e0012 */
[----:B------:R-:W-:-:S05]  /*2220*/  IMAD R43, R48, 0x4, R41 ;  /* 0x00000004302b7824 */ /* 0x000fca00078e0229 */
[----:B------:R0:W-:Y:S01]  /*2230*/  STS [R43+0x3410], R38 ;  /* 0x003410262b007388 */ /* 0x0001e20000000800 */
[----:B------:R-:W-:Y:S06]  /*2240*/  BAR.SYNC.DEFER_BLOCKING 0x0 ;  /* 0x0000000000007b1d */ /* 0x000fec0000010000 */
[----:B------:R-:W-:Y:S05]  /*2250*/  @P0 BRA `(.L_x_29) ;  /* 0x0000000000dc0947 */ /* 0x000fea0003800000 */
[----:B------:R-:W-:Y:S01]  /*2260*/  IMAD R53, R19, 0x34, R41 ;  /* 0x0000003413357824 */ /* 0x000fe200078e0229 */
[----:B------:R-:W-:-:S04]  /*2270*/  UMOV UR5, 0xffffffff ;  /* 0xffffffff00057882 */ /* 0x000fc80000000000 */
[----:B------:R-:W-:Y:S04]  /*2280*/  LDS R64, [R53+0x3410] ;  /* 0x0034100035407984 */ /* 0x000fe80000000800 */
[----:B------:R-:W-:Y:S04]  /*2290*/  LDS R48, [R53+0x3414] ;  /* 0x0034140035307984 */ /* 0x000fe80000000800 */
[----:B------:R-:W1:Y:S04]  /*22a0*/  LDS R57, [R53+0x3418] ;  /* 0x0034180035397984 */ /* 0x000e680000000800 */
[----:B------:R-:W-:Y:S04]  /*22b0*/  LDS R56, [R53+0x341c] ;  /* 0x00341c0035387984 */ /* 0x000fe80000000800 */
[----:B------:R-:W2:Y:S04]  /*22c0*/  LDS R55, [R53+0x3420] ;  /* 0x0034200035377984 */ /* 0x000ea80000000800 */
[----:B------:R-:W-:Y:S04]  /*22d0*/  LDS R60, [R53+0x3424] ;  /* 0x00342400353c7984 */ /* 0x000fe80000000800 */
[----:B------:R-:W3:Y:S04]  /*22e0*/  LDS R65, [R53+0x3428] ;  /* 0x0034280035417984 */ /* 0x000ee80000000800 */
[----:B------:R-:W-:Y:S04]  /*22f0*/  LDS R63, [R53+0x342c] ;  /* 0x00342c00353f7984 */ /* 0x000fe80000000800 */
[----:B------:R-:W4:Y:S04]  /*2300*/  LDS R62, [R53+0x3430] ;  /* 0x00343000353e7984 */ /* 0x000f280000000800 */
[----:B------:R-:W-:Y:S04]  /*2310*/  LDS R61, [R53+0x3434] ;  /* 0x00343400353d7984 */ /* 0x000fe80000000800 */
[----:B------:R-:W5:Y:S04]  /*2320*/  LDS R58, [R53+0x3438] ;  /* 0x00343800353a7984 */ /* 0x000f680000000800 */
[----:B------:R-:W0:Y:S01]  /*2330*/  LDS R66, [R53+0x343c] ;  /* 0x00343c0035427984 */ /* 0x000e220000000800 */
[----:B-1----:R-:W-:-:S04]  /*2340*/  IADD3 R67, PT, PT, R57, R48, R64 ;  /* 0x0000003039437210 */ /* 0x002fc80007ffe040 */
[----:B--2---:R-:W-:-:S04]  /*2350*/  IADD3 R67, PT, PT, R55, R67, R56 ;  /* 0x0000004337437210 */ /* 0x004fc80007ffe038 */
[----:B---3--:R-:W-:-:S04]  /*2360*/  IADD3 R67, PT, PT, R65, R67, R60 ;  /* 0x0000004341437210 */ /* 0x008fc80007ffe03c */
[----:B----4-:R-:W-:-:S04]  /*2370*/  IADD3 R67, PT, PT, R62, R67, R63 ;  /* 0x000000433e437210 */ /* 0x010fc80007ffe03f */
[----:B-----5:R-:W-:-:S05]  /*2380*/  IADD3 R67, PT, PT, R58, R67, R61 ;  /* 0x000000433a437210 */ /* 0x020fca0007ffe03d */
[----:B0-----:R-:W-:Y:S01]  /*2390*/  IMAD.IADD R66, R66, 0x1, R67 ;  /* 0x0000000142427824 */ /* 0x001fe200078e0243 */
[----:B------:R-:W-:Y:S06]  /*23a0*/  BRA.DIV UR5, `(.L_x_30) ;  /* 0x0000005605587947 */ /* 0x000fec000b800000 */
[----:B------:R-:W0:Y:S02]  /*23b0*/  SHFL.UP P0, R67, R66, 0x1, RZ ;  /* 0x0420000042437989 */ /* 0x000e2400000000ff */
[----:B0-----:R-:W-:-:S05]  /*23c0*/  @P0 IMAD.IADD R67, R66, 0x1, R67 ;  /* 0x0000000142430824 */ /* 0x001fca00078e0243 */
[----:B------:R-:W0:Y:S02]  /*23d0*/  SHFL.UP P0, R68, R67, 0x2, RZ ;  /* 0x0440000043447989 */ /* 0x000e2400000000ff */
[----:B0-----:R-:W-:-:S05]  /*23e0*/  @P0 IMAD.IADD R68, R67, 0x1, R68 ;  /* 0x0000000143440824 */ /* 0x001fca00078e0244 */
[----:B------:R-:W0:Y:S02]  /*23f0*/  SHFL.UP P0, R69, R68, 0x4, RZ ;  /* 0x0480000044457989 */ /* 0x000e2400000000ff */
[----:B0-----:R-:W-:-:S05]  /*2400*/  @P0 IMAD.IADD R69, R68, 0x1, R69 ;  /* 0x0000000144450824 */ /* 0x001fca00078e0245 */
[----:B------:R-:W0:Y:S02]  /*2410*/  SHFL.UP P0, R70, R69, 0x8, RZ ;  /* 0x0500000045467989 */ /* 0x000e2400000000ff */
[----:B0-----:R-:W-:-:S05]  /*2420*/  @P0 IMAD.IADD R70, R69, 0x1, R70 ;  /* 0x0000000145460824 */ /* 0x001fca00078e0246 */
[----:B------:R0:W1:Y:S02]  /*2430*/  SHFL.UP P0, R71, R70, 0x10, RZ ;  /* 0x0600000046477989 */ /* 0x00006400000000ff */
.L_x_99:
[----:B-1----:R-:W-:-:S04]  /*2440*/  @P0 IMAD.IADD R71, R70, 0x1, R71 ;  /* 0x0000000146470824 */ /* 0x002fc800078e0247 */
[----:B------:R-:W-:-:S04]  /*2450*/  IMAD.IADD R66, R71, 0x1, -R66 ;  /* 0x0000000147427824 */ /* 0x000fc800078e0a42 */
[----:B------:R-:W-:Y:S01]  /*2460*/  IMAD.IADD R64, R64, 0x1, R66 ;  /* 0x0000000140407824 */ /* 0x000fe200078e0242 */
[----:B------:R1:W-:Y:S03]  /*2470*/  STS [R53+0x3410], R66 ;  /* 0x0034104235007388 */ /* 0x0003e60000000800 */
        /* <DEDUP_REMOVED lines=19> */
[----:B------:R1:W-:Y:S04]  /*25b0*/  STS [R53+0x3438], R61 ;  /* 0x0034383d35007388 */ /* 0x0003e80000000800 */
[----:B------:R1:W-:Y:S02]  /*25c0*/  STS [R53+0x343c], R58 ;  /* 0x00343c3a35007388 */ /* 0x0003e40000000800 */
.L_x_29:
[----:B------:R-:W-:Y:S05]  /*25d0*/  WARPSYNC.ALL ;  /* 0x0000000000007948 */ /* 0x000fea0003800000 */
[----:B------:R-:W-:Y:S01]  /*25e0*/  BAR.SYNC.DEFER_BLOCKING 0x0 ;  /* 0x0000000000007b1d */ /* 0x000fe20000010000 */
[----:B------:R-:W-:-:S05]  /*25f0*/  ISETP.NE.AND P0, PT, R59, RZ, PT ;  /* 0x000000ff3b00720c */ /* 0x000fca0003f05270 */
[----:B------:R-:W-:Y:S01]  /*2600*/  BSSY.RECONVERGENT B0, `(.L_x_31) ;  /* 0x0000028000007945 */ /* 0x000fe20003800200 */
[----:B0-----:R-:W0:Y:S07]  /*2610*/  LDS R43, [R43+0x3410] ;  /* 0x003410002b2b7984 */ /* 0x001e2e0000000800 */
[----:B------:R-:W-:Y:S05]  /*2620*/  @P0 BRA `(.L_x_32) ;  /* 0x0000000000940947 */ /* 0x000fea0003800000 */
[----:B-1----:R-:W-:-:S05]  /*2630*/  IMAD R48, R19, 0x4, R41 ;  /* 0x0000000413307824 */ /* 0x002fca00078e0229 */
[----:B------:R-:W0:Y:S04]  /*2640*/  LDS R56, [R48] ;  /* 0x0000000030387984 */ /* 0x000e280000000800 */
        /* <DEDUP_REMOVED lines=8> */
[----:B------:R-:W5:Y:S04]  /*26d0*/  LDS R74, [R48+0x2400] ;  /* 0x00240000304a7984 */ /* 0x000f680000000800 */
[----:B------:R-:W5:Y:S01]  /*26e0*/  LDS R76, [R48+0x2800] ;  /* 0x00280000304c7984 */ /* 0x000f620000000800 */
[----:B0-----:R-:W-:-:S03]  /*26f0*/  IMAD.IADD R53, R43, 0x1, R56 ;  /* 0x000000012b357824 */ /* 0x001fc600078e0238 */
[----:B------:R-:W0:Y:S01]  /*2700*/  LDS R71, [R48+0x2c00] ;  /* 0x002c000030477984 */ /* 0x000e220000000800 */
[C---:B-1----:R-:W-:Y:S02]  /*2710*/  IMAD.IADD R55, R43.reuse, 0x1, R58 ;  /* 0x000000012b377824 */ /* 0x042fe400078e023a */
[C---:B--2---:R-:W-:Y:S01]  /*2720*/  IMAD.IADD R57, R43.reuse, 0x1, R60 ;  /* 0x000000012b397824 */ /* 0x044fe200078e023c */
[----:B------:R1:W-:Y:S01]  /*2730*/  STS [R48], R53 ;  /* 0x0000003530007388 */ /* 0x0003e20000000800 */
        /* <DEDUP_REMOVED lines=8> */
[----:B-1----:R-:W-:-:S03]  /*27c0*/  IMAD.IADD R53, R43, 0x1, R70 ;  /* 0x000000012b357824 */ /* 0x002fc600078e0246 */
[----:B------:R4:W-:Y:S01]  /*27d0*/  STS [R48+0x1400], R65 ;  /* 0x0014004130007388 */ /* 0x0009e20000000800 */
[----:B--2---:R-:W-:-:S03]  /*27e0*/  IMAD.IADD R55, R43, 0x1, R72 ;  /* 0x000000012b377824 */ /* 0x004fc600078e0248 */
[----:B------:R4:W-:Y:S01]  /*27f0*/  STS [R48+0x1800], R67 ;  /* 0x0018004330007388 */ /* 0x0009e20000000800 */
[----:B---3--:R-:W-:-:S03]  /*2800*/  IMAD.IADD R57, R43, 0x1, R74 ;  /* 0x000000012b397824 */ /* 0x008fc600078e024a */
[----:B------:R4:W-:Y:S01]  /*2810*/  STS [R48+0x1c00], R53 ;  /* 0x001c003530007388 */ /* 0x0009e20000000800 */
[----:B------:R-:W-:-:S03]  /*2820*/  IMAD.IADD R69, R43, 0x1, R76 ;  /* 0x000000012b457824 */ /* 0x000fc600078e024c */
[----:B------:R4:W-:Y:S01]  /*2830*/  STS [R48+0x2000], R55 ;  /* 0x0020003730007388 */ /* 0x0009e20000000800 */
[----:B0-----:R-:W-:-:S03]  /*2840*/  IMAD.IADD R71, R43, 0x1, R71 ;  /* 0x000000012b477824 */ /* 0x001fc600078e0247 */
[----:B------:R4:W-:Y:S04]  /*2850*/  STS [R48+0x2400], R57 ;  /* 0x0024003930007388 */ /* 0x0009e80000000800 */
[----:B------:R4:W-:Y:S04]  /*2860*/  STS [R48+0x2800], R69 ;  /* 0x0028004530007388 */ /* 0x0009e80000000800 */
[----:B------:R4:W-:Y:S02]  /*2870*/  STS [R48+0x2c00], R71 ;  /* 0x002c004730007388 */ /* 0x0009e40000000800 */
.L_x_32:
[----:B------:R-:W-:Y:S05]  /*2880*/  BSYNC.RECONVERGENT B0 ;  /* 0x0000000000007941 */ /* 0x000fea0003800200 */
.L_x_31:
[----:B------:R-:W-:Y:S01]  /*2890*/  BAR.SYNC.DEFER_BLOCKING 0x0 ;  /* 0x0000000000007b1d */ /* 0x000fe20000010000 */
[----:B------:R-:W-:-:S05]  /*28a0*/  R2P PR, R47, 0x7f ;  /* 0x0000007f2f007804 */ /* 0x000fca0000000000 */
[----:B------:R-:W-:Y:S08]  /*28b0*/  BSSY.RECONVERGENT B0, `(.L_x_33) ;  /* 0x0000021000007945 */ /* 0x000ff00003800200 */
[----:B-1--4-:R-:W-:Y:S02]  /*28c0*/  VOTE.ANY R48, PT, P0 ;  /* 0x0000000000307806 */ /* 0x012fe400000e0100 */
[----:B------:R-:W-:-:S02]  /*28d0*/  VOTE.ANY R53, PT, P1 ;  /* 0x0000000000357806 */ /* 0x000fc400008e0100 */
[----:B------:R-:W-:Y:S02]  /*28e0*/  @!P0 LOP3.LUT R48, RZ, R48, RZ, 0x33, !PT ;  /* 0x00000030ff308212 */ /* 0x000fe400078e33ff */
[----:B------:R-:W-:Y:S02]  /*28f0*/  VOTE.ANY R55, PT, P2 ;  /* 0x0000000000377806 */ /* 0x000fe400010e0100 */
[----:B------:R-:W-:Y:S02]  /*2900*/  @!P1 LOP3.LUT R53, RZ, R53, RZ, 0x33, !PT ;  /* 0x00000035ff359212 */ /* 0x000fe400078e33ff */
[----:B------:R-:W-:Y:S02]  /*2910*/  VOTE.ANY R57, PT, P3 ;  /* 0x0000000000397806 */ /* 0x000fe400018e0100 */
[----:B------:R-:W-:Y:S02]  /*2920*/  @!P2 LOP3.LUT R55, RZ, R55, RZ, 0x33, !PT ;  /* 0x00000037ff37a212 */ /* 0x000fe400078e33ff */
[----:B------:R-:W-:-:S02]  /*2930*/  LOP3.LUT R48, R53, R48, RZ, 0xc0, !PT ;  /* 0x0000003035307212 */ /* 0x000fc400078ec0ff */
[----:B------:R-:W-:Y:S02]  /*2940*/  @!P3 LOP3.LUT R57, RZ, R57, RZ, 0x33, !PT ;  /* 0x00000039ff39b212 */ /* 0x000fe400078e33ff */
[----:B------:R-:W-:Y:S01]  /*2950*/  LOP3.LUT R48, R55, R48, RZ, 0xc0, !PT ;  /* 0x0000003037307212 */ /* 0x000fe200078ec0ff */
[----:B------:R-:W-:Y:S01]  /*2960*/  IMAD.MOV.U32 R55, RZ, RZ, RZ ;  /* 0x000000ffff377224 */ /* 0x000fe200078e00ff */
[----:B------:R-:W-:Y:S02]  /*2970*/  VOTE.ANY R53, PT, P4 ;  /* 0x0000000000357806 */ /* 0x000fe400020e0100 */
[----:B------:R-:W-:Y:S02]  /*2980*/  LOP3.LUT P0, RZ, R47, 0x80, RZ, 0xc0, !PT ;  /* 0x000000802fff7812 */ /* 0x000fe4000780c0ff */
[----:B------:R-:W-:Y:S02]  /*2990*/  LOP3.LUT R48, R57, R48, RZ, 0xc0, !PT ;  /* 0x0000003039307212 */ /* 0x000fe400078ec0ff */
[----:B------:R-:W-:-:S02]  /*29a0*/  @!P4 LOP3.LUT R53, RZ, R53, RZ, 0x33, !PT ;  /* 0x00000035ff35c212 */ /* 0x000fc400078e33ff */
[----:B------:R-:W-:Y:S02]  /*29b0*/  VOTE.ANY R47, PT, P5 ;  /* 0x00000000002f7806 */ /* 0x000fe400028e0100 */
[----:B------:R-:W-:Y:S02]  /*29c0*/  LOP3.LUT R48, R53, R48, RZ, 0xc0, !PT ;  /* 0x0000003035307212 */ /* 0x000fe400078ec0ff */
[----:B------:R-:W-:Y:S02]  /*29d0*/  @!P5 LOP3.LUT R47, RZ, R47, RZ, 0x33, !PT ;  /* 0x0000002fff2fd212 */ /* 0x000fe400078e33ff */
[----:B------:R-:W-:Y:S02]  /*29e0*/  VOTE.ANY R56, PT, P6 ;  /* 0x0000000000387806 */ /* 0x000fe400030e0100 */
[----:B------:R-:W-:Y:S02]  /*29f0*/  LOP3.LUT R47, R47, R48, RZ, 0xc0, !PT ;  /* 0x000000302f2f7212 */ /* 0x000fe400078ec0ff */
[----:B------:R-:W1:Y:S01]  /*2a00*/  S2R R48, SR_LEMASK ;  /* 0x0000000000307919 */ /* 0x000e620000003a00 */
[----:B------:R-:W-:-:S02]  /*2a10*/  VOTE.ANY R58, PT, P0 ;  /* 0x00000000003a7806 */ /* 0x000fc400000e0100 */
[----:B------:R-:W-:Y:S02]  /*2a20*/  @!P6 LOP3.LUT R56, RZ, R56, RZ, 0x33, !PT ;  /* 0x00000038ff38e212 */ /* 0x000fe400078e33ff */
[----:B------:R-:W-:Y:S02]  /*2a30*/  @!P0 LOP3.LUT R58, RZ, R58, RZ, 0x33, !PT ;  /* 0x0000003aff3a8212 */ /* 0x000fe400078e33ff */
[----:B------:R-:W-:-:S04]  /*2a40*/  LOP3.LUT R47, R56, R47, RZ, 0xc0, !PT ;  /* 0x0000002f382f7212 */ /* 0x000fc800078ec0ff */
[----:B------:R-:W-:-:S04]  /*2a50*/  LOP3.LUT R53, R58, R47, RZ, 0xc0, !PT ;  /* 0x0000002f3a357212 */ /* 0x000fc800078ec0ff */
[----:B------:R-:W2:Y:S02]  /*2a60*/  FLO.U32 R56, R53 ;  /* 0x0000003500387300 */ /* 0x000ea400000e0000 */
[----:B--2---:R-:W-:Y:S02]  /*2a70*/  ISETP.NE.AND P0, PT, R42, R56, PT ;  /* 0x000000382a00720c */ /* 0x004fe40003f05270 */
[----:B-1----:R-:W-:-:S06]  /*2a80*/  LOP3.LUT R47, R48, R53, RZ, 0xc0, !PT ;  /* 0x00000035302f7212 */ /* 0x002fcc00078ec0ff */
[----:B------:R-:W1:Y:S05]  /*2a90*/  POPC R47, R47 ;  /* 0x0000002f002f7309 */ /* 0x000e6a0000000000 */
[----:B------:R-:W-:Y:S05]  /*2aa0*/  @P0 BRA `(.L_x_34) ;  /* 0x0000000000040947 */ /* 0x000fea0003800000 */
[----:B-1----:R2:W3:Y:S02]  /*2ab0*/  ATOMS.ADD R55, [R50], R47 ;  /* 0x0000002f3237738c */ /* 0x0024e40000000000 */
.L_x_34:
[----:B------:R-:W-:Y:S05]  /*2ac0*/  BSYNC.RECONVERGENT B0 ;  /* 0x0000000000007941 */ /* 0x000fea0003800200 */
.L_x_33:
[----:B------:R-:W-:Y:S01]  /*2ad0*/  R2P PR, R49, 0x7f ;  /* 0x0000007f31007804 */ /* 0x000fe20000000000 */
[----:B------:R-:W-:-:S12]  /*2ae0*/  BSSY.RECONVERGENT B0, `(.L_x_35) ;  /* 0x0000021000007945 */ /* 0x000fd80003800200 */
[----:B--2---:R-:W-:Y:S02]  /*2af0*/  VOTE.ANY R50, PT, P0 ;  /* 0x0000000000327806 */ /* 0x004fe400000e0100 */
[----:B------:R-:W-:Y:S02]  /*2b00*/  VOTE.ANY R53, PT, P1 ;  /* 0x0000000000357806 */ /* 0x000fe400008e0100 */
[----:B------:R-:W-:Y:S02]  /*2b10*/  @!P0 LOP3.LUT R50, RZ, R50, RZ, 0x33, !PT ;  /* 0x00000032ff328212 */ /* 0x000fe400078e33ff */
[----:B------:R-:W-:Y:S02]  /*2b20*/  @!P1 LOP3.LUT R53, RZ, R53, RZ, 0x33, !PT ;  /* 0x00000035ff359212 */ /* 0x000fe400078e33ff */
[----:B------:R-:W-:Y:S02]  /*2b30*/  VOTE.ANY R57, PT, P2 ;  /* 0x0000000000397806 */ /* 0x000fe400010e0100 */
[----:B------:R-:W-:-:S02]  /*2b40*/  LOP3.LUT R50, R53, R50, RZ, 0xc0, !PT ;  /* 0x0000003235327212 */ /* 0x000fc400078ec0ff */
[----:B------:R-:W-:Y:S02]  /*2b50*/  @!P2 LOP3.LUT R57, RZ, R57, RZ, 0x33, !PT ;  /* 0x00000039ff39a212 */ /* 0x000fe400078e33ff */
[----:B------:R-:W-:Y:S02]  /*2b60*/  VOTE.ANY R53, PT, P3 ;  /* 0x0000000000357806 */ /* 0x000fe400018e0100 */
[----:B------:R-:W-:Y:S02]  /*2b70*/  LOP3.LUT P0, RZ, R49, 0x80, RZ, 0xc0, !PT ;  /* 0x0000008031ff7812 */ /* 0x000fe4000780c0ff */
[----:B------:R-:W-:Y:S02]  /*2b80*/  LOP3.LUT R50, R57, R50, RZ, 0xc0, !PT ;  /* 0x0000003239327212 */ /* 0x000fe400078ec0ff */
[----:B------:R-:W-:Y:S02]  /*2b90*/  VOTE.ANY R49, PT, P4 ;  /* 0x0000000000317806 */ /* 0x000fe400020e0100 */
[----:B------:R-:W-:-:S02]  /*2ba0*/  @!P3 LOP3.LUT R53, RZ, R53, RZ, 0x33, !PT ;  /* 0x00000035ff35b212 */ /* 0x000fc400078e33ff */
[----:B------:R-:W-:Y:S02]  /*2bb0*/  @!P4 LOP3.LUT R49, RZ, R49, RZ, 0x33, !PT ;  /* 0x00000031ff31c212 */ /* 0x000fe400078e33ff */
[----:B------:R-:W-:Y:S02]  /*2bc0*/  LOP3.LUT R50, R53, R50, RZ, 0xc0, !PT ;  /* 0x0000003235327212 */ /* 0x000fe400078ec0ff */
[----:B------:R-:W-:Y:S02]  /*2bd0*/  VOTE.ANY R53, PT, P5 ;  /* 0x0000000000357806 */ /* 0x000fe400028e0100 */
[----:B------:R-:W-:Y:S02]  /*2be0*/  LOP3.LUT R50, R49, R50, RZ, 0xc0, !PT ;  /* 0x0000003231327212 */ /* 0x000fe400078ec0ff */
[----:B------:R-:W-:Y:S02]  /*2bf0*/  VOTE.ANY R49, PT, P6 ;  /* 0x0000000000317806 */ /* 0x000fe400030e0100 */
[----:B------:R-:W-:-:S02]  /*2c00*/  @!P5 LOP3.LUT R53, RZ, R53, RZ, 0x33, !PT ;  /* 0x00000035ff35d212 */ /* 0x000fc400078e33ff */
[----:B------:R-:W-:Y:S02]  /*2c10*/  VOTE.ANY R57, PT, P0 ;  /* 0x0000000000397806 */ /* 0x000fe400000e0100 */
[----:B------:R-:W-:Y:S02]  /*2c20*/  @!P6 LOP3.LUT R49, RZ, R49, RZ, 0x33, !PT ;  /* 0x00000031ff31e212 */ /* 0x000fe400078e33ff */
[----:B------:R-:W-:Y:S01]  /*2c30*/  LOP3.LUT R50, R53, R50, RZ, 0xc0, !PT ;  /* 0x0000003235327212 */ /* 0x000fe200078ec0ff */
[----:B------:R-:W-:Y:S01]  /*2c40*/  IMAD.MOV.U32 R53, RZ, RZ, RZ ;  /* 0x000000ffff357224 */ /* 0x000fe200078e00ff */
[----:B------:R-:W-:Y:S02]  /*2c50*/  @!P0 LOP3.LUT R57, RZ, R57, RZ, 0x33, !PT ;  /* 0x00000039ff398212 */ /* 0x000fe400078e33ff */
[----:B------:R-:W-:-:S04]  /*2c60*/  LOP3.LUT R50, R49, R50, RZ, 0xc0, !PT ;  /* 0x0000003231327212 */ /* 0x000fc800078ec0ff */
[----:B------:R-:W-:Y:S02]  /*2c70*/  LOP3.LUT R57, R57, R50, RZ, 0xc0, !PT ;  /* 0x0000003239397212 */ /* 0x000fe400078ec0ff */
[----:B---3--:R2:W3:Y:S02]  /*2c80*/  SHFL.IDX PT, R50, R55, R56, 0x1f ;  /* 0x00001f3837327589 */ /* 0x0084e400000e0000 */
[----:B------:R-:W4:Y:S01]  /*2c90*/  FLO.U32 R58, R57 ;  /* 0x00000039003a7300 */ /* 0x000f2200000e0000 */
[----:B------:R-:W-:-:S07]  /*2ca0*/  LOP3.LUT R49, R48, R57, RZ, 0xc0, !PT ;  /* 0x0000003930317212 */ /* 0x000fce00078ec0ff */
[----:B------:R-:W0:Y:S01]  /*2cb0*/  POPC R49, R49 ;  /* 0x0000003100317309 */ /* 0x000e220000000000 */
[----:B----4-:R-:W-:-:S13]  /*2cc0*/  ISETP.NE.AND P0, PT, R42, R58, PT ;  /* 0x0000003a2a00720c */ /* 0x010fda0003f05270 */
[----:B0-23--:R-:W-:Y:S05]  /*2cd0*/  @P0 BRA `(.L_x_36) ;  /* 0x0000000000040947 */ /* 0x00dfea0003800000 */
[----:B------:R0:W2:Y:S02]  /*2ce0*/  ATOMS.ADD R53, [R52], R49 ;  /* 0x000000313435738c */ /* 0x0000a40000000000 */
.L_x_36:
[----:B------:R-:W-:Y:S05]  /*2cf0*/  BSYNC.RECONVERGENT B0 ;  /* 0x0000000000007941 */ /* 0x000fea0003800200 */
.L_x_35:
[----:B------:R-:W-:Y:S01]  /*2d00*/  R2P PR, R51, 0x7f ;  /* 0x0000007f33007804 */ /* 0x000fe20000000000 */
[----:B------:R-:W-:Y:S01]  /*2d10*/  BSSY.RECONVERGENT B0, `(.L_x_37) ;  /* 0x0000021000007945 */ /* 0x000fe20003800200 */
[----:B------:R-:W-:-:S11]  /*2d20*/  IMAD.MOV.U32 R56, RZ, RZ, RZ ;  /* 0x000000ffff387224 */ /* 0x000fd600078e00ff */
[----:B0-----:R-:W-:Y:S02]  /*2d30*/  VOTE.ANY R52, PT, P0 ;  /* 0x0000000000347806 */ /* 0x001fe400000e0100 */
        /* <DEDUP_REMOVED lines=19> */
[----:B------:R-:W-:Y:S02]  /*2e70*/  LOP3.LUT R52, R55, R52, RZ, 0xc0, !PT ;  /* 0x0000003437347212 */ /* 0x000fe400078ec0ff */
[----:B------:R-:W-:Y:S02]  /*2e80*/  @!P0 LOP3.LUT R57, RZ, R57, RZ, 0x33, !PT ;  /* 0x00000039ff398212 */ /* 0x000fe400078e33ff */
[----:B------:R-:W-:-:S04]  /*2e90*/  LOP3.LUT R52, R51, R52, RZ, 0xc0, !PT ;  /* 0x0000003433347212 */ /* 0x000fc800078ec0ff */
[----:B------:R-:W-:Y:S02]  /*2ea0*/  LOP3.LUT R57, R57, R52, RZ, 0xc0, !PT ;  /* 0x0000003439397212 */ /* 0x000fe400078ec0ff */
[----:B--2---:R0:W2:Y:S02]  /*2eb0*/  SHFL.IDX PT, R52, R53, R58, 0x1f ;  /* 0x00001f3a35347589 */ /* 0x0040a400000e0000 */
[----:B------:R-:W3:Y:S01]  /*2ec0*/  FLO.U32 R61, R57 ;  /* 0x00000039003d7300 */ /* 0x000ee200000e0000 */
[----:B------:R-:W-:-:S07]  /*2ed0*/  LOP3.LUT R51, R48, R57, RZ, 0xc0, !PT ;  /* 0x0000003930337212 */ /* 0x000fce00078ec0ff */
[----:B------:R-:W4:Y:S01]  /*2ee0*/  POPC R51, R51 ;  /* 0x0000003300337309 */ /* 0x000f220000000000 */
[----:B---3--:R-:W-:-:S13]  /*2ef0*/  ISETP.NE.AND P0, PT, R42, R61, PT ;  /* 0x0000003d2a00720c */ /* 0x008fda0003f05270 */
[----:B0-2-4-:R-:W-:Y:S05]  /*2f00*/  @P0 BRA `(.L_x_38) ;  /* 0x0000000000040947 */ /* 0x015fea0003800000 */
[----:B------:R0:W2:Y:S02]  /*2f10*/  ATOMS.ADD R56, [R54], R51 ;  /* 0x000000333638738c */ /* 0x0000a40000000000 */
.L_x_38:
[----:B------:R-:W-:Y:S05]  /*2f20*/  BSYNC.RECONVERGENT B0 ;  /* 0x0000000000007941 */ /* 0x000fea0003800200 */
.L_x_37:
[----:B------:R-:W-:Y:S01]  /*2f30*/  R2P PR, R46, 0x7f ;  /* 0x0000007f2e007804 */ /* 0x000fe20000000000 */
[----:B------:R-:W-:-:S12]  /*2f40*/  BSSY.RECONVERGENT B0, `(.L_x_39) ;  /* 0x0000025000007945 */ /* 0x000fd80003800200 */
[----:B------:R-:W-:Y:S02]  /*2f50*/  VOTE.ANY R53, PT, P0 ;  /* 0x0000000000357806 */ /* 0x000fe400000e0100 */
[----:B0-----:R-:W-:Y:S02]  /*2f60*/  VOTE.ANY R54, PT, P1 ;  /* 0x0000000000367806 */ /* 0x001fe400008e0100 */
[----:B------:R-:W-:Y:S02]  /*2f70*/  @!P0 LOP3.LUT R53, RZ, R53, RZ, 0x33, !PT ;  /* 0x00000035ff358212 */ /* 0x000fe400078e33ff */
[----:B------:R-:W-:Y:S02]  /*2f80*/  VOTE.ANY R58, PT, P2 ;  /* 0x00000000003a7806 */ /* 0x000fe400010e0100 */
[----:B------:R-:W-:Y:S02]  /*2f90*/  @!P1 LOP3.LUT R54, RZ, R54, RZ, 0x33, !PT ;  /* 0x00000036ff369212 */ /* 0x000fe400078e33ff */
[----:B------:R-:W-:-:S02]  /*2fa0*/  @!P2 LOP3.LUT R58, RZ, R58, RZ, 0x33, !PT ;  /* 0x0000003aff3aa212 */ /* 0x000fc400078e33ff */
[----:B------:R-:W-:Y:S02]  /*2fb0*/  LOP3.LUT R53, R54, R53, RZ, 0xc0, !PT ;  /* 0x0000003536357212 */ /* 0x000fe400078ec0ff */
[----:B------:R-:W-:Y:S02]  /*2fc0*/  VOTE.ANY R54, PT, P3 ;  /* 0x0000000000367806 */ /* 0x000fe400018e0100 */
[----:B------:R-:W-:Y:S02]  /*2fd0*/  LOP3.LUT R53, R58, R53, RZ, 0xc0, !PT ;  /* 0x000000353a357212 */ /* 0x000fe400078ec0ff */
[----:B------:R-:W-:Y:S02]  /*2fe0*/  LOP3.LUT P0, RZ, R46, 0x80, RZ, 0xc0, !PT ;  /* 0x000000802eff7812 */ /* 0x000fe4000780c0ff */
        /* <DEDUP_REMOVED lines=11> */
[----:B------:R-:W-:Y:S01]  /*30a0*/  @!P0 LOP3.LUT R60, RZ, R60, RZ, 0x33, !PT ;  /* 0x0000003cff3c8212 */ /* 0x000fe200078e33ff */
[----:B--2---:R0:W2:Y:S01]  /*30b0*/  SHFL.IDX PT, R54, R56, R61, 0x1f ;  /* 0x00001f3d38367589 */ /* 0x0040a200000e0000 */
[----:B------:R-:W-:Y:S01]  /*30c0*/  LOP3.LUT R53, R58, R53, RZ, 0xc0, !PT ;  /* 0x000000353a357212 */ /* 0x000fe200078ec0ff */
[----:B------:R-:W-:-:S03]  /*30d0*/  IMAD.MOV.U32 R58, RZ, RZ, RZ ;  /* 0x000000ffff3a7224 */ /* 0x000fc600078e00ff */
[----:B------:R-:W-:-:S04]  /*30e0*/  LOP3.LUT R57, R60, R53, RZ, 0xc0, !PT ;  /* 0x000000353c397212 */ /* 0x000fc800078ec0ff */
[----:B------:R-:W3:Y:S01]  /*30f0*/  FLO.U32 R55, R57 ;  /* 0x0000003900377300 */ /* 0x000ee200000e0000 */
[----:B------:R-:W-:-:S07]  /*3100*/  LOP3.LUT R53, R48, R57, RZ, 0xc0, !PT ;  /* 0x0000003930357212 */ /* 0x000fce00078ec0ff */
[----:B------:R-:W4:Y:S01]  /*3110*/  POPC R53, R53 ;  /* 0x0000003500357309 */ /* 0x000f220000000000 */
[----:B---3--:R-:W-:-:S13]  /*3120*/  ISETP.NE.AND P0, PT, R42, R55, PT ;  /* 0x000000372a00720c */ /* 0x008fda0003f05270 */
[----:B0-2-4-:R-:W-:Y:S05]  /*3130*/  @P0 BRA `(.L_x_40) ;  /* 0x0000000000140947 */ /* 0x015fea0003800000 */
[----:B------:R-:W-:-:S05]  /*3140*/  IMAD.SHL.U32 R56, R19, 0x20, RZ ;  /* 0x0000002013387824 */ /* 0x000fca00078e00ff */
[----:B------:R-:W-:-:S05]  /*3150*/  LOP3.LUT R56, R56, 0x7c00, RZ, 0xc0, !PT ;  /* 0x00007c0038387812 */ /* 0x000fca00078ec0ff */
[----:B------:R-:W-:-:S04]  /*3160*/  IMAD.IADD R57, R41, 0x1, R56 ;  /* 0x0000000129397824 */ /* 0x000fc800078e0238 */
[----:B------:R-:W-:-:S05]  /*3170*/  IMAD R46, R46, 0x4, R57 ;  /* 0x000000042e2e7824 */ /* 0x000fca00078e0239 */
[----:B------:R0:W2:Y:S02]  /*3180*/  ATOMS.ADD R58, [R46], R53 ;  /* 0x000000352e3a738c */ /* 0x0000a40000000000 */
.L_x_40:
[----:B------:R-:W-:Y:S05]  /*3190*/  BSYNC.RECONVERGENT B0 ;  /* 0x0000000000007941 */ /* 0x000fea0003800200 */
.L_x_39:
[----:B------:R-:W-:Y:S01]  /*31a0*/  R2P PR, R45, 0x7f ;  /* 0x0000007f2d007804 */ /* 0x000fe20000000000 */
[----:B--2---:R2:W3:Y:S01]  /*31b0*/  SHFL.IDX PT, R56, R58, R55, 0x1f ;  /* 0x00001f373a387589 */ /* 0x0044e200000e0000 */
[----:B------:R-:W-:Y:S01]  /*31c0*/  BSSY.RECONVERGENT B0, `(.L_x_41) ;  /* 0x0000024000007945 */ /* 0x000fe20003800200 */
[----:B------:R-:W-:-:S10]  /*31d0*/  IMAD.MOV.U32 R60, RZ, RZ, RZ ;  /* 0x000000ffff3c7224 */ /* 0x000fd400078e00ff */
[----:B0-----:R-:W-:Y:S02]  /*31e0*/  VOTE.ANY R46, PT, P0 ;  /* 0x00000000002e7806 */ /* 0x001fe400000e0100 */
[----:B------:R-:W-:Y:S02]  /*31f0*/  VOTE.ANY R57, PT, P1 ;  /* 0x0000000000397806 */ /* 0x000fe400008e0100 */
        /* <DEDUP_REMOVED lines=21> */
[----:B------:R-:W-:-:S04]  /*3350*/  LOP3.LUT R63, R63, R46, RZ, 0xc0, !PT ;  /* 0x0000002e3f3f7212 */ /* 0x000fc800078ec0ff */
[----:B------:R-:W0:Y:S01]  /*3360*/  FLO.U32 R57, R63 ;  /* 0x0000003f00397300 */ /* 0x000e2200000e0000 */
[----:B------:R-:W-:-:S07]  /*3370*/  LOP3.LUT R46, R48, R63, RZ, 0xc0, !PT ;  /* 0x0000003f302e7212 */ /* 0x000fce00078ec0ff */
[----:B------:R-:W4:Y:S01]  /*3380*/  POPC R46, R46 ;  /* 0x0000002e002e7309 */ /* 0x000f220000000000 */
[----:B0-----:R-:W-:-:S13]  /*3390*/  ISETP.NE.AND P0, PT, R42, R57, PT ;  /* 0x000000392a00720c */ /* 0x001fda0003f05270 */
[----:B--234-:R-:W-:Y:S05]  /*33a0*/  @P0 BRA `(.L_x_42) ;  /* 0x0000000000140947 */ /* 0x01cfea0003800000 */
[----:B------:R-:W-:-:S05]  /*33b0*/  IMAD.SHL.U32 R55, R19, 0x20, RZ ;  /* 0x0000002013377824 */ /* 0x000fca00078e00ff */
[----:B------:R-:W-:-:S05]  /*33c0*/  LOP3.LUT R58, R55, 0x7c00, RZ, 0xc0, !PT ;  /* 0x00007c00373a7812 */ /* 0x000fca00078ec0ff */
[----:B------:R-:W-:-:S04]  /*33d0*/  IMAD.IADD R58, R41, 0x1, R58 ;  /* 0x00000001293a7824 */ /* 0x000fc800078e023a */
[----:B------:R-:W-:-:S05]  /*33e0*/  IMAD R45, R45, 0x4, R58 ;  /* 0x000000042d2d7824 */ /* 0x000fca00078e023a */
[----:B------:R0:W2:Y:S02]  /*33f0*/  ATOMS.ADD R60, [R45], R46 ;  /* 0x0000002e2d3c738c */ /* 0x0000a40000000000 */
.L_x_42:
[----:B------:R-:W-:Y:S05]  /*3400*/  BSYNC.RECONVERGENT B0 ;  /* 0x0000000000007941 */ /* 0x000fea0003800200 */
.L_x_41:
[----:B------:R-:W-:Y:S01]  /*3410*/  R2P PR, R44, 0x7f ;  /* 0x0000007f2c007804 */ /* 0x000fe20000000000 */
[----:B--2---:R2:W3:Y:S01]  /*3420*/  SHFL.IDX PT, R55, R60, R57, 0x1f ;  /* 0x00001f393c377589 */ /* 0x0044e200000e0000 */
[----:B------:R-:W-:Y:S11]  /*3430*/  BSSY.RECONVERGENT B0, `(.L_x_43) ;  /* 0x0000024000007945 */ /* 0x000ff60003800200 */
[----:B0-----:R-:W-:-:S02]  /*3440*/  VOTE.ANY R45, PT, P0 ;  /* 0x00000000002d7806 */ /* 0x001fc400000e0100 */
[----:B------:R-:W-:Y:S02]  /*3450*/  VOTE.ANY R58, PT, P1 ;  /* 0x00000000003a7806 */ /* 0x000fe400008e0100 */
[----:B------:R-:W-:Y:S02]  /*3460*/  @!P0 LOP3.LUT R45, RZ, R45, RZ, 0x33, !PT ;  /* 0x0000002dff2d8212 */ /* 0x000fe400078e33ff */
[----:B------:R-:W-:Y:S02]  /*3470*/  VOTE.ANY R62, PT, P2 ;  /* 0x00000000003e7806 */ /* 0x000fe400010e0100 */
[----:B------:R-:W-:Y:S02]  /*3480*/  @!P1 LOP3.LUT R58, RZ, R58, RZ, 0x33, !PT ;  /* 0x0000003aff3a9212 */ /* 0x000fe400078e33ff */
[----:B------:R-:W-:Y:S02]  /*3490*/  @!P2 LOP3.LUT R62, RZ, R62, RZ, 0x33, !PT ;  /* 0x0000003eff3ea212 */ /* 0x000fe400078e33ff */
[----:B------:R-:W-:-:S02]  /*34a0*/  LOP3.LUT R45, R58, R45, RZ, 0xc0, !PT ;  /* 0x0000002d3a2d7212 */ /* 0x000fc400078ec0ff */
[----:B------:R-:W-:Y:S02]  /*34b0*/  VOTE.ANY R58, PT, P3 ;  /* 0x00000000003a7806 */ /* 0x000fe400018e0100 */
[----:B------:R-:W-:Y:S02]  /*34c0*/  LOP3.LUT R45, R62, R45, RZ, 0xc0, !PT ;  /* 0x0000002d3e2d7212 */ /* 0x000fe400078ec0ff */
[----:B------:R-:W-:Y:S02]  /*34d0*/  LOP3.LUT P0, RZ, R44, 0x80, RZ, 0xc0, !PT ;  /* 0x000000802cff7812 */ /* 0x000fe4000780c0ff */
[----:B------:R-:W-:Y:S02]  /*34e0*/  VOTE.ANY R62, PT, P4 ;  /* 0x00000000003e7806 */ /* 0x000fe400020e0100 */
[----:B------:R-:W-:Y:S02]  /*34f0*/  @!P3 LOP3.LUT R58, RZ, R58, RZ, 0x33, !PT ;  /* 0x0000003aff3ab212 */ /* 0x000fe400078e33ff */
[----:B------:R-:W-:-:S02]  /*3500*/  @!P4 LOP3.LUT R62, RZ, R62, RZ, 0x33, !PT ;  /* 0x0000003eff3ec212 */ /* 0x000fc400078e33ff */
[----:B------:R-:W-:Y:S02]  /*3510*/  LOP3.LUT R45, R58, R45, RZ, 0xc0, !PT ;  /* 0x0000002d3a2d7212 */ /* 0x000fe400078ec0ff */
[----:B------:R-:W-:Y:S02]  /*3520*/  VOTE.ANY R58, PT, P5 ;  /* 0x00000000003a7806 */ /* 0x000fe400028e0100 */
[----:B------:R-:W-:Y:S02]  /*3530*/  LOP3.LUT R45, R62, R45, RZ, 0xc0, !PT ;  /* 0x0000002d3e2d7212 */ /* 0x000fe400078ec0ff */
[----:B------:R-:W-:Y:S02]  /*3540*/  VOTE.ANY R62, PT, P6 ;  /* 0x00000000003e7806 */ /* 0x000fe400030e0100 */
[----:B------:R-:W-:Y:S02]  /*3550*/  @!P5 LOP3.LUT R58, RZ, R58, RZ, 0x33, !PT ;  /* 0x0000003aff3ad212 */ /* 0x000fe400078e33ff */
[----:B------:R-:W-:-:S02]  /*3560*/  VOTE.ANY R64, PT, P0 ;  /* 0x0000000000407806 */ /* 0x000fc400000e0100 */
[----:B------:R-:W-:Y:S02]  /*3570*/  @!P6 LOP3.LUT R62, RZ, R62, RZ, 0x33, !PT ;  /* 0x0000003eff3ee212 */ /* 0x000fe400078e33ff */
[----:B------:R-:W-:Y:S01]  /*3580*/  LOP3.LUT R45, R58, R45, RZ, 0xc0, !PT ;  /* 0x0000002d3a2d7212 */ /* 0x000fe200078ec0ff */
[----:B------:R-:W-:Y:S01]  /*3590*/  IMAD.MOV.U32 R58, RZ, RZ, RZ ;  /* 0x000000ffff3a7224 */ /* 0x000fe200078e00ff */
        /* <DEDUP_REMOVED lines=13> */
.L_x_44:
[----:B------:R-:W-:Y:S05]  /*3670*/  BSYNC.RECONVERGENT B0 ;  /* 0x0000000000007941 */ /* 0x000fea0003800200 */
.L_x_43:
        /* <DEDUP_REMOVED lines=38> */
.L_x_46:
[----:B------:R-:W-:Y:S05]  /*38e0*/  BSYNC.RECONVERGENT B0 ;  /* 0x0000000000007941 */ /* 0x000fea0003800200 */
.L_x_45:
[----:B------:R-:W-:Y:S01]  /*38f0*/  R2P PR, R9, 0x7f ;  /* 0x0000007f09007804 */ /* 0x000fe20000000000 */
[----:B--2---:R2:W3:Y:S01]  /*3900*/  SHFL.IDX PT, R57, R60, R57, 0x1f ;  /* 0x00001f393c397589 */ /* 0x0044e200000e0000 */
[----:B------:R-:W-:Y:S01]  /*3910*/  BSSY.RECONVERGENT B0, `(.L_x_47) ;  /* 0x0000024000007945 */ /* 0x000fe20003800200 */
[----:B------:R-:W-:-:S10]  /*3920*/  IMAD.MOV.U32 R62, RZ, RZ, RZ ;  /* 0x000000ffff3e7224 */ /* 0x000fd400078e00ff */
[----:B------:R-:W-:Y:S02]  /*3930*/  VOTE.ANY R40, PT, P0 ;  /* 0x0000000000287806 */ /* 0x000fe400000e0100 */
[----:B0-----:R-:W-:Y:S02]  /*3940*/  VOTE.ANY R61, PT, P1 ;  /* 0x00000000003d7806 */ /* 0x001fe400008e0100 */
[----:B------:R-:W-:Y:S02]  /*3950*/  @!P0 LOP3.LUT R40, RZ, R40, RZ, 0x33, !PT ;  /* 0x00000028ff288212 */ /* 0x000fe400078e33ff */
[----:B------:R-:W-:Y:S02]  /*3960*/  @!P1 LOP3.LUT R61, RZ, R61, RZ, 0x33, !PT ;  /* 0x0000003dff3d9212 */ /* 0x000fe400078e33ff */
[----:B------:R-:W-:Y:S02]  /*3970*/  VOTE.ANY R63, PT, P2 ;  /* 0x00000000003f7806 */ /* 0x000fe400010e0100 */
[----:B------:R-:W-:-:S02]  /*3980*/  LOP3.LUT R40, R61, R40, RZ, 0xc0, !PT ;  /* 0x000000283d287212 */ /* 0x000fc400078ec0ff */
[----:B------:R-:W-:Y:S02]  /*3990*/  VOTE.ANY R61, PT, P3 ;  /* 0x00000000003d7806 */ /* 0x000fe400018e0100 */
[----:B------:R-:W-:Y:S02]  /*39a0*/  @!P2 LOP3.LUT R63, RZ, R63, RZ, 0x33, !PT ;  /* 0x0000003fff3fa212 */ /* 0x000fe400078e33ff */
[----:B------:R-:W-:Y:S02]  /*39b0*/  @!P3 LOP3.LUT R61, RZ, R61, RZ, 0x33, !PT ;  /* 0x0000003dff3db212 */ /* 0x000fe400078e33ff */
[----:B------:R-:W-:Y:S02]  /*39c0*/  LOP3.LUT R40, R63, R40, RZ, 0xc0, !PT ;  /* 0x000000283f287212 */ /* 0x000fe400078ec0ff */
[----:B------:R-:W-:Y:S02]  /*39d0*/  LOP3.LUT P0, RZ, R9, 0x80, RZ, 0xc0, !PT ;  /* 0x0000008009ff7812 */ /* 0x000fe4000780c0ff */
[----:B------:R-:W-:-:S02]  /*39e0*/  VOTE.ANY R63, PT, P4 ;  /* 0x00000000003f7806 */ /* 0x000fc400020e0100 */
[----:B------:R-:W-:Y:S02]  /*39f0*/  LOP3.LUT R40, R61, R40, RZ, 0xc0, !PT ;  /* 0x000000283d287212 */ /* 0x000fe400078ec0ff */
[----:B------:R-:W-:Y:S02]  /*3a00*/  VOTE.ANY R61, PT, P5 ;  /* 0x00000000003d7806 */ /* 0x000fe400028e0100 */
[----:B------:R-:W-:Y:S02]  /*3a10*/  @!P4 LOP3.LUT R63, RZ, R63, RZ, 0x33, !PT ;  /* 0x0000003fff3fc212 */ /* 0x000fe400078e33ff */
[----:B------:R-:W-:Y:S02]  /*3a20*/  @!P5 LOP3.LUT R61, RZ, R61, RZ, 0x33, !PT ;  /* 0x0000003dff3dd212 */ /* 0x000fe400078e33ff */
[----:B------:R-:W-:Y:S02]  /*3a30*/  LOP3.LUT R40, R63, R40, RZ, 0xc0, !PT ;  /* 0x000000283f287212 */ /* 0x000fe400078ec0ff */
[----:B------:R-:W-:-:S02]  /*3a40*/  VOTE.ANY R63, PT, P6 ;  /* 0x00000000003f7806 */ /* 0x000fc400030e0100 */
[----:B------:R-:W-:Y:S02]  /*3a50*/  LOP3.LUT R40, R61, R40, RZ, 0xc0, !PT ;  /* 0x000000283d287212 */ /* 0x000fe400078ec0ff */
[----:B------:R-:W-:Y:S02]  /*3a60*/  VOTE.ANY R61, PT, P0 ;  /* 0x00000000003d7806 */ /* 0x000fe400000e0100 */
[----:B------:R-:W-:Y:S02]  /*3a70*/  @!P6 LOP3.LUT R63, RZ, R63, RZ, 0x33, !PT ;  /* 0x0000003fff3fe212 */ /* 0x000fe400078e33ff */
        /* <DEDUP_REMOVED lines=13> */
.L_x_48:
[----:B------:R-:W-:Y:S05]  /*3b50*/  BSYNC.RECONVERGENT B0 ;  /* 0x0000000000007941 */ /* 0x000fea0003800200 */
.L_x_47:
[----:B------:R-:W-:Y:S01]  /*3b60*/  R2P PR, R8, 0x7f ;  /* 0x0000007f08007804 */ /* 0x000fe20000000000 */
[----:B--2---:R2:W3:Y:S01]  /*3b70*/  SHFL.IDX PT, R61, R62, R61, 0x1f ;  /* 0x00001f3d3e3d7589 */ /* 0x0044e200000e0000 */
[----:B------:R-:W-:Y:S11]  /*3b80*/  BSSY.RECONVERGENT B0, `(.L_x_49) ;  /* 0x0000024000007945 */ /* 0x000ff60003800200 */
[----:B0-----:R-:W-:-:S02]  /*3b90*/  VOTE.ANY R9, PT, P0 ;  /* 0x0000000000097806 */ /* 0x001fc400000e0100 */
[----:B------:R-:W-:Y:S02]  /*3ba0*/  VOTE.ANY R60, PT, P1 ;  /* 0x00000000003c7806 */ /* 0x000fe400008e0100 */
[----:B------:R-:W-:Y:S02]  /*3bb0*/  @!P0 LOP3.LUT R9, RZ, R9, RZ, 0x33, !PT ;  /* 0x00000009ff098212 */ /* 0x000fe400078e33ff */
[----:B------:R-:W-:Y:S02]  /*3bc0*/  @!P1 LOP3.LUT R60, RZ, R60, RZ, 0x33, !PT ;  /* 0x0000003cff3c9212 */ /* 0x000fe400078e33ff */
[----:B------:R-:W-:Y:S02]  /*3bd0*/  VOTE.ANY R64, PT, P2 ;  /* 0x0000000000407806 */ /* 0x000fe400010e0100 */
[----:B------:R-:W-:Y:S02]  /*3be0*/  LOP3.LUT R9, R60, R9, RZ, 0xc0, !PT ;  /* 0x000000093c097212 */ /* 0x000fe400078ec0ff */
[----:B------:R-:W-:-:S02]  /*3bf0*/  @!P2 LOP3.LUT R64, RZ, R64, RZ, 0x33, !PT ;  /* 0x00000040ff40a212 */ /* 0x000fc400078e33ff */
[----:B------:R-:W-:Y:S02]  /*3c00*/  VOTE.ANY R60, PT, P3 ;  /* 0x00000000003c7806 */ /* 0x000fe400018e0100 */
[----:B------:R-:W-:Y:S02]  /*3c10*/  LOP3.LUT R9, R64, R9, RZ, 0xc0, !PT ;  /* 0x0000000940097212 */ /* 0x000fe400078ec0ff */
[----:B------:R-:W-:Y:S02]  /*3c20*/  @!P3 LOP3.LUT R60, RZ, R60, RZ, 0x33, !PT ;  /* 0x0000003cff3cb212 */ /* 0x000fe400078e33ff */
[----:B------:R-:W-:Y:S02]  /*3c30*/  LOP3.LUT P0, RZ, R8, 0x80, RZ, 0xc0, !PT ;  /* 0x0000008008ff7812 */ /* 0x000fe4000780c0ff */
[----:B------:R-:W-:Y:S02]  /*3c40*/  LOP3.LUT R9, R60, R9, RZ, 0xc0, !PT ;  /* 0x000000093c097212 */ /* 0x000fe400078ec0ff */
[----:B------:R-:W-:-:S02]  /*3c50*/  VOTE.ANY R60, PT, P4 ;  /* 0x00000000003c7806 */ /* 0x000fc400020e0100 */
[----:B------:R-:W-:Y:S02]  /*3c60*/  VOTE.ANY R64, PT, P5 ;  /* 0x0000000000407806 */ /* 0x000fe400028e0100 */
[----:B------:R-:W-:Y:S02]  /*3c70*/  @!P4 LOP3.LUT R60, RZ, R60, RZ, 0x33, !PT ;  /* 0x0000003cff3cc212 */ /* 0x000fe400078e33ff */
[----:B------:R-:W-:Y:S02]  /*3c80*/  @!P5 LOP3.LUT R64, RZ, R64, RZ, 0x33, !PT ;  /* 0x00000040ff40d212 */ /* 0x000fe400078e33ff */
[----:B------:R-:W-:Y:S02]  /*3c90*/  LOP3.LUT R9, R60, R9, RZ, 0xc0, !PT ;  /* 0x000000093c097212 */ /* 0x000fe400078ec0ff */
[----:B------:R-:W-:Y:S02]  /*3ca0*/  VOTE.ANY R60, PT, P6 ;  /* 0x00000000003c7806 */ /* 0x000fe400030e0100 */
[----:B------:R-:W-:-:S02]  /*3cb0*/  LOP3.LUT R9, R64, R9, RZ, 0xc0, !PT ;  /* 0x0000000940097212 */ /* 0x000fc400078ec0ff */
[----:B------:R-:W-:Y:S02]  /*3cc0*/  @!P6 LOP3.LUT R60, RZ, R60, RZ, 0x33, !PT ;  /* 0x0000003cff3ce212 */ /* 0x000fe400078e33ff */
[----:B------:R-:W-:Y:S02]  /*3cd0*/  VOTE.ANY R64, PT, P0 ;  /* 0x0000000000407806 */ /* 0x000fe400000e0100 */
[----:B------:R-:W-:Y:S01]  /*3ce0*/  LOP3.LUT R9, R60, R9, RZ, 0xc0, !PT ;  /* 0x000000093c097212 */ /* 0x000fe200078ec0ff */
[----:B------:R-:W-:Y:S01]  /*3cf0*/  IMAD.MOV.U32 R60, RZ, RZ, RZ ;  /* 0x000000ffff3c7224 */ /* 0x000fe200078e00ff */
[----:B------:R-:W-:-:S04]  /*3d00*/  @!P0 LOP3.LUT R64, RZ, R64, RZ, 0x33, !PT ;  /* 0x00000040ff408212 */ /* 0x000fc800078e33ff */
        /* <DEDUP_REMOVED lines=11> */
.L_x_50:
[----:B------:R-:W-:Y:S05]  /*3dc0*/  BSYNC.RECONVERGENT B0 ;  /* 0x0000000000007941 */ /* 0x000fea0003800200 */
.L_x_49:
[----:B------:R-:W-:Y:S01]  /*3dd0*/  R2P PR, R7, 0x7f ;  /* 0x0000007f07007804 */ /* 0x000fe20000000000 */
[----:B--2---:R2:W3:Y:S01]  /*3de0*/  SHFL.IDX PT, R60, R60, R63, 0x1f ;  /* 0x00001f3f3c3c7589 */ /* 0x0044e200000e0000 */
[----:B------:R-:W-:Y:S01]  /*3df0*/  BSSY.RECONVERGENT B0, `(.L_x_51) ;  /* 0x0000024000007945 */ /* 0x000fe20003800200 */
[----:B------:R-:W-:-:S10]  /*3e00*/  IMAD.MOV.U32 R62, RZ, RZ, RZ ;  /* 0x000000ffff3e7224 */ /* 0x000fd400078e00ff */
[----:B0-----:R-:W-:Y:S02]  /*3e10*/  VOTE.ANY R8, PT, P0 ;  /* 0x0000000000087806 */ /* 0x001fe400000e0100 */
[----:B------:R-:W-:Y:S02]  /*3e20*/  VOTE.ANY R65, PT, P1 ;  /* 0x0000000000417806 */ /* 0x000fe400008e0100 */
[----:B------:R-:W-:Y:S02]  /*3e30*/  @!P0 LOP3.LUT R8, RZ, R8, RZ, 0x33, !PT ;  /* 0x00000008ff088212 */ /* 0x000fe400078e33ff */
[----:B------:R-:W-:Y:S02]  /*3e40*/  @!P1 LOP3.LUT R65, RZ, R65, RZ, 0x33, !PT ;  /* 0x00000041ff419212 */ /* 0x000fe400078e33ff */
[----:B------:R-:W-:Y:S02]  /*3e50*/  LOP3.LUT P0, RZ, R7, 0x80, RZ, 0xc0, !PT ;  /* 0x0000008007ff7812 */ /* 0x000fe4000780c0ff */
[----:B------:R-:W-:-:S02]  /*3e60*/  LOP3.LUT R8, R65, R8, RZ, 0xc0, !PT ;  /* 0x0000000841087212 */ /* 0x000fc400078ec0ff */
[----:B------:R-:W-:-:S04]  /*3e70*/  VOTE.ANY R65, PT, P2 ;  /* 0x0000000000417806 */ /* 0x000fc800010e0100 */
[----:B------:R-:W-:-:S04]  /*3e80*/  @!P2 LOP3.LUT R65, RZ, R65, RZ, 0x33, !PT ;  /* 0x00000041ff41a212 */ /* 0x000fc800078e33ff */
[----:B------:R-:W-:Y:S02]  /*3e90*/  LOP3.LUT R8, R65, R8, RZ, 0xc0, !PT ;  /* 0x0000000841087212 */ /* 0x000fe400078ec0ff */
        /* <DEDUP_REMOVED lines=25> */
.L_x_52:
[----:B------:R-:W-:Y:S05]  /*4030*/  BSYNC.RECONVERGENT B0 ;  /* 0x0000000000007941 */ /* 0x000fea0003800200 */
.L_x_51:
[----:B------:R-:W-:Y:S01]  /*4040*/  R2P PR, R6, 0x7f ;  /* 0x0000007f06007804 */ /* 0x000fe20000000000 */
[----:B--2---:R2:W3:Y:S01]  /*4050*/  SHFL.IDX PT, R65, R62, R65, 0x1f ;  /* 0x00001f413e417589 */ /* 0x0044e200000e0000 */
[----:B------:R-:W-:Y:S11]  /*4060*/  BSSY.RECONVERGENT B0, `(.L_x_53) ;  /* 0x0000024000007945 */ /* 0x000ff60003800200 */
[----:B0-----:R-:W-:-:S02]  /*4070*/  VOTE.ANY R7, PT, P0 ;  /* 0x0000000000077806 */ /* 0x001fc400000e0100 */
[----:B------:R-:W-:Y:S02]  /*4080*/  VOTE.ANY R64, PT, P1 ;  /* 0x0000000000407806 */ /* 0x000fe400008e0100 */
[----:B------:R-:W-:Y:S02]  /*4090*/  @!P0 LOP3.LUT R7, RZ, R7, RZ, 0x33, !PT ;  /* 0x00000007ff078212 */ /* 0x000fe400078e33ff */
[----:B------:R-:W-:Y:S02]  /*40a0*/  @!P1 LOP3.LUT R64, RZ, R64, RZ, 0x33, !PT ;  /* 0x00000040ff409212 */ /* 0x000fe400078e33ff */
[----:B------:R-:W-:Y:S02]  /*40b0*/  LOP3.LUT P0, RZ, R6, 0x80, RZ, 0xc0, !PT ;  /* 0x0000008006ff7812 */ /* 0x000fe4000780c0ff */
        /* <DEDUP_REMOVED lines=18> */
[----:B------:R-:W-:Y:S01]  /*41e0*/  LOP3.LUT R67, R64, R7, RZ, 0xc0, !PT ;  /* 0x0000000740437212 */ /* 0x000fe200078ec0ff */
[----:B------:R-:W-:-:S03]  /*41f0*/  IMAD.MOV.U32 R64, RZ, RZ, RZ ;  /* 0x000000ffff407224 */ /* 0x000fc600078e00ff */
        /* <DEDUP_REMOVED lines=10> */
.L_x_54:
[----:B------:R-:W-:Y:S05]  /*42a0*/  BSYNC.RECONVERGENT B0 ;  /* 0x0000000000007941 */ /* 0x000fea0003800200 */
.L_x_53:
        /* <DEDUP_REMOVED lines=28> */
[----:B------:R-:W0:Y:S02]  /*4470*/  FLO.U32 R69, R67 ;  /* 0x0000004300457300 */ /* 0x000e2400000e0000 */
[----:B0-----:R-:W-:Y:S02]  /*4480*/  ISETP.NE.AND P0, PT, R42, R69, PT ;  /* 0x000000452a00720c */ /* 0x001fe40003f05270 */
[----:B------:R-:W-:-:S06]  /*4490*/  LOP3.LUT R42, R48, R67, RZ, 0xc0, !PT ;  /* 0x00000043302a7212 */ /* 0x000fcc00078ec0ff */
[----:B------:R-:W0:Y:S05]  /*44a0*/  POPC R42, R42 ;  /* 0x0000002a002a7309 */ /* 0x000e2a0000000000 */
[----:B--23--:R-:W-:Y:S05]  /*44b0*/  @P0 BRA `(.L_x_56) ;  /* 0x0000000000140947 */ /* 0x00cfea0003800000 */
[----:B------:R-:W-:-:S05]  /*44c0*/  IMAD.SHL.U32 R6, R19, 0x20, RZ ;  /* 0x0000002013067824 */ /* 0x000fca00078e00ff */
[----:B------:R-:W-:-:S05]  /*44d0*/  LOP3.LUT R6, R6, 0x7c00, RZ, 0xc0, !PT ;  /* 0x00007c0006067812 */ /* 0x000fca00078ec0ff */
[----:B------:R-:W-:-:S04]  /*44e0*/  IMAD.IADD R6, R41, 0x1, R6 ;  /* 0x0000000129067824 */ /* 0x000fc800078e0206 */
[----:B------:R-:W-:-:S05]  /*44f0*/  IMAD R5, R5, 0x4, R6 ;  /* 0x0000000405057824 */ /* 0x000fca00078e0206 */
[----:B0-----:R2:W3:Y:S02]  /*4500*/  ATOMS.ADD R6, [R5], R42 ;  /* 0x0000002a0506738c */ /* 0x0014e40000000000 */
.L_x_56:
[----:B------:R-:W-:Y:S05]  /*4510*/  BSYNC.RECONVERGENT B0 ;  /* 0x0000000000007941 */ /* 0x000fea0003800200 */
.L_x_55:
[----:B------:R-:W-:Y:S01]  /*4520*/  BAR.SYNC.DEFER_BLOCKING 0x0 ;  /* 0x0000000000007b1d */ /* 0x000fe20000010000 */
[----:B------:R-:W-:Y:S01]  /*4530*/  ISETP.NE.AND P0, PT, R59, RZ, PT ;  /* 0x000000ff3b00720c */ /* 0x000fe20003f05270 */
[----:B-1----:R-:W-:Y:S02]  /*4540*/  IMAD.IADD R50, R47, 0x1, R50 ;  /* 0x000000012f327824 */ /* 0x002fe400078e0232 */
[----:B------:R-:W-:Y:S02]  /*4550*/  IMAD.IADD R52, R49, 0x1, R52 ;  /* 0x0000000131347824 */ /* 0x000fe400078e0234 */
[----:B------:R-:W-:Y:S01]  /*4560*/  IMAD.IADD R54, R51, 0x1, R54 ;  /* 0x0000000133367824 */ /* 0x000fe200078e0236 */
[----:B------:R-:W-:Y:S01]  /*4570*/  BSSY B1, `(.L_x_57) ;  /* 0x0000057000017945 */ /* 0x000fe20003800000 */
[----:B---3--:R1:W0:Y:S01]  /*4580*/  SHFL.IDX PT, R59, R6, R69, 0x1f ;  /* 0x00001f45063b7589 */ /* 0x00822200000e0000 */
[--C-:B--2---:R-:W-:Y:S02]  /*4590*/  IMAD R5, R50, 0x8, R41.reuse ;  /* 0x0000000832057824 */ /* 0x104fe400078e0229 */
[----:B------:R-:W-:-:S02]  /*45a0*/  IMAD R7, R54, 0x8, R41 ;  /* 0x0000000836077824 */ /* 0x000fc400078e0229 */
[----:B------:R-:W-:Y:S02]  /*45b0*/  IMAD.IADD R56, R53, 0x1, R56 ;  /* 0x0000000135387824 */ /* 0x000fe400078e0238 */
[----:B------:R-:W-:Y:S02]  /*45c0*/  IMAD.IADD R46, R46, 0x1, R55 ;  /* 0x000000012e2e7824 */ /* 0x000fe400078e0237 */
[----:B------:R-:W-:Y:S02]  /*45d0*/  IMAD.IADD R48, R8, 0x1, R65 ;  /* 0x0000000108307824 */ /* 0x000fe400078e0241 */
[--C-:B-1----:R-:W-:Y:S02]  /*45e0*/  IMAD R6, R52, 0x8, R41.reuse ;  /* 0x0000000834067824 */ /* 0x102fe400078e0229 */
[----:B------:R-:W-:Y:S02]  /*45f0*/  IMAD.IADD R60, R9, 0x1, R60 ;  /* 0x00000001093c7824 */ /* 0x000fe400078e023c */
[--C-:B------:R-:W-:Y:S01]  /*4600*/  IMAD R8, R56, 0x8, R41.reuse ;  /* 0x0000000838087824 */ /* 0x100fe200078e0229 */
[----:B------:R-:W-:Y:S01]  /*4610*/  STS.64 [R5+-0x8], R36 ;  /* 0xfffff82405007388 */ /* 0x000fe20000000a00 */
[----:B------:R-:W-:-:S02]  /*4620*/  IMAD R9, R46, 0x8, R41 ;  /* 0x000000082e097824 */ /* 0x000fc400078e0229 */
[----:B------:R-:W-:Y:S01]  /*4630*/  IMAD.IADD R58, R45, 0x1, R58 ;  /* 0x000000012d3a7824 */ /* 0x000fe200078e023a */
[----:B------:R-:W-:Y:S01]  /*4640*/  STS.64 [R6+-0x8], R34 ;  /* 0xfffff82206007388 */ /* 0x000fe20000000a00 */
[----:B------:R-:W-:Y:S02]  /*4650*/  IMAD.IADD R44, R44, 0x1, R57 ;  /* 0x000000012c2c7824 */ /* 0x000fe400078e0239 */
[----:B------:R-:W-:Y:S01]  /*4660*/  IMAD.IADD R40, R40, 0x1, R61 ;  /* 0x0000000128287824 */ /* 0x000fe200078e023d */
[----:B------:R1:W-:Y:S01]  /*4670*/  STS.64 [R7+-0x8], R32 ;  /* 0xfffff82007007388 */ /* 0x0003e20000000a00 */
[----:B------:R-:W-:Y:S02]  /*4680*/  IMAD.IADD R64, R63, 0x1, R64 ;  /* 0x000000013f407824 */ /* 0x000fe400078e0240 */
[----:B------:R-:W-:Y:S02]  /*4690*/  IMAD R63, R48, 0x8, R41 ;  /* 0x00000008303f7824 */ /* 0x000fe400078e0229 */
[----:B0-----:R-:W-:-:S02]  /*46a0*/  IMAD.IADD R42, R42, 0x1, R59 ;  /* 0x000000012a2a7824 */ /* 0x001fc400078e023b */
[--C-:B------:R-:W-:Y:S02]  /*46b0*/  IMAD R67, R64, 0x8, R41.reuse ;  /* 0x0000000840437824 */ /* 0x100fe400078e0229 */
[----:B------:R-:W-:Y:S02]  /*46c0*/  IMAD R65, R42, 0x8, R41 ;  /* 0x000000082a417824 */ /* 0x000fe400078e0229 */
[----:B-1----:R-:W-:Y:S02]  /*46d0*/  IMAD.MOV.U32 R32, RZ, RZ, R10 ;  /* 0x000000ffff207224 */ /* 0x002fe400078e000a */
[----:B------:R-:W-:Y:S02]  /*46e0*/  IMAD.MOV.U32 R33, RZ, RZ, R11 ;  /* 0x000000ffff217224 */ /* 0x000fe400078e000b */
[--C-:B------:R-:W-:Y:S02]  /*46f0*/  IMAD R10, R58, 0x8, R41.reuse ;  /* 0x000000083a0a7824 */ /* 0x100fe400078e0229 */
[----:B------:R-:W-:Y:S01]  /*4700*/  IMAD R11, R44, 0x8, R41 ;  /* 0x000000082c0b7824 */ /* 0x000fe200078e0229 */
[----:B------:R-:W-:Y:S04]  /*4710*/  STS.64 [R8+-0x8], R32 ;  /* 0xfffff82008007388 */ /* 0x000fe80000000a00 */
[----:B------:R0:W-:Y:S02]  /*4720*/  STS.64 [R9+-0x8], R30 ;  /* 0xfffff81e09007388 */ /* 0x0001e40000000a00 */
[----:B0-----:R-:W-:-:S02]  /*4730*/  IMAD.MOV.U32 R30, RZ, RZ, R12 ;  /* 0x000000ffff1e7224 */ /* 0x001fc400078e000c */
[----:B------:R-:W-:Y:S02]  /*4740*/  IMAD.MOV.U32 R31, RZ, RZ, R13 ;  /* 0x000000ffff1f7224 */ /* 0x000fe400078e000d */
[--C-:B------:R-:W-:Y:S02]  /*4750*/  IMAD R12, R40, 0x8, R41.reuse ;  /* 0x00000008280c7824 */ /* 0x100fe400078e0229 */
[----:B------:R-:W-:Y:S01]  /*4760*/  IMAD R13, R60, 0x8, R41 ;  /* 0x000000083c0d7824 */ /* 0x000fe200078e0229 */
[----:B------:R-:W-:Y:S04]  /*4770*/  STS.64 [R10+-0x8], R30 ;  /* 0xfffff81e0a007388 */ /* 0x000fe80000000a00 */
[----:B------:R-:W-:Y:S04]  /*4780*/  STS.64 [R11+-0x8], R28 ;  /* 0xfffff81c0b007388 */ /* 0x000fe80000000a00 */
[----:B------:R-:W-:Y:S04]  /*4790*/  STS.64 [R12+-0x8], R26 ;  /* 0xfffff81a0c007388 */ /* 0x000fe80000000a00 */
[----:B------:R-:W-:Y:S04]  /*47a0*/  STS.64 [R13+-0x8], R24 ;  /* 0xfffff8180d007388 */ /* 0x000fe80000000a00 */
[----:B------:R0:W-:Y:S04]  /*47b0*/  STS.64 [R63+-0x8], R22 ;  /* 0xfffff8163f007388 */ /* 0x0001e80000000a00 */
[----:B------:R1:W-:Y:S01]  /*47c0*/  STS.64 [R67+-0x8], R16 ;  /* 0xfffff81043007388 */ /* 0x0003e20000000a00 */
[----:B0-----:R-:W-:-:S02]  /*47d0*/  IMAD.MOV.U32 R22, RZ, RZ, R14 ;  /* 0x000000ffff167224 */ /* 0x001fc400078e000e */
[----:B------:R-:W-:Y:S02]  /*47e0*/  IMAD.MOV.U32 R23, RZ, RZ, R15 ;  /* 0x000000ffff177224 */ /* 0x000fe400078e000f */
[----:B------:R-:W-:-:S03]  /*47f0*/  IMAD R14, R19, 0x8, R41 ;  /* 0x00000008130e7824 */ /* 0x000fc600078e0229 */
[----:B------:R1:W-:Y:S01]  /*4800*/  STS.64 [R65+-0x8], R22 ;  /* 0xfffff81641007388 */ /* 0x0003e20000000a00 */
[----:B------:R-:W-:Y:S05]  /*4810*/  @P0 BRA `(.L_x_58) ;  /* 0x0000000000b00947 */ /* 0x000fea0003800000 */
[----:B------:R-:W1:Y:S02]  /*4820*/  LDCU.64 UR6, c[0x0][0x398] ;  /* 0x00007300ff0677ac */ /* 0x000e640008000a00 */
[----:B-1----:R-:W-:-:S04]  /*4830*/  LEA R22, P0, R19, UR6, 0x3 ;  /* 0x0000000613167c11 */ /* 0x002fc8000f8018ff */
[----:B------:R-:W-:-:S05]  /*4840*/  LEA.HI.X R23, R19, UR7, RZ, 0x3, P0 ;  /* 0x0000000713177c11 */ /* 0x000fca00080f1cff */
[----:B------:R-:W2:Y:S01]  /*4850*/  LDG.E.64 R16, desc[UR8][R22.64] ;  /* 0x0000000816107981 */ /* 0x000ea2000c1e1b00 */
[----:B------:R-:W-:Y:S02]  /*4860*/  SHF.R.S32.HI R15, RZ, 0x1f, R43 ;  /* 0x0000001fff0f7819 */ /* 0x000fe4000001142b */
[----:B--2---:R-:W-:-:S05]  /*4870*/  IADD3 R16, P0, PT, -R43, R16, RZ ;  /* 0x000000102b107210 */ /* 0x004fca0007f1e1ff */
[----:B------:R-:W-:Y:S01]  /*4880*/  IMAD.X R17, R17, 0x1, ~R15, P0 ;  /* 0x0000000111117824 */ /* 0x000fe200000e0e0f */
[----:B------:R-:W-:Y:S01]  /*4890*/  ISETP.GE.AND P0, PT, R4, 0x1, PT ;  /* 0x000000010400780c */ /* 0x000fe20003f06270 */
[----:B------:R-:W-:-:S03]  /*48a0*/  IMAD.MOV.U32 R15, RZ, RZ, R38 ;  /* 0x000000ffff0f7224 */ /* 0x000fc600078e0026 */
[----:B------:R0:W-:Y:S09]  /*48b0*/  STS.64 [R14+0x9000], R16 ;  /* 0x009000100e007388 */ /* 0x0001f20000000a00 */
[----:B------:R-:W-:Y:S05]  /*48c0*/  @!P0 BRA `(.L_x_59) ;  /* 0x00000000006c8947 */ /* 0x000fea0003800000 */
[----:B------:R-:W-:Y:S01]  /*48d0*/  BSSY B0, `(.L_x_60) ;  /* 0x0000019000007945 */ /* 0x000fe20003800000 */
[----:B------:R-:W-:Y:S02]  /*48e0*/  IMAD.MOV.U32 R22, RZ, RZ, -0x1 ;  /* 0xffffffffff167424 */ /* 0x000fe400078e00ff */
[----:B------:R-:W-:Y:S02]  /*48f0*/  IMAD.MOV.U32 R23, RZ, RZ, R4 ;  /* 0x000000ffff177224 */ /* 0x000fe400078e0004 */
[----:B------:R-:W-:-:S07]  /*4900*/  IMAD.MOV.U32 R15, RZ, RZ, R38 ;  /* 0x000000ffff0f7224 */ /* 0x000fce00078e0026 */
.L_x_64:
[----:B0-----:R-:W0:Y:S01]  /*4910*/  LDC.64 R16, c[0x0][0x380] ;  /* 0x0000e000ff107b82 */ /* 0x001e220000000a00 */
[----:B------:R-:W-:Y:S01]  /*4920*/  VIADD R27, R23, 0xffffffff ;  /* 0xffffffff171b7836 */ /* 0x000fe20000000000 */
[----:B------:R-:W-:Y:S03]  /*4930*/  BSSY B2, `(.L_x_61) ;  /* 0x0000008000027945 */ /* 0x000fe60003800000 */
[----:B------:R-:W-:-:S04]  /*4940*/  IMAD R25, R27, 0x100, R19 ;  /* 0x000001001b197824 */ /* 0x000fc800078e0213 */
[----:B0-----:R-:W-:-:S07]  /*4950*/  IMAD.WIDE R16, R25, 0x4, R16 ;  /* 0x0000000419107825 */ /* 0x001fce00078e0210 */
.L_x_62:
[----:B------:R-:W-:Y:S05]  /*4960*/  YIELD ;  /* 0x0000000000007946 */ /* 0x000fea0003800000 */
[----:B------:R0:W-:Y:S06]  /*4970*/  MEMBAR.SC.CTA ;  /* 0x0000000000007992 */ /* 0x0001ec0000000000 */
[----:B0-----:R-:W2:Y:S02]  /*4980*/  LDG.E.STRONG.SYS R24, desc[UR8][R16.64] ;  /* 0x0000000810187981 */ /* 0x001ea4000c1f5900 */
[----:B--2---:R-:W-:-:S13]  /*4990*/  ISETP.NE.AND P0, PT, R24, RZ, PT ;  /* 0x000000ff1800720c */ /* 0x004fda0003f05270 */
[----:B------:R-:W-:Y:S05]  /*49a0*/  @!P0 BRA `(.L_x_62) ;  /* 0xfffffffc00ec8947 */ /* 0x000fea000383ffff */
[----:B------:R-:W-:Y:S05]  /*49b0*/  BSYNC B2 ;  /* 0x0000000000027941 */ /* 0x000fea0003800000 */
.L_x_61:
[----:B------:R-:W-:Y:S01]  /*49c0*/  BSSY.RECONVERGENT B2, `(.L_x_63) ;  /* 0x0000006000027945 */ /* 0x000fe20003800200 */
[C---:B------:R-:W-:Y:S02]  /*49d0*/  ISETP.GT.AND P0, PT, R24.reuse, -0x1, PT ;  /* 0xffffffff1800780c */ /* 0x040fe40003f04270 */
[----:B------:R-:W-:Y:S01]  /*49e0*/  LOP3.LUT R24, R24, 0x3fffffff, RZ, 0xc0, !PT ;  /* 0x3fffffff18187812 */ /* 0x000fe200078ec0ff */
[----:B------:R-:W-:Y:S05]  /*49f0*/  WARPSYNC.EXCLUSIVE R22 ;  /* 0x0000000016007348 */ /* 0x000fea0003a00000 */
[----:B------:R-:W-:-:S05]  /*4a00*/  IMAD.IADD R15, R24, 0x1, R15 ;  /* 0x00000001180f7824 */ /* 0x000fca00078e020f */
[----:B------:R-:W-:-:S07]  /*4a10*/  VOTE.ANY R22, PT, P0 ;  /* 0x0000000000167806 */ /* 0x000fce00000e0100 */
[----:B------:R-:W-:Y:S05]  /*4a20*/  BSYNC.RECONVERGENT B2 ;  /* 0x0000000000027941 */ /* 0x000fea0003800200 */
.L_x_63:
[----:B------:R-:W-:Y:S01]  /*4a30*/  ISETP.GT.U32.AND P1, PT, R23, 0x1, PT ;  /* 0x000000011700780c */ /* 0x000fe20003f24070 */
[----:B------:R-:W-:-:S12]  /*4a40*/  IMAD.MOV.U32 R23, RZ, RZ, R27 ;  /* 0x000000ffff177224 */ /* 0x000fd800078e001b */
[----:B------:R-:W-:Y:S05]  /*4a50*/  @P0 BRA P1, `(.L_x_64) ;  /* 0xfffffffc00ac0947 */ /* 0x000fea000083ffff */
[----:B------:R-:W-:Y:S05]  /*4a60*/  BSYNC B0 ;  /* 0x0000000000007941 */ /* 0x000fea0003800000 */
.L_x_60:
[----:B------:R1:W2:Y:S02]  /*4a70*/  LDS.64 R16, [R14+0x9000] ;  /* 0x009000000e107984 */ /* 0x0002a40000000a00 */
.L_x_59:
[C---:B------:R-:W-:Y:S01]  /*4a80*/  IMAD.IADD R23, R15.reuse, 0x1, -R38 ;  /* 0x000000010f177824 */ /* 0x040fe200078e0a26 */
[----:B------:R-:W-:-:S04]  /*4a90*/  LOP3.LUT R15, R15, 0x80000000, RZ, 0xfc, !PT ;  /* 0x800000000f0f7812 */ /* 0x000fc800078efcff */
[C---:B0-2---:R-:W-:Y:S01]  /*4aa0*/  IADD3 R16, P0, PT, R23.reuse, R16, RZ ;  /* 0x0000001017107210 */ /* 0x045fe20007f1e0ff */
[----:B------:R0:W-:Y:S03]  /*4ab0*/  STG.E.STRONG.SYS desc[UR8][R20.64], R15 ;  /* 0x0000000f14007986 */ /* 0x0001e6000c115908 */
[----:B------:R-:W-:-:S05]  /*4ac0*/  LEA.HI.X.SX32 R17, R23, R17, 0x1, P0 ;  /* 0x0000001117117211 */ /* 0x000fca00000f0eff */
[----:B------:R0:W-:Y:S04]  /*4ad0*/  STS.64 [R14+0x9000], R16 ;  /* 0x009000100e007388 */ /* 0x0001e80000000a00 */
.L_x_58:
[----:B------:R-:W-:Y:S05]  /*4ae0*/  BSYNC B1 ;  /* 0x0000000000017941 */ /* 0x000fea0003800000 */
.L_x_57:
[----:B-1----:R-:W1:Y:S08]  /*4af0*/  LDC R22, c[0x0][0x3c0] ;  /* 0x0000f000ff167b82 */ /* 0x002e700000000800 */
[----:B0-----:R-:W0:Y:S01]  /*4b00*/  LDC.64 R20, c[0x0][0x390] ;  /* 0x0000e400ff147b82 */ /* 0x001e220000000a00 */
[----:B-1----:R-:W-:Y:S02]  /*4b10*/  ISETP.GE.AND P0, PT, R39, R22, PT ;  /* 0x000000162700720c */ /* 0x002fe40003f06270 */
[----:B0-----:R-:W-:-:S04]  /*4b20*/  ISETP.EQ.U32.AND P1, PT, R20, RZ, PT ;  /* 0x000000ff1400720c */ /* 0x001fc80003f22070 */
[----:B------:R-:W-:-:S04]  /*4b30*/  ISETP.EQ.OR.EX P0, PT, R21, RZ, !P0, P1 ;  /* 0x000000ff1500720c */ /* 0x000fc80004702710 */
[----:B------:R-:W-:-:S13]  /*4b40*/  ISETP.GT.U32.OR P0, PT, R19, 0xff, P0 ;  /* 0x000000ff1300780c */ /* 0x000fda0000704470 */
[----:B------:R-:W-:Y:S05]  /*4b50*/  @P0 BRA `(.L_x_65) ;  /* 0x0000000000200947 */ /* 0x000fea0003800000 */
[----:B------:R-:W0:Y:S01]  /*4b60*/  LDS.64 R16, [R14+0x9000] ;  /* 0x009000000e107984 */ /* 0x000e220000000a00 */
[C---:B------:R-:W-:Y:S02]  /*4b70*/  LEA R20, P2, R19.reuse, R20, 0x3 ;  /* 0x0000001413147211 */ /* 0x040fe400078418ff */
[--C-:B------:R-:W-:Y:S02]  /*4b80*/  SHF.R.S32.HI R15, RZ, 0x1f, R38.reuse ;  /* 0x0000001fff0f7819 */ /* 0x100fe40000011426 */
[----:B------:R-:W-:Y:S02]  /*4b90*/  LEA.HI.X R21, R19, R21, RZ, 0x3, P2 ;  /* 0x0000001513157211 */ /* 0x000fe400010f1cff */
[----:B0-----:R-:W-:Y:S02]  /*4ba0*/  IADD3 R16, P0, P1, R16, R43, R38 ;  /* 0x0000002b10107210 */ /* 0x001fe4000791e026 */
[----:B------:R-:W-:-:S04]  /*4bb0*/  SHF.R.S32.HI R43, RZ, 0x1f, R43 ;  /* 0x0000001fff2b7819 */ /* 0x000fc8000001142b */
[----:B------:R-:W-:-:S05]  /*4bc0*/  IADD3.X R17, PT, PT, R17, R43, R15, P0, P1 ;  /* 0x0000002b11117210 */ /* 0x000fca00007e240f */
[----:B------:R0:W-:Y:S02]  /*4bd0*/  STG.E.64 desc[UR8][R20.64], R16 ;  /* 0x0000001014007986 */ /* 0x0001e4000c101b08 */
.L_x_65:
[----:B------:R-:W-:Y:S01]  /*4be0*/  ISETP.GT.AND P5, PT, R39, R22, PT ;  /* 0x000000162700720c */ /* 0x000fe20003fa4270 */
[----:B------:R-:W-:Y:S05]  /*4bf0*/  WARPSYNC.ALL ;  /* 0x0000000000007948 */ /* 0x000fea0003800000 */
[----:B------:R-:W-:Y:S07]  /*4c00*/  BAR.SYNC.DEFER_BLOCKING 0x0 ;  /* 0x0000000000007b1d */ /* 0x000fee0000010000 */
[----:B------:R-:W-:Y:S05]  /*4c10*/  @P5 BRA `(.L_x_66) ;  /* 0x00000008001c5947 */ /* 0x000fea0003800000 */
[----:B0-----:R-:W0:Y:S01]  /*4c20*/  LDS.64 R16, [R14] ;  /* 0x000000000e107984 */ /* 0x001e220000000a00 */
[----:B------:R-:W0:Y:S01]  /*4c30*/  LDCU UR5, c[0x0][0x3c4] ;  /* 0x00007880ff0577ac */ /* 0x000e220008000800 */
[----:B------:R-:W1:Y:S01]  /*4c40*/  LDCU.64 UR6, c[0x0][0x3a0] ;  /* 0x00007400ff0677ac */ /* 0x000e620008000a00 */
[----:B0-----:R-:W-:-:S04]  /*4c50*/  SHF.R.U64 R18, R16, UR5, R17 ;  /* 0x0000000510127c19 */ /* 0x001fc80008001211 */
[----:B------:R-:W-:-:S05]  /*4c60*/  LOP3.LUT R18, R18, UR4, RZ, 0x30, !PT ;  /* 0x0000000412127c12 */ /* 0x000fca000f8e30ff */
[----:B------:R-:W-:-:S05]  /*4c70*/  IMAD R15, R18, 0x8, R41 ;  /* 0x00000008120f7824 */ /* 0x000fca00078e0229 */
[----:B------:R-:W0:Y:S02]  /*4c80*/  LDS.64 R20, [R15+0x9000] ;  /* 0x009000000f147984 */ /* 0x000e240000000a00 */
[----:B0-----:R-:W-:-:S05]  /*4c90*/  IADD3 R18, P0, PT, R20, R19, RZ ;  /* 0x0000001314127210 */ /* 0x001fca0007f1e0ff */
[----:B------:R-:W-:Y:S01]  /*4ca0*/  IMAD.X R21, RZ, RZ, R21, P0 ;  /* 0x000000ffff157224 */ /* 0x000fe200000e0615 */
[----:B-1----:R-:W-:-:S04]  /*4cb0*/  LEA R24, P0, R18, UR6, 0x3 ;  /* 0x0000000612187c11 */ /* 0x002fc8000f8018ff */
[----:B------:R-:W-:-:S05]  /*4cc0*/  LEA.HI.X R25, R18, UR7, R21, 0x3, P0 ;  /* 0x0000000712197c11 */ /* 0x000fca00080f1c15 */
[----:B------:R-:W-:Y:S01]  /*4cd0*/  STG.E.64 desc[UR8][R24.64], R16 ;  /* 0x0000001018007986 */ /* 0x000fe2000c101b08 */
[----:B------:R-:W-:-:S03]  /*4ce0*/  NOP ;  /* 0x0000000000007918 */ /* 0x000fc60000000000 */
[----:B------:R-:W0:Y:S02]  /*4cf0*/  LDS.64 R20, [R14+0xc00] ;  /* 0x000c00000e147984 */ /* 0x000e240000000a00 */
[----:B0-----:R-:W-:-:S04]  /*4d00*/  SHF.R.U64 R18, R20, UR5, R21 ;  /* 0x0000000514127c19 */ /* 0x001fc80008001215 */
[----:B------:R-:W-:-:S05]  /*4d10*/  LOP3.LUT R18, R18, UR4, RZ, 0x30, !PT ;  /* 0x0000000412127c12 */ /* 0x000fca000f8e30ff */
[----:B------:R-:W-:-:S06]  /*4d20*/  IMAD R22, R18, 0x8, R41 ;  /* 0x0000000812167824 */ /* 0x000fcc00078e0229 */
[----:B------:R-:W0:Y:S02]  /*4d30*/  LDS.64 R22, [R22+0x9000] ;  /* 0x0090000016167984 */ /* 0x000e240000000a00 */
[----:B0-----:R-:W-:-:S05]  /*4d40*/  IADD3 R15, P0, PT, R22, R19, RZ ;  /* 0x00000013160f7210 */ /* 0x001fca0007f1e0ff */
[----:B------:R-:W-:Y:S01]  /*4d50*/  IMAD.X R18, RZ, RZ, R23, P0 ;  /* 0x000000ffff127224 */ /* 0x000fe200000e0617 */
[----:B------:R-:W-:-:S04]  /*4d60*/  LEA R26, P0, R15, UR6, 0x3 ;  /* 0x000000060f1a7c11 */ /* 0x000fc8000f8018ff */
        /* <DEDUP_REMOVED lines=111> */
[----:B------:R0:W-:Y:S01]  /*5460*/  STG.E.64 desc[UR8][R18.64+0x8400], R20 ;  /* 0x0084001412007986 */ /* 0x0001e2000c101b08 */
[----:B------:R-:W-:Y:S01]  /*5470*/  NOP ;  /* 0x0000000000007918 */ /* 0x000fe20000000000 */
[----:B------:R-:W-:Y:S05]  /*5480*/  BRA `(.L_x_67) ;  /* 0x0000000c00607947 */ /* 0x000fea0003800000 */
.L_x_66:
[----:B------:R-:W-:Y:S01]  /*5490*/  IMAD R15, R4, -0x1200, R22 ;  /* 0xffffee00040f7824 */ /* 0x000fe200078e0216 */
[----:B------:R-:W-:Y:S01]  /*54a0*/  BSSY.RECONVERGENT B0, `(.L_x_68) ;  /* 0x000001a000007945 */ /* 0x000fe20003800200 */
[C---:B0-----:R-:W-:Y:S02]  /*54b0*/  VIADD R16, R19.reuse, 0x180 ;  /* 0x0000018013107836 */ /* 0x041fe40000000000 */
[C---:B------:R-:W-:Y:S01]  /*54c0*/  VIADD R20, R19.reuse, 0x300 ;  /* 0x0000030013147836 */ /* 0x040fe20000000000 */
[CC--:B------:R-:W-:Y:S01]  /*54d0*/  ISETP.GE.AND P2, PT, R19.reuse, R15.reuse, PT ;  /* 0x0000000f1300720c */ /* 0x0c0fe20003f46270 */
[C---:B------:R-:W-:Y:S01]  /*54e0*/  VIADD R22, R19.reuse, 0x480 ;  /* 0x0000048013167836 */ /* 0x040fe20000000000 */
[-C--:B------:R-:W-:Y:S01]  /*54f0*/  ISETP.GE.AND P1, PT, R16, R15.reuse, PT ;  /* 0x0000000f1000720c */ /* 0x080fe20003f26270 */
[C---:B------:R-:W-:Y:S01]  /*5500*/  VIADD R16, R19.reuse, 0x600 ;  /* 0x0000060013107836 */ /* 0x040fe20000000000 */
[-C--:B------:R-:W-:Y:S01]  /*5510*/  ISETP.GE.AND P0, PT, R20, R15.reuse, PT ;  /* 0x0000000f1400720c */ /* 0x080fe20003f06270 */
[C---:B------:R-:W-:Y:S01]  /*5520*/  VIADD R20, R19.reuse, 0x780 ;  /* 0x0000078013147836 */ /* 0x040fe20000000000 */
[-C--:B------:R-:W-:Y:S01]  /*5530*/  ISETP.GE.AND P6, PT, R22, R15.reuse, PT ;  /* 0x0000000f1600720c */ /* 0x080fe20003fc6270 */
[----:B------:R-:W-:Y:S01]  /*5540*/  VIADD R24, R19, 0x900 ;  /* 0x0000090013187836 */ /* 0x000fe20000000000 */
[----:B------:R-:W-:-:S02]  /*5550*/  ISETP.GE.AND P4, PT, R16, R15, PT ;  /* 0x0000000f1000720c */ /* 0x000fc40003f86270 */
[----:B------:R-:W-:-:S03]  /*5560*/  ISETP.GE.AND P3, PT, R20, R15, PT ;  /* 0x0000000f1400720c */ /* 0x000fc60003f66270 */
[----:B------:R-:W-:Y:S10]  /*5570*/  @P2 BRA `(.L_x_69) ;  /* 0x0000000000302947 */ /* 0x000ff40003800000 */
[----:B------:R-:W0:Y:S01]  /*5580*/  LDS.64 R16, [R14] ;  /* 0x000000000e107984 */ /* 0x000e220000000a00 */
        /* <DEDUP_REMOVED lines=10> */
[----:B------:R0:W-:Y:S04]  /*5630*/  STG.E.64 desc[UR8][R20.64], R16 ;  /* 0x0000001014007986 */ /* 0x0001e8000c101b08 */
.L_x_69:
[----:B------:R-:W-:Y:S05]  /*5640*/  BSYNC.RECONVERGENT B0 ;  /* 0x0000000000007941 */ /* 0x000fea0003800200 */
.L_x_68:
[----:B------:R-:W-:Y:S01]  /*5650*/  NOP ;  /* 0x0000000000007918 */ /* 0x000fe20000000000 */
[----:B------:R-:W-:Y:S01]  /*5660*/  BSSY.RECONVERGENT B0, `(.L_x_70) ;  /* 0x0000010000007945 */ /* 0x000fe20003800200 */
[----:B------:R-:W-:Y:S01]  /*5670*/  ISETP.GE.AND P2, PT, R24, R15, PT ;  /* 0x0000000f1800720c */ /* 0x000fe20003f46270 */
[----:B------:R-:W-:Y:S02]  /*5680*/  VIADD R24, R19, 0xa80 ;  /* 0x00000a8013187836 */ /* 0x000fe40000000000 */
[----:B------:R-:W-:Y:S10]  /*5690*/  @P1 BRA `(.L_x_71) ;  /* 0x0000000000301947 */ /* 0x000ff40003800000 */
[----:B0-----:R-:W0:Y:S01]  /*56a0*/  LDS.64 R16, [R14+0xc00] ;  /* 0x000c00000e107984 */ /* 0x001e220000000a00 */
        /* <DEDUP_REMOVED lines=11> */
.L_x_71:
[----:B------:R-:W-:Y:S05]  /*5760*/  BSYNC.RECONVERGENT B0 ;  /* 0x0000000000007941 */ /* 0x000fea0003800200 */
.L_x_70:
[----:B------:R-:W-:Y:S01]  /*5770*/  NOP ;  /* 0x0000000000007918 */ /* 0x000fe20000000000 */
[----:B------:R-:W-:Y:S01]  /*5780*/  BSSY.RECONVERGENT B0, `(.L_x_72) ;  /* 0x0000010000007945 */ /* 0x000fe20003800200 */
[----:B------:R-:W-:Y:S02]  /*5790*/  ISETP.GE.AND P1, PT, R24, R15, PT ;  /* 0x0000000f1800720c */ /* 0x000fe40003f26270 */
[----:B------:R-:W-:Y:S01]  /*57a0*/  LOP3.LUT R24, R19, 0xc00, RZ, 0xfc, !PT ;  /* 0x00000c0013187812 */ /* 0x000fe200078efcff */
[----:B------:R-:W-:Y:S10]  /*57b0*/  @P0 BRA `(.L_x_73) ;  /* 0x0000000000300947 */ /* 0x000ff40003800000 */
[----:B01----:R-:W0:Y:S01]  /*57c0*/  LDS.64 R16, [R14+0x1800] ;  /* 0x001800000e107984 */ /* 0x003e220000000a00 */
        /* <DEDUP_REMOVED lines=11> */
.L_x_73:
[----:B------:R-:W-:Y:S05]  /*5880*/  BSYNC.RECONVERGENT B0 ;  /* 0x0000000000007941 */ /* 0x000fea0003800200 */
.L_x_72:
[----:B------:R-:W-:Y:S01]  /*5890*/  NOP ;  /* 0x0000000000007918 */ /* 0x000fe20000000000 */
[----:B------:R-:W-:Y:S01]  /*58a0*/  BSSY.RECONVERGENT B0, `(.L_x_74) ;  /* 0x0000010000007945 */ /* 0x000fe20003800200 */
[----:B------:R-:W-:Y:S01]  /*58b0*/  ISETP.GE.AND P0, PT, R24, R15, PT ;  /* 0x0000000f1800720c */ /* 0x000fe20003f06270 */
[----:B------:R-:W-:Y:S02]  /*58c0*/  VIADD R24, R19, 0xd80 ;  /* 0x00000d8013187836 */ /* 0x000fe40000000000 */
[----:B------:R-:W-:Y:S10]  /*58d0*/  @P6 BRA `(.L_x_75) ;  /* 0x0000000000306947 */ /* 0x000ff40003800000 */
[----:B012---:R-:W0:Y:S01]  /*58e0*/  LDS.64 R16, [R14+0x2400] ;  /* 0x002400000e107984 */ /* 0x007e220000000a00 */
        /* <DEDUP_REMOVED lines=11> */
.L_x_75:
[----:B------:R-:W-:Y:S05]  /*59a0*/  BSYNC.RECONVERGENT B0 ;  /* 0x0000000000007941 */ /* 0x000fea0003800200 */
.L_x_74:
[----:B------:R-:W-:Y:S01]  /*59b0*/  NOP ;  /* 0x0000000000007918 */ /* 0x000fe20000000000 */
[----:B------:R-:W-:Y:S01]  /*59c0*/  BSSY.RECONVERGENT B0, `(.L_x_76) ;  /* 0x0000010000007945 */ /* 0x000fe20003800200 */
[----:B------:R-:W-:Y:S01]  /*59d0*/  ISETP.GE.AND P6, PT, R24, R15, PT ;  /* 0x0000000f1800720c */ /* 0x000fe20003fc6270 */
[----:B------:R-:W-:Y:S02]  /*59e0*/  VIADD R24, R19, 0xf00 ;  /* 0x00000f0013187836 */ /* 0x000fe40000000000 */
[----:B------:R-:W-:Y:S10]  /*59f0*/  @P4 BRA `(.L_x_77) ;  /* 0x0000000000304947 */ /* 0x000ff40003800000 */
[----:B0123--:R-:W0:Y:S01]  /*5a00*/  LDS.64 R16, [R14+0x3000] ;  /* 0x003000000e107984 */ /* 0x00fe220000000a00 */
        /* <DEDUP_REMOVED lines=11> */
.L_x_77:
[----:B------:R-:W-:Y:S05]  /*5ac0*/  BSYNC.RECONVERGENT B0 ;  /* 0x0000000000007941 */ /* 0x000fea0003800200 */
.L_x_76:
[----:B------:R-:W-:Y:S01]  /*5ad0*/  NOP ;  /* 0x0000000000007918 */ /* 0x000fe20000000000 */
[----:B------:R-:W-:Y:S01]  /*5ae0*/  BSSY.RECONVERGENT B0, `(.L_x_78) ;  /* 0x0000010000007945 */ /* 0x000fe20003800200 */
[----:B------:R-:W-:Y:S01]  /*5af0*/  ISETP.GE.AND P4, PT, R24, R15, PT ;  /* 0x0000000f1800720c */ /* 0x000fe20003f86270 */
[----:B------:R-:W-:Y:S02]  /*5b00*/  VIADD R24, R19, 0x1080 ;  /* 0x0000108013187836 */ /* 0x000fe40000000000 */
[----:B------:R-:W-:Y:S10]  /*5b10*/  @P3 BRA `(.L_x_79) ;  /* 0x0000000000303947 */ /* 0x000ff40003800000 */
[----:B01234-:R-:W0:Y:S01]  /*5b20*/  LDS.64 R16, [R14+0x3c00] ;  /* 0x003c00000e107984 */ /* 0x01fe220000000a00 */
        /* <DEDUP_REMOVED lines=11> */
.L_x_79:
[----:B------:R-:W-:Y:S05]  /*5be0*/  BSYNC.RECONVERGENT B0 ;  /* 0x0000000000007941 */ /* 0x000fea0003800200 */
.L_x_78:
[----:B------:R-:W-:Y:S01]  /*5bf0*/  NOP ;  /* 0x0000000000007918 */ /* 0x000fe20000000000 */
[----:B------:R-:W-:Y:S01]  /*5c00*/  BSSY.RECONVERGENT B0, `(.L_x_80) ;  /* 0x000000f000007945 */ /* 0x000fe20003800200 */
[----:B------:R-:W-:-:S03]  /*5c10*/  ISETP.GE.AND P3, PT, R24, R15, PT ;  /* 0x0000000f1800720c */ /* 0x000fc60003f66270 */
        /* <DEDUP_REMOVED lines=13> */
.L_x_81:
[----:B------:R-:W-:Y:S05]  /*5cf0*/  BSYNC.RECONVERGENT B0 ;  /* 0x0000000000007941 */ /* 0x000fea0003800200 */
.L_x_80:
[----:B------:R-:W-:Y:S01]  /*5d00*/  NOP ;  /* 0x0000000000007918 */ /* 0x000fe20000000000 */
[----:B------:R-:W-:Y:S04]  /*5d10*/  BSSY.RECONVERGENT B0, `(.L_x_82) ;  /* 0x000000e000007945 */ /* 0x000fe80003800200 */
[----:B------:R-:W-:Y:S05]  /*5d20*/  @P1 BRA `(.L_x_83) ;  /* 0x0000000000301947 */ /* 0x000fea0003800000 */
        /* <DEDUP_REMOVED lines=12> */
.L_x_83:
[----:B------:R-:W-:Y:S05]  /*5df0*/  BSYNC.RECONVERGENT B0 ;  /* 0x0000000000007941 */ /* 0x000fea0003800200 */
.L_x_82:
        /* <DEDUP_REMOVED lines=15> */
.L_x_85:
[----:B------:R-:W-:Y:S05]  /*5ef0*/  BSYNC.RECONVERGENT B0 ;  /* 0x0000000000007941 */ /* 0x000fea0003800200 */
.L_x_84:
        /* <DEDUP_REMOVED lines=15> */
.L_x_87:
[----:B------:R-:W-:Y:S05]  /*5ff0*/  BSYNC.RECONVERGENT B0 ;  /* 0x0000000000007941 */ /* 0x000fea0003800200 */
.L_x_86:
        /* <DEDUP_REMOVED lines=15> */
.L_x_89:
[----:B------:R-:W-:Y:S05]  /*60f0*/  BSYNC.RECONVERGENT B0 ;  /* 0x0000000000007941 */ /* 0x000fea0003800200 */
.L_x_88:
        /* <DEDUP_REMOVED lines=8> */
[----:B------:R-:W-:-:S06]  /*6180*/  IMAD R20, R18, 0x8, R41 ;  /* 0x0000000812147824 */ /* 0x000fcc00078e0229 */
[----:B------:R-:W0:Y:S02]  /*6190*/  LDS.64 R20, [R20+0x9000] ;  /* 0x0090000014147984 */ /* 0x000e240000000a00 */
[----:B0-----:R-:W-:-:S05]  /*61a0*/  IADD3 R19, P0, PT, R20, R19, RZ ;  /* 0x0000001314137210 */ /* 0x001fca0007f1e0ff */
[----:B------:R-:W-:Y:S01]  /*61b0*/  IMAD.X R22, RZ, RZ, R21, P0 ;  /* 0x000000ffff167224 */ /* 0x000fe200000e0615 */
[----:B-1----:R-:W-:-:S04]  /*61c0*/  LEA R18, P0, R19, UR6, 0x3 ;  /* 0x0000000613127c11 */ /* 0x002fc8000f8018ff */
[----:B------:R-:W-:-:S05]  /*61d0*/  LEA.HI.X R19, R19, UR7, R22, 0x3, P0 ;  /* 0x0000000713137c11 */ /* 0x000fca00080f1c16 */
[----:B------:R0:W-:Y:S04]  /*61e0*/  STG.E.64 desc[UR8][R18.64+0x8400], R16 ;  /* 0x0084001012007986 */ /* 0x0001e8000c101b08 */
.L_x_91:
[----:B------:R-:W-:Y:S05]  /*61f0*/  BSYNC.RECONVERGENT B0 ;  /* 0x0000000000007941 */ /* 0x000fea0003800200 */
.L_x_90:
[----:B------:R-:W-:Y:S01]  /*6200*/  NOP ;  /* 0x0000000000007918 */ /* 0x000fe20000000000 */
.L_x_67:
[----:B------:R-:W1:Y:S01]  /*6210*/  LDS.64 R38, [R14] ;  /* 0x000000000e267984 */ /* 0x000e620000000a00 */
[----:B------:R-:W1:Y:S03]  /*6220*/  LDCU UR5, c[0x0][0x3c4] ;  /* 0x00007880ff0577ac */ /* 0x000e660008000800 */
[----:B------:R-:W2:Y:S04]  /*6230*/  LDS.64 R40, [R14+0xc00] ;  /* 0x000c00000e287984 */ /* 0x000ea80000000a00 */
[----:B------:R-:W0:Y:S04]  /*6240*/  LDS.64 R42, [R14+0x1800] ;  /* 0x001800000e2a7984 */ /* 0x000e280000000a00 */
[----:B------:R-:W0:Y:S04]  /*6250*/  LDS.64 R44, [R14+0x2400] ;  /* 0x002400000e2c7984 */ /* 0x000e280000000a00 */
[----:B------:R-:W0:Y:S04]  /*6260*/  LDS.64 R46, [R14+0x3000] ;  /* 0x003000000e2e7984 */ /* 0x000e280000000a00 */
[----:B------:R-:W0:Y:S04]  /*6270*/  LDS.64 R48, [R14+0x3c00] ;  /* 0x003c00000e307984 */ /* 0x000e280000000a00 */
[----:B------:R-:W0:Y:S04]  /*6280*/  LDS.64 R50, [R14+0x4800] ;  /* 0x004800000e327984 */ /* 0x000e280000000a00 */
[----:B------:R-:W0:Y:S04]  /*6290*/  LDS.64 R52, [R14+0x5400] ;  /* 0x005400000e347984 */ /* 0x000e280000000a00 */
[----:B------:R-:W0:Y:S04]  /*62a0*/  LDS.64 R54, [R14+0x6000] ;  /* 0x006000000e367984 */ /* 0x000e280000000a00 */
[----:B------:R-:W0:Y:S04]  /*62b0*/  LDS.64 R56, [R14+0x6c00] ;  /* 0x006c00000e387984 */ /* 0x000e280000000a00 */
[----:B------:R-:W0:Y:S01]  /*62c0*/  LDS.64 R58, [R14+0x7800] ;  /* 0x007800000e3a7984 */ /* 0x000e220000000a00 */
[----:B-1----:R-:W-:-:S03]  /*62d0*/  SHF.R.U64 R68, R38, UR5, R39 ;  /* 0x0000000526447c19 */ /* 0x002fc60008001227 */
[----:B------:R1:W1:Y:S01]  /*62e0*/  LDS.64 R60, [R14+0x8400] ;  /* 0x008400000e3c7984 */ /* 0x0002620000000a00 */
[----:B--2---:R-:W-:-:S03]  /*62f0*/  SHF.R.U64 R66, R40, UR5, R41 ;  /* 0x0000000528427c19 */ /* 0x004fc60008001229 */
[----:B0--34-:R0:W5:Y:S01]  /*6300*/  @!P5 LDG.E.64 R16, desc[UR8][R2.64+0x100] ;  /* 0x000100080210d981 */ /* 0x019162000c1e1b00 */
[----:B------:R-:W-:-:S03]  /*6310*/  SHF.R.U64 R64, R42, UR5, R43 ;  /* 0x000000052a407c19 */ /* 0x000fc6000800122b */
[----:B-1----:R0:W5:Y:S01]  /*6320*/  @!P5 LDG.E.64 R14, desc[UR8][R2.64] ;  /* 0x00000008020ed981 */ /* 0x002162000c1e1b00 */
[----:B------:R-:W-:-:S03]  /*6330*/  SHF.R.U64 R62, R44, UR5, R45 ;  /* 0x000000052c3e7c19 */ /* 0x000fc6000800122d */
[----:B------:R0:W5:Y:S01]  /*6340*/  @!P5 LDG.E.64 R18, desc[UR8][R2.64+0x200] ;  /* 0x000200080212d981 */ /* 0x000162000c1e1b00 */
[----:B------:R-:W-:-:S03]  /*6350*/  SHF.R.U64 R45, R46, UR5, R47 ;  /* 0x000000052e2d7c19 */ /* 0x000fc6000800122f */
[----:B------:R0:W5:Y:S01]  /*6360*/  @!P5 LDG.E.64 R20, desc[UR8][R2.64+0x300] ;  /* 0x000300080214d981 */ /* 0x000162000c1e1b00 */
[----:B------:R-:W-:Y:S02]  /*6370*/  SHF.R.U64 R44, R48, UR5, R49 ;  /* 0x00000005302c7c19 */ /* 0x000fe40008001231 */
[----:B------:R-:W1:Y:S01]  /*6380*/  LDC R49, c[0x0][0x3c0] ;  /* 0x0000f000ff317b82 */ /* 0x000e620000000800 */
[----:B------:R0:W5:Y:S01]  /*6390*/  @!P5 LDG.E.64 R22, desc[UR8][R2.64+0x400] ;  /* 0x000400080216d981 */ /* 0x000162000c1e1b00 */
[----:B------:R-:W-:-:S03]  /*63a0*/  SHF.R.U64 R43, R50, UR5, R51 ;  /* 0x00000005322b7c19 */ /* 0x000fc60008001233 */
        /* <DEDUP_REMOVED lines=10> */
[----:B------:R0:W5:Y:S04]  /*6450*/  @!P5 LDG.E.64 R34, desc[UR8][R2.64+0xa00] ;  /* 0x000a00080222d981 */ /* 0x000168000c1e1b00 */
[----:B------:R0:W5:Y:S01]  /*6460*/  @!P5 LDG.E.64 R36, desc[UR8][R2.64+0xb00] ;  /* 0x000b00080224d981 */ /* 0x000162000c1e1b00 */
[----:B------:R-:W-:Y:S02]  /*6470*/  LOP3.LUT R50, R68, UR4, RZ, 0x30, !PT ;  /* 0x0000000444327c12 */ /* 0x000fe4000f8e30ff */
[----:B------:R-:W-:Y:S02]  /*6480*/  LOP3.LUT R48, R66, UR4, RZ, 0x30, !PT ;  /* 0x0000000442307c12 */ /* 0x000fe4000f8e30ff */
[----:B------:R-:W-:Y:S02]  /*6490*/  LOP3.LUT R47, R64, UR4, RZ, 0x30, !PT ;  /* 0x00000004402f7c12 */ /* 0x000fe4000f8e30ff */
[----:B------:R-:W-:-:S02]  /*64a0*/  LOP3.LUT R46, R62, UR4, RZ, 0x30, !PT ;  /* 0x000000043e2e7c12 */ /* 0x000fc4000f8e30ff */
[----:B------:R-:W-:Y:S02]  /*64b0*/  LOP3.LUT R45, R45, UR4, RZ, 0x30, !PT ;  /* 0x000000042d2d7c12 */ /* 0x000fe4000f8e30ff */
[----:B------:R-:W-:Y:S02]  /*64c0*/  LOP3.LUT R44, R44, UR4, RZ, 0x30, !PT ;  /* 0x000000042c2c7c12 */ /* 0x000fe4000f8e30ff */
[----:B------:R-:W-:Y:S02]  /*64d0*/  LOP3.LUT R43, R43, UR4, RZ, 0x30, !PT ;  /* 0x000000042b2b7c12 */ /* 0x000fe4000f8e30ff */
[----:B------:R-:W-:Y:S02]  /*64e0*/  LOP3.LUT R42, R42, UR4, RZ, 0x30, !PT ;  /* 0x000000042a2a7c12 */ /* 0x000fe4000f8e30ff */
[----:B------:R-:W-:Y:S02]  /*64f0*/  LOP3.LUT R41, R41, UR4, RZ, 0x30, !PT ;  /* 0x0000000429297c12 */ /* 0x000fe4000f8e30ff */
[----:B------:R-:W-:-:S02]  /*6500*/  LOP3.LUT R40, R40, UR4, RZ, 0x30, !PT ;  /* 0x0000000428287c12 */ /* 0x000fc4000f8e30ff */
[----:B------:R-:W-:Y:S02]  /*6510*/  LOP3.LUT R39, R39, UR4, RZ, 0x30, !PT ;  /* 0x0000000427277c12 */ /* 0x000fe4000f8e30ff */
[----:B------:R-:W-:Y:S01]  /*6520*/  LOP3.LUT R38, R38, UR4, RZ, 0x30, !PT ;  /* 0x0000000426267c12 */ /* 0x000fe2000f8e30ff */
[----:B01----:R-:W-:Y:S06]  /*6530*/  @!P5 BRA `(.L_x_92) ;  /* 0x000000000090d947 */ /* 0x003fec0003800000 */
[----:B------:R-:W-:Y:S02]  /*6540*/  IMAD R51, R4, -0x1200, R49 ;  /* 0xffffee0004337824 */ /* 0x000fe400078e0231 */
        /* <DEDUP_REMOVED lines=13> */
[----:B-----5:R0:W5:Y:S01]  /*6620*/  @!P3 LDG.E.64 R14, desc[UR8][R2.64] ;  /* 0x00000008020eb981 */ /* 0x020162000c1e1b00 */
[-C--:B------:R-:W-:Y:S01]  /*6630*/  ISETP.GE.AND P3, PT, R52, R51.reuse, PT ;  /* 0x000000333400720c */ /* 0x080fe20003f66270 */
[----:B------:R-:W-:Y:S02]  /*6640*/  VIADD R52, R0, 0x100 ;  /* 0x0000010000347836 */ /* 0x000fe40000000000 */
[----:B------:R0:W5:Y:S01]  /*6650*/  @!P4 LDG.E.64 R16, desc[UR8][R2.64+0x100] ;  /* 0x000100080210c981 */ /* 0x000162000c1e1b00 */
[----:B------:R-:W-:Y:S01]  /*6660*/  ISETP.GE.AND P4, PT, R54, R51, PT ;  /* 0x000000333600720c */ /* 0x000fe20003f86270 */
[----:B------:R-:W-:-:S02]  /*6670*/  VIADD R54, R0, 0x120 ;  /* 0x0000012000367836 */ /* 0x000fc40000000000 */
[----:B------:R0:W5:Y:S01]  /*6680*/  @!P6 LDG.E.64 R18, desc[UR8][R2.64+0x200] ;  /* 0x000200080212e981 */ /* 0x000162000c1e1b00 */
[-C--:B------:R-:W-:Y:S01]  /*6690*/  ISETP.GE.AND P6, PT, R52, R51.reuse, PT ;  /* 0x000000333400720c */ /* 0x080fe20003fc6270 */
[C---:B------:R-:W-:Y:S02]  /*66a0*/  VIADD R52, R0.reuse, 0x140 ;  /* 0x0000014000347836 */ /* 0x040fe40000000000 */
[----:B------:R-:W-:Y:S01]  /*66b0*/  VIADD R0, R0, 0x160 ;  /* 0x0000016000007836 */ /* 0x000fe20000000000 */
[----:B------:R0:W5:Y:S01]  /*66c0*/  @!P0 LDG.E.64 R20, desc[UR8][R2.64+0x300] ;  /* 0x0003000802148981 */ /* 0x000162000c1e1b00 */
[----:B------:R-:W-:-:S03]  /*66d0*/  ISETP.GE.AND P0, PT, R54, R51, PT ;  /* 0x000000333600720c */ /* 0x000fc60003f06270 */
        /* <DEDUP_REMOVED lines=10> */
.L_x_92:
[----:B------:R-:W-:Y:S08]  /*6780*/  BAR.SYNC.DEFER_BLOCKING 0x0 ;  /* 0x0000000000007b1d */ /* 0x000ff00000010000 */
[----:B------:R-:W1:Y:S01]  /*6790*/  S2UR UR5, SR_CgaCtaId ;  /* 0x00000000000579c3 */ /* 0x000e620000008800 */
[----:B------:R-:W-:Y:S01]  /*67a0*/  UMOV UR4, 0x400 ;  /* 0x0000040000047882 */ /* 0x000fe20000000000 */
[----:B------:R-:W0:Y:S01]  /*67b0*/  S2R R0, SR_TID.X ;  /* 0x0000000000007919 */ /* 0x000e220000002100 */
[----:B-----5:R2:W-:Y:S04]  /*67c0*/  STS.64 [R5+-0x8], R14 ;  /* 0xfffff80e05007388 */ /* 0x0205e80000000a00 */
[----:B------:R2:W-:Y:S01]  /*67d0*/  STS.64 [R6+-0x8], R16 ;  /* 0xfffff81006007388 */ /* 0x0005e20000000a00 */
[----:B-1----:R-:W-:-:S03]  /*67e0*/  ULEA UR4, UR5, UR4, 0x18 ;  /* 0x0000000405047291 */ /* 0x002fc6000f8ec0ff */
[----:B------:R2:W-:Y:S04]  /*67f0*/  STS.64 [R7+-0x8], R18 ;  /* 0xfffff81207007388 */ /* 0x0005e80000000a00 */
[----:B------:R2:W-:Y:S04]  /*6800*/  STS.64 [R8+-0x8], R20 ;  /* 0xfffff81408007388 */ /* 0x0005e80000000a00 */
[----:B------:R2:W-:Y:S01]  /*6810*/  STS.64 [R9+-0x8], R22 ;  /* 0xfffff81609007388 */ /* 0x0005e20000000a00 */
[----:B0-----:R-:W-:-:S03]  /*6820*/  LEA R2, R0, UR4, 0x3 ;  /* 0x0000000400027c11 */ /* 0x001fc6000f8e18ff */
[----:B------:R2:W-:Y:S04]  /*6830*/  STS.64 [R10+-0x8], R24 ;  /* 0xfffff8180a007388 */ /* 0x0005e80000000a00 */
[----:B------:R2:W-:Y:S04]  /*6840*/  STS.64 [R11+-0x8], R26 ;  /* 0xfffff81a0b007388 */ /* 0x0005e80000000a00 */
[----:B------:R2:W-:Y:S04]  /*6850*/  STS.64 [R12+-0x8], R28 ;  /* 0xfffff81c0c007388 */ /* 0x0005e80000000a00 */
[----:B------:R2:W-:Y:S04]  /*6860*/  STS.64 [R13+-0x8], R30 ;  /* 0xfffff81e0d007388 */ /* 0x0005e80000000a00 */
[----:B------:R2:W-:Y:S04]  /*6870*/  STS.64 [R63+-0x8], R32 ;  /* 0xfffff8203f007388 */ /* 0x0005e80000000a00 */
[----:B------:R2:W-:Y:S04]  /*6880*/  STS.64 [R67+-0x8], R34 ;  /* 0xfffff82243007388 */ /* 0x0005e80000000a00 */
[----:B------:R2:W-:Y:S01]  /*6890*/  STS.64 [R65+-0x8], R36 ;  /* 0xfffff82441007388 */ /* 0x0005e20000000a00 */
[----:B------:R-:W-:Y:S06]  /*68a0*/  BAR.SYNC.DEFER_BLOCKING 0x0 ;  /* 0x0000000000007b1d */ /* 0x000fec0000010000 */
[----:B------:R-:W-:Y:S05]  /*68b0*/  @P5 BRA `(.L_x_93) ;  /* 0x0000000400c45947 */ /* 0x000fea0003800000 */
[----:B------:R-:W0:Y:S01]  /*68c0*/  S2UR UR5, SR_CgaCtaId ;  /* 0x00000000000579c3 */ /* 0x000e220000008800 */
[----:B------:R-:W-:Y:S01]  /*68d0*/  UMOV UR4, 0x400 ;  /* 0x0000040000047882 */ /* 0x000fe20000000000 */
[----:B--2---:R-:W-:Y:S01]  /*68e0*/  LDS.64 R4, [R2] ;  /* 0x0000000002047984 */ /* 0x004fe20000000a00 */
[----:B------:R-:W1:Y:S01]  /*68f0*/  LDCU.64 UR6, c[0x0][0x3b0] ;  /* 0x00007600ff0677ac */ /* 0x000e620008000a00 */
[----:B0-----:R-:W-:-:S06]  /*6900*/  ULEA UR4, UR5, UR4, 0x18 ;  /* 0x0000000405047291 */ /* 0x001fcc000f8ec0ff */
[----:B------:R-:W-:Y:S02]  /*6910*/  LEA R6, R50, UR4, 0x3 ;  /* 0x0000000432067c11 */ /* 0x000fe4000f8e18ff */
[----:B------:R-:W-:Y:S02]  /*6920*/  LEA R48, R48, UR4, 0x3 ;  /* 0x0000000430307c11 */ /* 0x000fe4000f8e18ff */
[----:B------:R-:W-:Y:S02]  /*6930*/  LEA R47, R47, UR4, 0x3 ;  /* 0x000000042f2f7c11 */ /* 0x000fe4000f8e18ff */
[----:B------:R-:W0:Y:S01]  /*6940*/  LDS.64 R6, [R6+0x9000] ;  /* 0x0090000006067984 */ /* 0x000e220000000a00 */
[----:B------:R-:W-:Y:S02]  /*6950*/  LEA R46, R46, UR4, 0x3 ;  /* 0x000000042e2e7c11 */ /* 0x000fe4000f8e18ff */
[----:B------:R-:W-:Y:S02]  /*6960*/  LEA R45, R45, UR4, 0x3 ;  /* 0x000000042d2d7c11 */ /* 0x000fe4000f8e18ff */
[----:B------:R-:W-:-:S02]  /*6970*/  LEA R44, R44, UR4, 0x3 ;  /* 0x000000042c2c7c11 */ /* 0x000fc4000f8e18ff */
[----:B------:R-:W-:Y:S02]  /*6980*/  LEA R43, R43, UR4, 0x3 ;  /* 0x000000042b2b7c11 */ /* 0x000fe4000f8e18ff */
[----:B------:R-:W-:Y:S02]  /*6990*/  LEA R42, R42, UR4, 0x3 ;  /* 0x000000042a2a7c11 */ /* 0x000fe4000f8e18ff */
[----:B------:R-:W-:Y:S02]  /*69a0*/  LEA R41, R41, UR4, 0x3 ;  /* 0x0000000429297c11 */ /* 0x000fe4000f8e18ff */
[----:B------:R-:W-:Y:S02]  /*69b0*/  LEA R40, R40, UR4, 0x3 ;  /* 0x0000000428287c11 */ /* 0x000fe4000f8e18ff */
[----:B------:R-:W-:Y:S02]  /*69c0*/  LEA R39, R39, UR4, 0x3 ;  /* 0x0000000427277c11 */ /* 0x000fe4000f8e18ff */
[----:B------:R-:W-:-:S02]  /*69d0*/  LEA R38, R38, UR4, 0x3 ;  /* 0x0000000426267c11 */ /* 0x000fc4000f8e18ff */
[----:B0-----:R-:W-:-:S05]  /*69e0*/  IADD3 R3, P0, PT, R6, R0, RZ ;  /* 0x0000000006037210 */ /* 0x001fca0007f1e0ff */
[----:B------:R-:W-:Y:S01]  /*69f0*/  IMAD.X R8, RZ, RZ, R7, P0 ;  /* 0x000000ffff087224 */ /* 0x000fe200000e0607 */
[----:B-1----:R-:W-:-:S04]  /*6a00*/  LEA R10, P0, R3, UR6, 0x3 ;  /* 0x00000006030a7c11 */ /* 0x002fc8000f8018ff */
[----:B------:R-:W-:-:S05]  /*6a10*/  LEA.HI.X R11, R3, UR7, R8, 0x3, P0 ;  /* 0x00000007030b7c11 */ /* 0x000fca00080f1c08 */
[----:B------:R-:W-:Y:S01]  /*6a20*/  STG.E.64 desc[UR8][R10.64], R4 ;  /* 0x000000040a007986 */ /* 0x000fe2000c101b08 */
[----:B------:R-:W-:-:S03]  /*6a30*/  NOP ;  /* 0x0000000000007918 */ /* 0x000fc60000000000 */
[----:B------:R-:W0:Y:S04]  /*6a40*/  LDS.64 R8, [R48+0x9000] ;  /* 0x0090000030087984 */ /* 0x000e280000000a00 */
[----:B------:R-:W1:Y:S01]  /*6a50*/  LDS.64 R6, [R2+0xc00] ;  /* 0x000c000002067984 */ /* 0x000e620000000a00 */
[----:B0-----:R-:W-:-:S05]  /*6a60*/  IADD3 R3, P0, PT, R8, R0, RZ ;  /* 0x0000000008037210 */ /* 0x001fca0007f1e0ff */
[----:B------:R-:W-:Y:S01]  /*6a70*/  IMAD.X R8, RZ, RZ, R9, P0 ;  /* 0x000000ffff087224 */ /* 0x000fe200000e0609 */
[----:B------:R-:W-:-:S04]  /*6a80*/  LEA R12, P0, R3, UR6, 0x3 ;  /* 0x00000006030c7c11 */ /* 0x000fc8000f8018ff */
[----:B------:R-:W-:-:S05]  /*6a90*/  LEA.HI.X R13, R3, UR7, R8, 0x3, P0 ;  /* 0x00000007030d7c11 */ /* 0x000fca00080f1c08 */
[----:B-1----:R-:W-:Y:S01]  /*6aa0*/  STG.E.64 desc[UR8][R12.64+0xc00], R6 ;  /* 0x000c00060c007986 */ /* 0x002fe2000c101b08 */
        /* <DEDUP_REMOVED lines=80> */
[----:B------:R-:W-:Y:S01]  /*6fb0*/  NOP ;  /* 0x0000000000007918 */ /* 0x000fe20000000000 */
[----:B------:R-:W-:Y:S05]  /*6fc0*/  EXIT ;  /* 0x000000000000794d */ /* 0x000fea0003800000 */
.L_x_93:
[----:B------:R-:W0:Y:S01]  /*6fd0*/  S2UR UR5, SR_CgaCtaId ;  /* 0x00000000000579c3 */ /* 0x000e220000008800 */
[----:B------:R-:W-:Y:S01]  /*6fe0*/  UMOV UR4, 0x400 ;  /* 0x0000040000047882 */ /* 0x000fe20000000000 */
[----:B------:R-:W-:Y:S02]  /*6ff0*/  IMAD R3, R4, -0x1200, R49 ;  /* 0xffffee0004037824 */ /* 0x000fe400078e0231 */
[C---:B--2---:R-:W-:Y:S02]  /*7000*/  VIADD R8, R0.reuse, 0x180 ;  /* 0x0000018000087836 */ /* 0x044fe40000000000 */
[C---:B------:R-:W-:Y:S01]  /*7010*/  VIADD R14, R0.reuse, 0x300 ;  /* 0x00000300000e7836 */ /* 0x040fe20000000000 */
[----:B------:R-:W-:-:S13]  /*7020*/  ISETP.GE.AND P1, PT, R0, R3, PT ;  /* 0x000000030000720c */ /* 0x000fda0003f26270 */
[----:B------:R-:W-:Y:S01]  /*7030*/  @!P1 LDS.64 R6, [R2] ;  /* 0x0000000002069984 */ /* 0x000fe20000000a00 */
[----:B------:R-:W1:Y:S01]  /*7040*/  @!P1 LDC.64 R10, c[0x0][0x3b0] ;  /* 0x0000ec00ff0a9b82 */ /* 0x000e620000000a00 */
[----:B0-----:R-:W-:-:S06]  /*7050*/  ULEA UR4, UR5, UR4, 0x18 ;  /* 0x0000000405047291 */ /* 0x001fcc000f8ec0ff */
[----:B------:R-:W-:Y:S02]  /*7060*/  LEA R50, R50, UR4, 0x3 ;  /* 0x0000000432327c11 */ /* 0x000fe4000f8e18ff */
[----:B------:R-:W-:Y:S02]  /*7070*/  LEA R48, R48, UR4, 0x3 ;  /* 0x0000000430307c11 */ /* 0x000fe4000f8e18ff */
[----:B------:R-:W-:Y:S01]  /*7080*/  LEA R47, R47, UR4, 0x3 ;  /* 0x000000042f2f7c11 */ /* 0x000fe2000f8e18ff */
        /* <DEDUP_REMOVED lines=10> */
[----:B0-----:R-:W-:-:S05]  /*7130*/  @!P1 IADD3 R4, P0, PT, R4, R0, RZ ;  /* 0x0000000004049210 */ /* 0x001fca0007f1e0ff */
[----:B------:R-:W-:Y:S01]  /*7140*/  @!P1 IMAD.X R5, RZ, RZ, R5, P0 ;  /* 0x000000ffff059224 */ /* 0x000fe200000e0605 */
[----:B-1----:R-:W-:-:S04]  /*7150*/  @!P1 LEA R10, P0, R4, R10, 0x3 ;  /* 0x0000000a040a9211 */ /* 0x002fc800078018ff */
[----:B------:R-:W-:-:S05]  /*7160*/  @!P1 LEA.HI.X R11, R4, R11, R5, 0x3, P0 ;  /* 0x0000000b040b9211 */ /* 0x000fca00000f1c05 */
[----:B------:R-:W-:Y:S01]  /*7170*/  @!P1 STG.E.64 desc[UR8][R10.64], R6 ;  /* 0x000000060a009986 */ /* 0x000fe2000c101b08 */
[----:B------:R-:W-:-:S03]  /*7180*/  NOP ;  /* 0x0000000000007918 */ /* 0x000fc60000000000 */
[----:B------:R-:W0:Y:S01]  /*7190*/  LDS.64 R4, [R48+0x9000] ;  /* 0x0090000030047984 */ /* 0x000e220000000a00 */
[----:B------:R-:W-:-:S13]  /*71a0*/  ISETP.GE.AND P1, PT, R8, R3, PT ;  /* 0x000000030800720c */ /* 0x000fda0003f26270 */
[----:B------:R-:W1:Y:S01]  /*71b0*/  @!P1 LDS.64 R8, [R2+0xc00] ;  /* 0x000c000002089984 */ /* 0x000e620000000a00 */
[----:B------:R-:W2:Y:S01]  /*71c0*/  @!P1 LDC.64 R12, c[0x0][0x3b0] ;  /* 0x0000ec00ff0c9b82 */ /* 0x000ea20000000a00 */
[----:B0-----:R-:W-:-:S05]  /*71d0*/  @!P1 IADD3 R4, P0, PT, R4, R0, RZ ;  /* 0x0000000004049210 */ /* 0x001fca0007f1e0ff */
[----:B------:R-:W-:Y:S01]  /*71e0*/  @!P1 IMAD.X R5, RZ, RZ, R5, P0 ;  /* 0x000000ffff059224 */ /* 0x000fe200000e0605 */
[----:B--2---:R-:W-:-:S04]  /*71f0*/  @!P1 LEA R12, P0, R4, R12, 0x3 ;  /* 0x0000000c040c9211 */ /* 0x004fc800078018ff */
[----:B------:R-:W-:-:S05]  /*7200*/  @!P1 LEA.HI.X R13, R4, R13, R5, 0x3, P0 ;  /* 0x0000000d040d9211 */ /* 0x000fca00000f1c05 */
[----:B-1----:R-:W-:Y:S01]  /*7210*/  @!P1 STG.E.64 desc[UR8][R12.64+0xc00], R8 ;  /* 0x000c00080c009986 */ /* 0x002fe2000c101b08 */
[----:B------:R-:W-:-:S03]  /*7220*/  NOP ;  /* 0x0000000000007918 */ /* 0x000fc60000000000 */
[----:B------:R-:W0:Y:S01]  /*7230*/  LDS.64 R4, [R47+0x9000] ;  /* 0x009000002f047984 */ /* 0x000e220000000a00 */
[----:B------:R-:W-:Y:S01]  /*7240*/  ISETP.GE.AND P1, PT, R14, R3, PT ;  /* 0x000000030e00720c */ /* 0x000fe20003f26270 */
[----:B------:R-:W-:-:S12]  /*7250*/  VIADD R14, R0, 0x480 ;  /* 0x00000480000e7836 */ /* 0x000fd80000000000 */
        /* <DEDUP_REMOVED lines=53> */
[----:B------:R-:W-:Y:S02]  /*75b0*/  ISETP.GE.AND P1, PT, R14, R3, PT ;  /* 0x000000030e00720c */ /* 0x000fe40003f26270 */
[----:B------:R-:W-:-:S11]  /*75c0*/  LOP3.LUT R14, R0, 0xc00, RZ, 0xfc, !PT ;  /* 0x00000c00000e7812 */ /* 0x000fd600078efcff */
        /* <DEDUP_REMOVED lines=42> */
[----:B------:R-:W-:-:S13]  /*7870*/  ISETP.GE.AND P1, PT, R14, R3, PT ;  /* 0x000000030e00720c */ /* 0x000fda0003f26270 */
[----:B------:R-:W1:Y:S01]  /*7880*/  @!P1 LDS.64 R2, [R2+0x8400] ;  /* 0x0084000002029984 */ /* 0x000e620000000a00 */
[----:B------:R-:W2:Y:S01]  /*7890*/  @!P1 LDC.64 R8, c[0x0][0x3b0] ;  /* 0x0000ec00ff089b82 */ /* 0x000ea20000000a00 */
[----:B0-----:R-:W-:-:S05]  /*78a0*/  IADD3 R0, P0, PT, R4, R0, RZ ;  /* 0x0000000004007210 */ /* 0x001fca0007f1e0ff */
[----:B------:R-:W-:Y:S01]  /*78b0*/  IMAD.X R5, RZ, RZ, R5, P0 ;  /* 0x000000ffff057224 */ /* 0x000fe200000e0605 */
[----:B--2---:R-:W-:-:S04]  /*78c0*/  @!P1 LEA R4, P0, R0, R8, 0x3 ;  /* 0x0000000800049211 */ /* 0x004fc800078018ff */
[----:B------:R-:W-:-:S05]  /*78d0*/  @!P1 LEA.HI.X R5, R0, R9, R5, 0x3, P0 ;  /* 0x0000000900059211 */ /* 0x000fca00000f1c05 */
[----:B-1----:R-:W-:Y:S01]  /*78e0*/  @!P1 STG.E.64 desc[UR8][R4.64+0x8400], R2 ;  /* 0x0084000204009986 */ /* 0x002fe2000c101b08 */
[----:B------:R-:W-:Y:S01]  /*78f0*/  NOP ;  /* 0x0000000000007918 */ /* 0x000fe20000000000 */
[----:B------:R-:W-:Y:S05]  /*7900*/  EXIT ;  /* 0x000000000000794d */ /* 0x000fea0003800000 */
.L_x_30:
[----:B------:R-:W-:Y:S02]  /*7910*/  IMAD.MOV.U32 R73, RZ, RZ, R66 ;  /* 0x000000ffff497224 */ /* 0x000fe400078e0042 */
[----:B------:R-:W-:Y:S02]  /*7920*/  IMAD.MOV.U32 R74, RZ, RZ, 0x1 ;  /* 0x00000001ff4a7424 */ /* 0x000fe400078e00ff */
[----:B------:R-:W-:Y:S02]  /*7930*/  IMAD.MOV.U32 R75, RZ, RZ, RZ ;  /* 0x000000ffff4b7224 */ /* 0x000fe400078e00ff */
[----:B------:R-:W-:-:S07]  /*7940*/  IMAD.MOV.U32 R72, RZ, RZ, -0x1 ;  /* 0xffffffffff487424 */ /* 0x000fce00078e00ff */
[----:B------:R-:W-:Y:S05]  /*7950*/  WARPSYNC.COLLECTIVE R72, `(.L_x_94) ;  /* 0x0000000048087348 */ /* 0x000fea0003c00000 */
[----:B------:R0:W1:Y:S02]  /*7960*/  SHFL.UP P0, R71, R73, R74, R75 ;  /* 0x0400004a49477389 */ /* 0x000064000000004b */
[----:B01----:R-:W-:Y:S05]  /*7970*/  ENDCOLLECTIVE ;  /* 0x000000000000791b */ /* 0x003fea0003800000 */
.L_x_94:
[----:B------:R-:W-:Y:S02]  /*7980*/  IMAD.MOV.U32 R74, RZ, RZ, 0x2 ;  /* 0x00000002ff4a7424 */ /* 0x000fe400078e00ff */
[----:B------:R-:W-:-:S04]  /*7990*/  IMAD.MOV.U32 R67, RZ, RZ, R71 ;  /* 0x000000ffff437224 */ /* 0x000fc800078e0047 */
[----:B------:R-:W-:-:S04]  /*79a0*/  @P0 IMAD.IADD R67, R66, 0x1, R67 ;  /* 0x0000000142430824 */ /* 0x000fc800078e0243 */
[----:B------:R-:W-:-:S07]  /*79b0*/  IMAD.MOV.U32 R73, RZ, RZ, R67 ;  /* 0x000000ffff497224 */ /* 0x000fce00078e0043 */
[----:B------:R-:W-:Y:S05]  /*79c0*/  WARPSYNC.COLLECTIVE R72, `(.L_x_95) ;  /* 0x0000000048087348 */ /* 0x000fea0003c00000 */
[----:B------:R0:W1:Y:S02]  /*79d0*/  SHFL.UP P0, R71, R73, R74, R75 ;  /* 0x0400004a49477389 */ /* 0x000064000000004b */
[----:B01----:R-:W-:Y:S05]  /*79e0*/  ENDCOLLECTIVE ;  /* 0x000000000000791b */ /* 0x003fea0003800000 */
.L_x_95:
[----:B------:R-:W-:Y:S02]  /*79f0*/  IMAD.MOV.U32 R74, RZ, RZ, 0x4 ;  /* 0x00000004ff4a7424 */ /* 0x000fe400078e00ff */
[----:B------:R-:W-:-:S04]  /*7a00*/  IMAD.MOV.U32 R68, RZ, RZ, R71 ;  /* 0x000000ffff447224 */ /* 0x000fc800078e0047 */
[----:B------:R-:W-:-:S04]  /*7a10*/  @P0 IMAD.IADD R68, R67, 0x1, R68 ;  /* 0x0000000143440824 */ /* 0x000fc800078e0244 */
[----:B------:R-:W-:-:S07]  /*7a20*/  IMAD.MOV.U32 R73, RZ, RZ, R68 ;  /* 0x000000ffff497224 */ /* 0x000fce00078e0044 */
[----:B------:R-:W-:Y:S05]  /*7a30*/  WARPSYNC.COLLECTIVE R72, `(.L_x_96) ;  /* 0x0000000048087348 */ /* 0x000fea0003c00000 */
[----:B------:R0:W1:Y:S02]  /*7a40*/  SHFL.UP P0, R71, R73, R74, R75 ;  /* 0x0400004a49477389 */ /* 0x000064000000004b */
[----:B01----:R-:W-:Y:S05]  /*7a50*/  ENDCOLLECTIVE ;  /* 0x000000000000791b */ /* 0x003fea0003800000 */
.L_x_96:
[----:B------:R-:W-:Y:S02]  /*7a60*/  IMAD.MOV.U32 R74, RZ, RZ, 0x8 ;  /* 0x00000008ff4a7424 */ /* 0x000fe400078e00ff */
[----:B------:R-:W-:-:S04]  /*7a70*/  IMAD.MOV.U32 R69, RZ, RZ, R71 ;  /* 0x000000ffff457224 */ /* 0x000fc800078e0047 */
[----:B------:R-:W-:-:S04]  /*7a80*/  @P0 IMAD.IADD R69, R68, 0x1, R69 ;  /* 0x0000000144450824 */ /* 0x000fc800078e0245 */
[----:B------:R-:W-:-:S07]  /*7a90*/  IMAD.MOV.U32 R73, RZ, RZ, R69 ;  /* 0x000000ffff497224 */ /* 0x000fce00078e0045 */
[----:B------:R-:W-:Y:S05]  /*7aa0*/  WARPSYNC.COLLECTIVE R72, `(.L_x_97) ;  /* 0x0000000048087348 */ /* 0x000fea0003c00000 */
[----:B------:R0:W1:Y:S02]  /*7ab0*/  SHFL.UP P0, R71, R73, R74, R75 ;  /* 0x0400004a49477389 */ /* 0x000064000000004b */
[----:B01----:R-:W-:Y:S05]  /*7ac0*/  ENDCOLLECTIVE ;  /* 0x000000000000791b */ /* 0x003fea0003800000 */
.L_x_97:
[----:B------:R-:W-:Y:S02]  /*7ad0*/  IMAD.MOV.U32 R74, RZ, RZ, 0x10 ;  /* 0x00000010ff4a7424 */ /* 0x000fe400078e00ff */
[----:B------:R-:W-:-:S04]  /*7ae0*/  IMAD.MOV.U32 R70, RZ, RZ, R71 ;  /* 0x000000ffff467224 */ /* 0x000fc800078e0047 */
[----:B------:R-:W-:-:S04]  /*7af0*/  @P0 IMAD.IADD R70, R69, 0x1, R70 ;  /* 0x0000000145460824 */ /* 0x000fc800078e0246 */
[----:B------:R-:W-:-:S07]  /*7b00*/  IMAD.MOV.U32 R73, RZ, RZ, R70 ;  /* 0x000000ffff497224 */ /* 0x000fce00078e0046 */
[----:B------:R-:W-:Y:S05]  /*7b10*/  WARPSYNC.COLLECTIVE R72, `(.L_x_98) ;  /* 0x0000000048087348 */ /* 0x000fea0003c00000 */
[----:B------:R0:W1:Y:S02]  /*7b20*/  SHFL.UP P0, R71, R73, R74, R75 ;  /* 0x0400004a49477389 */ /* 0x000064000000004b */
[----:B01----:R-:W-:Y:S05]  /*7b30*/  ENDCOLLECTIVE ;  /* 0x000000000000791b */ /* 0x003fea0003800000 */
.L_x_98:
[----:B------:R-:W-:Y:S05]  /*7b40*/  BRA `(.L_x_99) ;  /* 0xffffffa8003c7947 */ /* 0x000fea000383ffff */
.L_x_100:
[----:B------:R-:W-:-:S00]  /*7b50*/  BRA `(.L_x_100) ;  /* 0xfffffffc00fc7947 */ /* 0x000fc0000383ffff */
[----:B------:R-:W-:-:S00]  /*7b60*/  NOP ;  /* 0x0000000000007918 */ /* 0x000fc00000000000 */
        /* <DEDUP_REMOVED lines=9> */
.L_x_541:


//--------------------- .text._ZN3cub18CUB_300001_SM_10006detail10radix_sort33DeviceRadixSortExclusiveSumKernelINS1_5radix10policy_hubIyyyE10Policy1000EyEEvPT0_ --------------------------
	.section	.text._ZN3cub18CUB_300001_SM_10006detail10radix_sort33DeviceRadixSortExclusiveSumKernelINS1_5radix10policy_hubIyyyE10Policy1000EyEEvPT0_,"ax",@progbits
	.align	128
        .global         _ZN3cub18CUB_300001_SM_10006detail10radix_sort33DeviceRadixSortExclusiveSumKernelINS1_5radix10policy_hubIyyyE10Policy1000EyEEvPT0_
        .type           _ZN3cub18CUB_300001_SM_10006detail10radix_sort33DeviceRadixSortExclusiveSumKernelINS1_5radix10policy_hubIyyyE10Policy1000EyEEvPT0_,@function
        .size           _ZN3cub18CUB_300001_SM_10006detail10radix_sort33DeviceRadixSortExclusiveSumKernelINS1_5radix10policy_hubIyyyE10Policy1000EyEEvPT0_,(.L_x_542 - _ZN3cub18CUB_300001_SM_10006detail10radix_sort33DeviceRadixSortExclusiveSumKernelINS1_5radix10policy_hubIyyyE10Policy1000EyEEvPT0_)
        .other          _ZN3cub18CUB_300001_SM_10006detail10radix_sort33DeviceRadixSortExclusiveSumKernelINS1_5radix10policy_hubIyyyE10Policy1000EyEEvPT0_,@"STO_CUDA_ENTRY STV_DEFAULT"
_ZN3cub18CUB_300001_SM_10006detail10radix_sort33DeviceRadixSortExclusiveSumKernelINS1_5radix10policy_hubIyyyE10Policy1000EyEEvPT0_:
.text._ZN3cub18CUB_300001_SM_10006detail10radix_sort33DeviceRadixSortExclusiveSumKernelINS1_5radix10policy_hubIyyyE10Policy1000EyEEvPT0_:
[----:B------:R-:W-:Y:S01]  /*0000*/  LDC R1, c[0x0][0x37c] ;  /* 0x0000df00ff017b82 */ /* 0x000fe20000000800 */
[----:B------:R-:W0:Y:S07]  /*0010*/  S2R R18, SR_TID.X ;  /* 0x0000000000127919 */ /* 0x000e2e0000002100 */
[----:B------:R-:W1:Y:S01]  /*0020*/  LDC.64 R16, c[0x0][0x380] ;  /* 0x0000e000ff107b82 */ /* 0x000e620000000a00 */
[----:B------:R-:W2:Y:S01]  /*0030*/  LDCU.64 UR4, c[0x0][0x358] ;  /* 0x00006b00ff0477ac */ /* 0x000ea20008000a00 */
[----:B------:R-:W3:Y:S01]  /*0040*/  S2R R5, SR_CTAID.X ;  /* 0x0000000000057919 */ /* 0x000ee20000002500 */
[----:B0-----:R-:W-:Y:S01]  /*0050*/  ISETP.GT.U32.AND P1, PT, R18, 0xff, PT ;  /* 0x000000ff1200780c */ /* 0x001fe20003f24070 */
[----:B---3--:R-:W-:-:S04]  /*0060*/  IMAD R5, R5, 0x100, R18 ;  /* 0x0000010005057824 */ /* 0x008fc800078e0212 */
[----:B-1----:R-:W-:-:S08]  /*0070*/  IMAD.WIDE R16, R5, 0x8, R16 ;  /* 0x0000000805107825 */ /* 0x002fd000078e0210 */
[----:B--2---:R-:W2:Y:S01]  /*0080*/  @!P1 LDG.E.64 R2, desc[UR4][R16.64] ;  /* 0x0000000410029981 */ /* 0x004ea2000c1e1b00 */
[----:B------:R-:W-:Y:S02]  /*0090*/  MOV R0, 0x400 ;  /* 0x0000040000007802 */ /* 0x000fe40000000f00 */
[C---:B------:R-:W-:Y:S01]  /*00a0*/  ISETP.GT.U32.AND P0, PT, R18.reuse, 0x1f, PT ;  /* 0x0000001f1200780c */ /* 0x040fe20003f04070 */
[----:B------:R-:W0:Y:S02]  /*00b0*/  S2R R5, SR_CgaCtaId ;  /* 0x0000000000057919 */ /* 0x000e240000008800 */
[----:B0-----:R-:W-:Y:S02]  /*00c0*/  LEA R5, R5, R0, 0x18 ;  /* 0x0000000005057211 */ /* 0x001fe400078ec0ff */
[----:B------:R-:W-:-:S05]  /*00d0*/  LEA.HI R0, R18, R18, RZ, 0x1d ;  /* 0x0000001212007211 */ /* 0x000fca00078fe8ff */
[----:B------:R-:W-:-:S05]  /*00e0*/  IMAD R0, R0, 0x8, R5 ;  /* 0x0000000800007824 */ /* 0x000fca00078e0205 */
[----:B--2---:R0:W-:Y:S01]  /*00f0*/  STS.64 [R0+0x10], R2 ;  /* 0x0000100200007388 */ /* 0x0041e20000000a00 */
[----:B------:R-:W-:Y:S06]  /*0100*/  BAR.SYNC.DEFER_BLOCKING 0x0 ;  /* 0x0000000000007b1d */ /* 0x000fec0000010000 */
[----:B------:R-:W-:Y:S05]  /*0110*/  @P0 BRA `(.L_x_101) ;  /* 0x0000000400240947 */ /* 0x000fea0003800000 */
[----:B------:R-:W-:Y:S01]  /*0120*/  IMAD R18, R18, 0x48, R5 ;  /* 0x0000004812127824 */ /* 0x000fe200078e0205 */
[----:B------:R-:W-:-:S04]  /*0130*/  UMOV UR6, 0xffffffff ;  /* 0xffffffff00067882 */ /* 0x000fc80000000000 */
[----:B------:R-:W-:Y:S04]  /*0140*/  LDS.64 R14, [R18+0x10] ;  /* 0x00001000120e7984 */ /* 0x000fe80000000a00 */
[----:B------:R-:W-:Y:S04]  /*0150*/  LDS.64 R12, [R18+0x18] ;  /* 0x00001800120c7984 */ /* 0x000fe80000000a00 */
[----:B------:R-:W1:Y:S04]  /*0160*/  LDS.64 R10, [R18+0x20] ;  /* 0x00002000120a7984 */ /* 0x000e680000000a00 */
[----:B------:R-:W-:Y:S04]  /*0170*/  LDS.64 R8, [R18+0x28] ;  /* 0x0000280012087984 */ /* 0x000fe80000000a00 */
[----:B------:R-:W2:Y:S04]  /*0180*/  LDS.64 R6, [R18+0x30] ;  /* 0x0000300012067984 */ /* 0x000ea80000000a00 */
[----:B------:R-:W-:Y:S04]  /*0190*/  LDS.64 R4, [R18+0x38] ;  /* 0x0000380012047984 */ /* 0x000fe80000000a00 */
[----:B0-----:R-:W0:Y:S04]  /*01a0*/  LDS.64 R2, [R18+0x40] ;  /* 0x0000400012027984 */ /* 0x001e280000000a00 */
[----:B------:R-:W3:Y:S01]  /*01b0*/  LDS.64 R20, [R18+0x48] ;  /* 0x0000480012147984 */ /* 0x000ee20000000a00 */
[----:B-1----:R-:W-:-:S04]  /*01c0*/  IADD3 R19, P3, P4, R10, R12, R14 ;  /* 0x0000000c0a137210 */ /* 0x002fc80007c7e00e */
[----:B------:R-:W-:Y:S02]  /*01d0*/  IADD3.X R23, PT, PT, R11, R13, R15, P3, P4 ;  /* 0x0000000d0b177210 */ /* 0x000fe40001fe840f */
[----:B--2---:R-:W-:-:S04]  /*01e0*/  IADD3 R19, P0, P2, R6, R19, R8 ;  /* 0x0000001306137210 */ /* 0x004fc80007a1e008 */
[----:B------:R-:W-:Y:S02]  /*01f0*/  IADD3.X R23, PT, PT, R7, R23, R9, P0, P2 ;  /* 0x0000001707177210 */ /* 0x000fe400007e4409 */
[----:B0-----:R-:W-:-:S04]  /*0200*/  IADD3 R19, P3, P4, R2, R19, R4 ;  /* 0x0000001302137210 */ /* 0x001fc80007c7e004 */
[----:B---3--:R-:W-:Y:S02]  /*0210*/  IADD3 R20, P0, PT, R20, R19, RZ ;  /* 0x0000001314147210 */ /* 0x008fe40007f1e0ff */
[----:B------:R-:W-:-:S05]  /*0220*/  IADD3.X R19, PT, PT, R3, R23, R5, P3, P4 ;  /* 0x0000001703137210 */ /* 0x000fca0001fe8405 */
[----:B------:R-:W-:Y:S01]  /*0230*/  IMAD.X R19, R21, 0x1, R19, P0 ;  /* 0x0000000115137824 */ /* 0x000fe200000e0613 */
[----:B------:R-:W-:Y:S06]  /*0240*/  BRA.DIV UR6, `(.L_x_102) ;  /* 0x0000000206f07947 */ /* 0x000fec000b800000 */
[----:B------:R-:W0:Y:S04]  /*0250*/  SHFL.UP PT, R27, R20, 0x1, RZ ;  /* 0x04200000141b7989 */ /* 0x000e2800000e00ff */
[----:B------:R-:W1:Y:S01]  /*0260*/  SHFL.UP P0, R25, R19, 0x1, RZ ;  /* 0x0420000013197989 */ /* 0x000e6200000000ff */
[----:B0-----:R-:W-:-:S04]  /*0270*/  IADD3 R22, P2, PT, R27, R20, RZ ;  /* 0x000000141b167210 */ /* 0x001fc80007f5e0ff */
[----:B-1----:R-:W-:Y:S01]  /*0280*/  SEL R27, R22, R27, P0 ;  /* 0x0000001b161b7207 */ /* 0x002fe20000000000 */
[----:B------:R-:W-:-:S04]  /*0290*/  IMAD.X R26, R25, 0x1, R19, P2 ;  /* 0x00000001191a7824 */ /* 0x000fc800010e0613 */
[----:B------:R-:W0:Y:S01]  /*02a0*/  SHFL.UP PT, R28, R27, 0x2, RZ ;  /* 0x044000001b1c7989 */ /* 0x000e2200000e00ff */
[----:B------:R-:W-:-:S05]  /*02b0*/  SEL R26, R26, R25, P0 ;  /* 0x000000191a1a7207 */ /* 0x000fca0000000000 */
[----:B------:R-:W1:Y:S01]  /*02c0*/  SHFL.UP P0, R25, R26, 0x2, RZ ;  /* 0x044000001a197989 */ /* 0x000e6200000000ff */
[----:B0-----:R-:W-:-:S05]  /*02d0*/  IADD3 R21, P2, PT, R28, R27, RZ ;  /* 0x0000001b1c157210 */ /* 0x001fca0007f5e0ff */
[----:B-1----:R-:W-:Y:S01]  /*02e0*/  IMAD.X R22, R25, 0x1, R26, P2 ;  /* 0x0000000119167824 */ /* 0x002fe200010e061a */
[----:B------:R-:W-:-:S04]  /*02f0*/  SEL R28, R21, R28, P0 ;  /* 0x0000001c151c7207 */ /* 0x000fc80000000000 */
[----:B------:R-:W-:Y:S01]  /*0300*/  SEL R29, R22, R25, P0 ;  /* 0x00000019161d7207 */ /* 0x000fe20000000000 */
        /* <DEDUP_REMOVED lines=12> */
[----:B------:R0:W1:Y:S04]  /*03d0*/  SHFL.UP PT, R28, R27, 0x10, RZ ;  /* 0x060000001b1c7989 */ /* 0x00006800000e00ff */
[----:B------:R0:W2:Y:S02]  /*03e0*/  SHFL.UP P0, R25, R26, 0x10, RZ ;  /* 0x060000001a197989 */ /* 0x0000a400000000ff */
.L_x_113:
[----:B-1----:R-:W-:-:S04]  /*03f0*/  IADD3 R21, P2, PT, R28, R27, RZ ;  /* 0x0000001b1c157210 */ /* 0x002fc80007f5e0ff */
[----:B--2---:R-:W-:Y:S01]  /*0400*/  SEL R21, R21, R28, P0 ;  /* 0x0000001c15157207 */ /* 0x004fe20000000000 */
[----:B------:R-:W-:-:S05]  /*0410*/  IMAD.X R22, R25, 0x1, R26, P2 ;  /* 0x0000000119167824 */ /* 0x000fca00010e061a */
[----:B------:R-:W-:Y:S02]  /*0420*/  SEL R22, R22, R25, P0 ;  /* 0x0000001916167207 */ /* 0x000fe40000000000 */
[----:B------:R-:W-:-:S05]  /*0430*/  IADD3 R20, P0, PT, R21, -R20, RZ ;  /* 0x8000001415147210 */ /* 0x000fca0007f1e0ff */
[----:B------:R-:W-:Y:S01]  /*0440*/  IMAD.X R21, R22, 0x1, ~R19, P0 ;  /* 0x0000000116157824 */ /* 0x000fe200000e0e13 */
[----:B------:R-:W-:-:S04]  /*0450*/  IADD3 R14, P0, PT, R14, R20, RZ ;  /* 0x000000140e0e7210 */ /* 0x000fc80007f1e0ff */
[----:B------:R1:W-:Y:S01]  /*0460*/  STS.64 [R18+0x10], R20 ;  /* 0x0000101412007388 */ /* 0x0003e20000000a00 */
[----:B------:R-:W-:Y:S01]  /*0470*/  IMAD.X R15, R15, 0x1, R21, P0 ;  /* 0x000000010f0f7824 */ /* 0x000fe200000e0615 */
        /* <DEDUP_REMOVED lines=17> */
[----:B------:R-:W-:-:S05]  /*0590*/  IMAD.X R3, R3, 0x1, R5, P0 ;  /* 0x0000000103037824 */ /* 0x000fca00000e0605 */
[----:B------:R1:W-:Y:S03]  /*05a0*/  STS.64 [R18+0x48], R2 ;  /* 0x0000480212007388 */ /* 0x0003e60000000a00 */
.L_x_101:
[----:B------:R-:W-:Y:S05]  /*05b0*/  WARPSYNC.ALL ;  /* 0x0000000000007948 */ /* 0x000fea0003800000 */
[----:B------:R-:W-:Y:S06]  /*05c0*/  BAR.SYNC.DEFER_BLOCKING 0x0 ;  /* 0x0000000000007b1d */ /* 0x000fec0000010000 */
[----:B------:R-:W-:Y:S05]  /*05d0*/  @P1 EXIT ;  /* 0x000000000000194d */ /* 0x000fea0003800000 */
[----:B01----:R-:W0:Y:S04]  /*05e0*/  LDS.64 R2, [R0+0x10] ;  /* 0x0000100000027984 */ /* 0x003e280000000a00 */
[----:B0-----:R-:W-:Y:S01]  /*05f0*/  STG.E.64 desc[UR4][R16.64], R2 ;  /* 0x0000000210007986 */ /* 0x001fe2000c101b04 */
[----:B------:R-:W-:Y:S05]  /*0600*/  EXIT ;  /* 0x000000000000794d */ /* 0x000fea0003800000 */
.L_x_102:
[----:B------:R-:W-:Y:S02]  /*0610*/  IMAD.MOV.U32 R24, RZ, RZ, R20 ;  /* 0x000000ffff187224 */ /* 0x000fe400078e0014 */
[----:B------:R-:W-:Y:S02]  /*0620*/  IMAD.MOV.U32 R23, RZ, RZ, 0x1 ;  /* 0x00000001ff177424 */ /* 0x000fe400078e00ff */
[----:B------:R-:W-:Y:S02]  /*0630*/  IMAD.MOV.U32 R22, RZ, RZ, RZ ;  /* 0x000000ffff167224 */ /* 0x000fe400078e00ff */
[----:B------:R-:W-:-:S07]  /*0640*/  IMAD.MOV.U32 R21, RZ, RZ, -0x1 ;  /* 0xffffffffff157424 */ /* 0x000fce00078e00ff */
[----:B------:R-:W-:Y:S05]  /*0650*/  WARPSYNC.COLLECTIVE R21, `(.L_x_103) ;  /* 0x0000000015087348 */ /* 0x000fea0003c00000 */
[----:B------:R0:W1:Y:S02]  /*0660*/  SHFL.UP P0, R25, R24, R23, R22 ;  /* 0x0400001718197389 */ /* 0x0000640000000016 */
[----:B01----:R-:W-:Y:S05]  /*0670*/  ENDCOLLECTIVE ;  /* 0x000000000000791b */ /* 0x003fea0003800000 */
.L_x_103:
[----:B------:R-:W-:Y:S02]  /*0680*/  IMAD.MOV.U32 R24, RZ, RZ, R19 ;  /* 0x000000ffff187224 */ /* 0x000fe400078e0013 */
[----:B------:R-:W-:-:S07]  /*0690*/  IMAD.MOV.U32 R27, RZ, RZ, R25 ;  /* 0x000000ffff1b7224 */ /* 0x000fce00078e0019 */
[----:B------:R-:W-:Y:S05]  /*06a0*/  WARPSYNC.COLLECTIVE R21, `(.L_x_104) ;  /* 0x0000000015087348 */ /* 0x000fea0003c00000 */
[----:B------:R0:W1:Y:S02]  /*06b0*/  SHFL.UP P0, R25, R24, R23, R22 ;  /* 0x0400001718197389 */ /* 0x0000640000000016 */
[----:B01----:R-:W-:Y:S05]  /*06c0*/  ENDCOLLECTIVE ;  /* 0x000000000000791b */ /* 0x003fea0003800000 */
.L_x_104:
[----:B------:R-:W-:Y:S01]  /*06d0*/  IADD3 R26, P2, PT, R27, R20, RZ ;  /* 0x000000141b1a7210 */ /* 0x000fe20007f5e0ff */
[----:B------:R-:W-:-:S03]  /*06e0*/  IMAD.MOV.U32 R23, RZ, RZ, 0x2 ;  /* 0x00000002ff177424 */ /* 0x000fc600078e00ff */
[----:B------:R-:W-:Y:S01]  /*06f0*/  SEL R27, R26, R27, P0 ;  /* 0x0000001b1a1b7207 */ /* 0x000fe20000000000 */
[----:B------:R-:W-:-:S04]  /*0700*/  IMAD.X R26, R25, 0x1, R19, P2 ;  /* 0x00000001191a7824 */ /* 0x000fc800010e0613 */
[----:B------:R-:W-:Y:S01]  /*0710*/  IMAD.MOV.U32 R24, RZ, RZ, R27 ;  /* 0x000000ffff187224 */ /* 0x000fe200078e001b */
[----:B------:R-:W-:-:S07]  /*0720*/  SEL R26, R26, R25, P0 ;  /* 0x000000191a1a7207 */ /* 0x000fce0000000000 */
[----:B------:R-:W-:Y:S05]  /*0730*/  WARPSYNC.COLLECTIVE R21, `(.L_x_105) ;  /* 0x0000000015087348 */ /* 0x000fea0003c00000 */
[----:B------:R0:W1:Y:S02]  /*0740*/  SHFL.UP P0, R25, R24, R23, R22 ;  /* 0x0400001718197389 */ /* 0x0000640000000016 */
[----:B01----:R-:W-:Y:S05]  /*0750*/  ENDCOLLECTIVE ;  /* 0x000000000000791b */ /* 0x003fea0003800000 */
.L_x_105:
[----:B------:R-:W-:Y:S02]  /*0760*/  IMAD.MOV.U32 R24, RZ, RZ, R26 ;  /* 0x000000ffff187224 */ /* 0x000fe400078e001a */
[----:B------:R-:W-:-:S07]  /*0770*/  IMAD.MOV.U32 R28, RZ, RZ, R25 ;  /* 0x000000ffff1c7224 */ /* 0x000fce00078e0019 */
[----:B------:R-:W-:Y:S05]  /*0780*/  WARPSYNC.COLLECTIVE R21, `(.L_x_106) ;  /* 0x0000000015087348 */ /* 0x000fea0003c00000 */
[----:B------:R0:W1:Y:S02]  /*0790*/  SHFL.UP P0, R25, R24, R23, R22 ;  /* 0x0400001718197389 */ /* 0x0000640000000016 */
[----:B01----:R-:W-:Y:S05]  /*07a0*/  ENDCOLLECTIVE ;  /* 0x000000000000791b */ /* 0x003fea0003800000 */
.L_x_106:
        /* <DEDUP_REMOVED lines=9> */
.L_x_107:
[----:B------:R-:W-:Y:S02]  /*0840*/  IMAD.MOV.U32 R24, RZ, RZ, R29 ;  /* 0x000000ffff187224 */ /* 0x000fe400078e001d */
[----:B------:R-:W-:-:S07]  /*0850*/  IMAD.MOV.U32 R27, RZ, RZ, R25 ;  /* 0x000000ffff1b7224 */ /* 0x000fce00078e0019 */
[----:B------:R-:W-:Y:S05]  /*0860*/  WARPSYNC.COLLECTIVE R21, `(.L_x_108) ;  /* 0x0000000015087348 */ /* 0x000fea0003c00000 */
[----:B------:R0:W1:Y:S02]  /*0870*/  SHFL.UP P0, R25, R24, R23, R22 ;  /* 0x0400001718197389 */ /* 0x0000640000000016 */
[----:B01----:R-:W-:Y:S05]  /*0880*/  ENDCOLLECTIVE ;  /* 0x000000000000791b */ /* 0x003fea0003800000 */
.L_x_108:
        /* <DEDUP_REMOVED lines=9> */
.L_x_109:
[----:B------:R-:W-:Y:S02]  /*0920*/  IMAD.MOV.U32 R24, RZ, RZ, R29 ;  /* 0x000000ffff187224 */ /* 0x000fe400078e001d */
[----:B------:R-:W-:-:S07]  /*0930*/  IMAD.MOV.U32 R27, RZ, RZ, R25 ;  /* 0x000000ffff1b7224 */ /* 0x000fce00078e0019 */
[----:B------:R-:W-:Y:S05]  /*0940*/  WARPSYNC.COLLECTIVE R21, `(.L_x_110) ;  /* 0x0000000015087348 */ /* 0x000fea0003c00000 */
[----:B------:R0:W1:Y:S02]  /*0950*/  SHFL.UP P0, R25, R24, R23, R22 ;  /* 0x0400001718197389 */ /* 0x0000640000000016 */
[----:B01----:R-:W-:Y:S05]  /*0960*/  ENDCOLLECTIVE ;  /* 0x000000000000791b */ /* 0x003fea0003800000 */
.L_x_110:
        /* <DEDUP_REMOVED lines=9> */
.L_x_111:
[----:B------:R-:W-:Y:S02]  /*0a00*/  IMAD.MOV.U32 R24, RZ, RZ, R26 ;  /* 0x000000ffff187224 */ /* 0x000fe400078e001a */
[----:B------:R-:W-:-:S07]  /*0a10*/  IMAD.MOV.U32 R28, RZ, RZ, R25 ;  /* 0x000000ffff1c7224 */ /* 0x000fce00078e0019 */
[----:B------:R-:W-:Y:S05]  /*0a20*/  WARPSYNC.COLLECTIVE R21, `(.L_x_112) ;  /* 0x0000000015087348 */ /* 0x000fea0003c00000 */
[----:B------:R0:W1:Y:S02]  /*0a30*/  SHFL.UP P0, R25, R24, R23, R22 ;  /* 0x0400001718197389 */ /* 0x0000640000000016 */
[----:B01----:R-:W-:Y:S05]  /*0a40*/  ENDCOLLECTIVE ;  /* 0x000000000000791b */ /* 0x003fea0003800000 */
.L_x_112:
[----:B------:R-:W-:Y:S05]  /*0a50*/  BRA `(.L_x_113) ;  /* 0xfffffff800647947 */ /* 0x000fea000383ffff */
.L_x_114:
        /* <DEDUP_REMOVED lines=10> */
.L_x_542:


//--------------------- .text._ZN3cub18CUB_300001_SM_10006detail10radix_sort30DeviceRadixSortHistogramKernelINS1_5radix10policy_hubIyyyE10Policy1000ELNS0_9SortOrderE0EyyNS1_21identity_decomposer_tEEEvPT2_PKT1_SA_iiT3_ --------------------------
	.section	.text._ZN3cub18CUB_300001_SM_10006detail10radix_sort30DeviceRadixSortHistogramKernelINS1_5radix10policy_hubIyyyE10Policy1000ELNS0_9SortOrderE0EyyNS1_21identity_decomposer_tEEEvPT2_PKT1_SA_iiT3_,"ax",@progbits
	.align	128
        .global         _ZN3cub18CUB_300001_SM_10006detail10radix_sort30DeviceRadixSortHistogramKernelINS1_5radix10policy_hubIyyyE10Policy1000ELNS0_9SortOrderE0EyyNS1_21identity_decomposer_tEEEvPT2_PKT1_SA_iiT3_
        .type           _ZN3cub18CUB_300001_SM_10006detail10radix_sort30DeviceRadixSortHistogramKernelINS1_5radix10policy_hubIyyyE10Policy1000ELNS0_9SortOrderE0EyyNS1_21identity_decomposer_tEEEvPT2_PKT1_SA_iiT3_,@function
        .size           _ZN3cub18CUB_300001_SM_10006detail10radix_sort30DeviceRadixSortHistogramKernelINS1_5radix10policy_hubIyyyE10Policy1000ELNS0_9SortOrderE0EyyNS1_21identity_decomposer_tEEEvPT2_PKT1_SA_iiT3_,(.L_x_543 - _ZN3cub18CUB_300001_SM_10006detail10radix_sort30DeviceRadixSortHistogramKernelINS1_5radix10policy_hubIyyyE10Policy1000ELNS0_9SortOrderE0EyyNS1_21identity_decomposer_tEEEvPT2_PKT1_SA_iiT3_)
        .other          _ZN3cub18CUB_300001_SM_10006detail10radix_sort30DeviceRadixSortHistogramKernelINS1_5radix10policy_hubIyyyE10Policy1000ELNS0_9SortOrderE0EyyNS1_21identity_decomposer_tEEEvPT2_PKT1_SA_iiT3_,@"STO_CUDA_ENTRY STV_DEFAULT"
_ZN3cub18CUB_300001_SM_10006detail10radix_sort30DeviceRadixSortHistogramKernelINS1_5radix10policy_hubIyyyE10Policy1000ELNS0_9SortOrderE0EyyNS1_21identity_decomposer_tEEEvPT2_PKT1_SA_iiT3_:
.text._ZN3cub18CUB_300001_SM_10006detail10radix_sort30DeviceRadixSortHistogramKernelINS1_5radix10policy_hubIyyyE10Policy1000ELNS0_9SortOrderE0EyyNS1_21identity_decomposer_tEEEvPT2_PKT1_SA_iiT3_:
[----:B------:R-:W-:Y:S01]  /*0000*/  LDC R1, c[0x0][0x37c] ;  /* 0x0000df00ff017b82 */ /* 0x000fe20000000800 */
[----:B------:R-:W0:Y:S02]  /*0010*/  LDCU.64 UR4, c[0x0][0x390] ;  /* 0x00007200ff0477ac */ /* 0x000e240008000a00 */
[----:B0-----:R-:W-:-:S04]  /*0020*/  ISETP.NE.U32.AND P0, PT, RZ, UR4, PT ;  /* 0x00000004ff007c0c */ /* 0x001fc8000bf05070 */
[----:B------:R-:W-:-:S13]  /*0030*/  ISETP.NE.AND.EX P0, PT, RZ, UR5, PT, P0 ;  /* 0x00000005ff007c0c */ /* 0x000fda000bf05300 */
[----:B------:R-:W-:Y:S05]  /*0040*/  @!P0 EXIT ;  /* 0x000000000000894d */ /* 0x000fea0003800000 */
[----:B------:R-:W0:Y:S01]  /*0050*/  S2R R0, SR_TID.X ;  /* 0x0000000000007919 */ /* 0x000e220000002100 */
[----:B------:R-:W1:Y:S01]  /*0060*/  LDC.64 R2, c[0x0][0x398] ;  /* 0x0000e600ff027b82 */ /* 0x000e620000000a00 */
[----:B------:R-:W-:Y:S01]  /*0070*/  UMOV UR4, 0x400 ;  /* 0x0000040000047882 */ /* 0x000fe20000000000 */
[----:B------:R-:W2:Y:S01]  /*0080*/  LDCU.64 UR16, c[0x0][0x358] ;  /* 0x00006b00ff1077ac */ /* 0x000ea20008000a00 */
[----:B------:R-:W3:Y:S05]  /*0090*/  LDCU UR18, c[0x0][0x370] ;  /* 0x00006e00ff1277ac */ /* 0x000eea0008000800 */
[----:B------:R-:W4:Y:S01]  /*00a0*/  S2UR UR5, SR_CgaCtaId ;  /* 0x00000000000579c3 */ /* 0x000f220000008800 */
[----:B------:R-:W-:Y:S01]  /*00b0*/  UMOV UR6, URZ ;  /* 0x000000ff00067c82 */ /* 0x000fe20008000000 */
[----:B------:R-:W-:-:S06]  /*00c0*/  UMOV UR7, URZ ;  /* 0x000000ff00077c82 */ /* 0x000fcc0008000000 */
[----:B------:R-:W5:Y:S01]  /*00d0*/  S2UR UR8, SR_CTAID.X ;  /* 0x00000000000879c3 */ /* 0x000f620000002500 */
[----:B-1----:R-:W-:-:S04]  /*00e0*/  IADD3 R2, PT, PT, R3, 0x7, -R2 ;  /* 0x0000000703027810 */ /* 0x002fc80007ffe802 */
[----:B------:R-:W-:Y:S01]  /*00f0*/  ISETP.GE.AND P0, PT, R2, 0x8, PT ;  /* 0x000000080200780c */ /* 0x000fe20003f06270 */
[C---:B0-----:R-:W-:Y:S01]  /*0100*/  VIADD R3, R0.reuse, 0x80 ;  /* 0x0000008000037836 */ /* 0x041fe20000000000 */
[----:B----4-:R-:W-:Y:S02]  /*0110*/  ULEA UR4, UR5, UR4, 0x18 ;  /* 0x0000000405047291 */ /* 0x010fe4000f8ec0ff */
[C---:B------:R-:W-:Y:S01]  /*0120*/  ISETP.GT.U32.OR P0, PT, R0.reuse, 0xff, !P0 ;  /* 0x000000ff0000780c */ /* 0x040fe20004704470 */
[C---:B------:R-:W-:Y:S02]  /*0130*/  VIADD R4, R0.reuse, 0x100 ;  /* 0x0000010000047836 */ /* 0x040fe40000000000 */
[C---:B------:R-:W-:Y:S01]  /*0140*/  VIADD R5, R0.reuse, 0x200 ;  /* 0x0000020000057836 */ /* 0x040fe20000000000 */
[----:B------:R-:W-:Y:S01]  /*0150*/  P2R R43, PR, RZ, 0x1 ;  /* 0x00000001ff2b7803 */ /* 0x000fe20000000000 */
[C---:B------:R-:W-:Y:S01]  /*0160*/  VIADD R40, R0.reuse, 0x280 ;  /* 0x0000028000287836 */ /* 0x040fe20000000000 */
[C---:B------:R-:W-:Y:S01]  /*0170*/  LEA R2, R0.reuse, UR4, 0x2 ;  /* 0x0000000400027c11 */ /* 0x040fe2000f8e10ff */
[C---:B------:R-:W-:Y:S01]  /*0180*/  VIADD R41, R0.reuse, 0x300 ;  /* 0x0000030000297836 */ /* 0x040fe20000000000 */
[----:B-----5:R-:W-:Y:S01]  /*0190*/  USHF.L.U32 UR8, UR8, 0xb, URZ ;  /* 0x0000000b08087899 */ /* 0x020fe200080006ff */
[----:B--23--:R-:W-:-:S11]  /*01a0*/  VIADD R42, R0, 0x780 ;  /* 0x00000780002a7836 */ /* 0x00cfd60000000000 */
.L_x_198:
[----:B------:R-:W-:Y:S01]  /*01b0*/  ISETP.NE.AND P0, PT, R43, RZ, PT ;  /* 0x000000ff2b00720c */ /* 0x000fe20003f05270 */
[----:B------:R-:W-:-:S12]  /*01c0*/  BSSY.RECONVERGENT B0, `(.L_x_115) ;  /* 0x0000081000007945 */ /* 0x000fd80003800200 */
[----:B0-2345:R-:W-:Y:S05]  /*01d0*/  @P0 BRA `(.L_x_116) ;  /* 0x0000000400fc0947 */ /* 0x03dfea0003800000 */
[----:B------:R-:W0:Y:S02]  /*01e0*/  LDC.64 R6, c[0x0][0x398] ;  /* 0x0000e600ff067b82 */ /* 0x000e240000000a00 */
[----:B0-----:R-:W-:-:S04]  /*01f0*/  IADD3 R6, PT, PT, R7, 0x7, -R6 ;  /* 0x0000000707067810 */ /* 0x001fc80007ffe806 */
[----:B------:R-:W-:-:S04]  /*0200*/  SHF.R.S32.HI R7, RZ, 0x1f, R6 ;  /* 0x0000001fff077819 */ /* 0x000fc80000011406 */
[----:B------:R-:W-:-:S04]  /*0210*/  LEA.HI R7, R7, R6, RZ, 0x3 ;  /* 0x0000000607077211 */ /* 0x000fc800078f18ff */
[----:B------:R-:W-:Y:S01]  /*0220*/  SHF.R.S32.HI R8, RZ, 0x3, R7 ;  /* 0x00000003ff087819 */ /* 0x000fe20000011407 */
[----:B------:R-:W-:-:S03]  /*0230*/  HFMA2 R7, -RZ, RZ, 0, 0 ;  /* 0x00000000ff077431 */ /* 0x000fc600000001ff */
[C---:B------:R-:W-:Y:S01]  /*0240*/  LOP3.LUT R10, R8.reuse, 0xffffff0, RZ, 0xc0, !PT ;  /* 0x0ffffff0080a7812 */ /* 0x040fe200078ec0ff */
[----:B------:R-:W-:-:S05]  /*0250*/  VIADD R6, R8, 0xffffffff ;  /* 0xffffffff08067836 */ /* 0x000fca0000000000 */
[----:B------:R-:W-:-:S13]  /*0260*/  ISETP.GE.U32.AND P0, PT, R6, 0xf, PT ;  /* 0x0000000f0600780c */ /* 0x000fda0003f06070 */
[----:B------:R-:W-:Y:S05]  /*0270*/  @!P0 BRA `(.L_x_117) ;  /* 0x00000000005c8947 */ /* 0x000fea0003800000 */
[----:B------:R-:W-:Y:S02]  /*0280*/  IMAD.MOV R7, RZ, RZ, -R10 ;  /* 0x000000ffff077224 */ /* 0x000fe400078e0a0a */
[----:B------:R-:W-:-:S07]  /*0290*/  VIADD R6, R2, 0x2000 ;  /* 0x0000200002067836 */ /* 0x000fce0000000000 */
.L_x_118:
[----:B------:R-:W-:Y:S01]  /*02a0*/  VIADD R7, R7, 0x10 ;  /* 0x0000001007077836 */ /* 0x000fe20000000000 */
[----:B------:R-:W-:Y:S04]  /*02b0*/  STS [R6+-0x2000], RZ ;  /* 0xffe000ff06007388 */ /* 0x000fe80000000800 */
        /* <DEDUP_REMOVED lines=18> */
[----:B------:R-:W-:-:S07]  /*03e0*/  IMAD.MOV.U32 R7, RZ, RZ, R10 ;  /* 0x000000ffff077224 */ /* 0x000fce00078e000a */
.L_x_117:
[C---:B------:R-:W-:Y:S02]  /*03f0*/  LOP3.LUT R6, R8.reuse, 0xf, RZ, 0xc0, !PT ;  /* 0x0000000f08067812 */ /* 0x040fe400078ec0ff */
[----:B------:R-:W-:Y:S02]  /*0400*/  LOP3.LUT R11, R8, 0x7, RZ, 0xc0, !PT ;  /* 0x00000007080b7812 */ /* 0x000fe400078ec0ff */
[C---:B------:R-:W-:Y:S01]  /*0410*/  ISETP.NE.AND P1, PT, R6.reuse, RZ, PT ;  /* 0x000000ff0600720c */ /* 0x040fe20003f25270 */
[----:B------:R-:W-:Y:S01]  /*0420*/  VIADD R6, R6, 0xffffffff ;  /* 0xffffffff06067836 */ /* 0x000fe20000000000 */
[----:B------:R-:W-:Y:S01]  /*0430*/  LOP3.LUT R9, R8, 0x3, RZ, 0xc0, !PT ;  /* 0x0000000308097812 */ /* 0x000fe200078ec0ff */
[----:B------:R-:W-:-:S10]  /*0440*/  VIADD R12, R11, 0xffffffff ;  /* 0xffffffff0b0c7836 */ /* 0x000fd40000000000 */
[----:B------:R-:W-:Y:S05]  /*0450*/  @!P1 BRA `(.L_x_119) ;  /* 0x0000000000789947 */ /* 0x000fea0003800000 */
[----:B------:R-:W-:Y:S02]  /*0460*/  ISETP.GE.U32.AND P2, PT, R6, 0x7, PT ;  /* 0x000000070600780c */ /* 0x000fe40003f46070 */
[----:B------:R-:W-:-:S11]  /*0470*/  ISETP.NE.AND P3, PT, R11, RZ, PT ;  /* 0x000000ff0b00720c */ /* 0x000fd60003f65270 */
[----:B------:R-:W-:Y:S05]  /*0480*/  @!P2 BRA `(.L_x_120) ;  /* 0x000000000028a947 */ /* 0x000fea0003800000 */
[C---:B------:R-:W-:Y:S01]  /*0490*/  LEA R8, R7.reuse, R2, 0xa ;  /* 0x0000000207087211 */ /* 0x040fe200078e50ff */
[----:B------:R-:W-:-:S04]  /*04a0*/  VIADD R7, R7, 0x8 ;  /* 0x0000000807077836 */ /* 0x000fc80000000000 */
        /* <DEDUP_REMOVED lines=8> */
.L_x_120:
[----:B------:R-:W-:Y:S05]  /*0530*/  @!P3 BRA `(.L_x_119) ;  /* 0x000000000040b947 */ /* 0x000fea0003800000 */
[----:B------:R-:W-:Y:S02]  /*0540*/  ISETP.GE.U32.AND P2, PT, R12, 0x3, PT ;  /* 0x000000030c00780c */ /* 0x000fe40003f46070 */
[----:B------:R-:W-:-:S11]  /*0550*/  ISETP.NE.AND P3, PT, R9, RZ, PT ;  /* 0x000000ff0900720c */ /* 0x000fd60003f65270 */
[C---:B0-----:R-:W-:Y:S02]  /*0560*/  @P2 IMAD R8, R7.reuse, 0x400, R2 ;  /* 0x0000040007082824 */ /* 0x041fe400078e0202 */
[----:B------:R-:W-:-:S03]  /*0570*/  @P2 VIADD R7, R7, 0x4 ;  /* 0x0000000407072836 */ /* 0x000fc60000000000 */
[----:B------:R1:W-:Y:S04]  /*0580*/  @P2 STS [R8], RZ ;  /* 0x000000ff08002388 */ /* 0x0003e80000000800 */
[----:B------:R1:W-:Y:S04]  /*0590*/  @P2 STS [R8+0x400], RZ ;  /* 0x000400ff08002388 */ /* 0x0003e80000000800 */
[----:B------:R1:W-:Y:S04]  /*05a0*/  @P2 STS [R8+0x800], RZ ;  /* 0x000800ff08002388 */ /* 0x0003e80000000800 */
[----:B------:R1:W-:Y:S01]  /*05b0*/  @P2 STS [R8+0xc00], RZ ;  /* 0x000c00ff08002388 */ /* 0x0003e20000000800 */
[----:B------:R-:W-:Y:S05]  /*05c0*/  @!P3 BRA `(.L_x_119) ;  /* 0x00000000001cb947 */ /* 0x000fea0003800000 */
[----:B------:R-:W-:Y:S01]  /*05d0*/  IMAD R7, R7, 0x400, R2 ;  /* 0x0000040007077824 */ /* 0x000fe200078e0202 */
[----:B------:R-:W-:-:S04]  /*05e0*/  ISETP.NE.AND P2, PT, R9, 0x1, PT ;  /* 0x000000010900780c */ /* 0x000fc80003f45270 */
[----:B------:R2:W-:Y:S09]  /*05f0*/  STS [R7], RZ ;  /* 0x000000ff07007388 */ /* 0x0005f20000000800 */
[----:B--2---:R-:W-:Y:S05]  /*0600*/  @!P2 BRA `(.L_x_119) ;  /* 0x00000000000ca947 */ /* 0x004fea0003800000 */
[----:B------:R-:W-:Y:S01]  /*0610*/  ISETP.NE.AND P2, PT, R9, 0x2, PT ;  /* 0x000000020900780c */ /* 0x000fe20003f45270 */
[----:B------:R2:W-:-:S12]  /*0620*/  STS [R7+0x400], RZ ;  /* 0x000400ff07007388 */ /* 0x0005d80000000800 */
[----:B------:R2:W-:Y:S02]  /*0630*/  @P2 STS [R7+0x800], RZ ;  /* 0x000800ff07002388 */ /* 0x0005e40000000800 */
.L_x_119:
[----:B------:R-:W-:-:S13]  /*0640*/  ISETP.GT.U32.AND P2, PT, R0, 0x7f, PT ;  /* 0x0000007f0000780c */ /* 0x000fda0003f44070 */
[----:B------:R-:W-:Y:S05]  /*0650*/  @P2 BRA `(.L_x_116) ;  /* 0x0000000000dc2947 */ /* 0x000fea0003800000 */
[----:B--2---:R-:W-:Y:S01]  /*0660*/  IMAD.MOV.U32 R7, RZ, RZ, RZ ;  /* 0x000000ffff077224 */ /* 0x004fe200078e00ff */
[----:B------:R-:W-:Y:S06]  /*0670*/  @!P0 BRA `(.L_x_121) ;  /* 0x0000000000588947 */ /* 0x000fec0003800000 */
[----:B------:R-:W-:-:S07]  /*0680*/  IMAD.MOV.U32 R7, RZ, RZ, RZ ;  /* 0x000000ffff077224 */ /* 0x000fce00078e00ff */
.L_x_122:
[C---:B012---:R-:W-:Y:S01]  /*0690*/  LEA R8, R7.reuse, R2, 0xa ;  /* 0x0000000207087211 */ /* 0x047fe200078e50ff */
[----:B------:R-:W-:-:S04]  /*06a0*/  VIADD R7, R7, 0x10 ;  /* 0x0000001007077836 */ /* 0x000fc80000000000 */
[----:B------:R2:W-:Y:S01]  /*06b0*/  STS [R8+0x200], RZ ;  /* 0x000200ff08007388 */ /* 0x0005e20000000800 */
[----:B------:R-:W-:-:S03]  /*06c0*/  ISETP.NE.AND P0, PT, R7, R10, PT ;  /* 0x0000000a0700720c */ /* 0x000fc60003f05270 */
[----:B------:R2:W-:Y:S04]  /*06d0*/  STS [R8+0x600], RZ ;  /* 0x000600ff08007388 */ /* 0x0005e80000000800 */
        /* <DEDUP_REMOVED lines=13> */
[----:B------:R2:W-:Y:S01]  /*07b0*/  STS [R8+0x3e00], RZ ;  /* 0x003e00ff08007388 */ /* 0x0005e20000000800 */
[----:B------:R-:W-:Y:S05]  /*07c0*/  @P0 BRA `(.L_x_122) ;  /* 0xfffffffc00b00947 */ /* 0x000fea000383ffff */
[----:B------:R-:W-:-:S07]  /*07d0*/  IMAD.MOV.U32 R7, RZ, RZ, R10 ;  /* 0x000000ffff077224 */ /* 0x000fce00078e000a */
.L_x_121:
[----:B------:R-:W-:Y:S05]  /*07e0*/  @!P1 BRA `(.L_x_116) ;  /* 0x0000000000789947 */ /* 0x000fea0003800000 */
[----:B------:R-:W-:Y:S02]  /*07f0*/  ISETP.GE.U32.AND P0, PT, R6, 0x7, PT ;  /* 0x000000070600780c */ /* 0x000fe40003f06070 */
[----:B------:R-:W-:-:S11]  /*0800*/  ISETP.NE.AND P1, PT, R11, RZ, PT ;  /* 0x000000ff0b00720c */ /* 0x000fd60003f25270 */
[----:B------:R-:W-:Y:S05]  /*0810*/  @!P0 BRA `(.L_x_123) ;  /* 0x0000000000288947 */ /* 0x000fea0003800000 */
[C---:B------:R-:W-:Y:S02]  /*0820*/  IMAD R6, R7.reuse, 0x400, R2 ;  /* 0x0000040007067824 */ /* 0x040fe400078e0202 */
[----:B------:R-:W-:-:S03]  /*0830*/  VIADD R7, R7, 0x8 ;  /* 0x0000000807077836 */ /* 0x000fc60000000000 */
[----:B------:R3:W-:Y:S04]  /*0840*/  STS [R6+0x200], RZ ;  /* 0x000200ff06007388 */ /* 0x0007e80000000800 */
[----:B------:R3:W-:Y:S04]  /*0850*/  STS [R6+0x600], RZ ;  /* 0x000600ff06007388 */ /* 0x0007e80000000800 */
[----:B------:R3:W-:Y:S04]  /*0860*/  STS [R6+0xa00], RZ ;  /* 0x000a00ff06007388 */ /* 0x0007e80000000800 */
[----:B------:R3:W-:Y:S04]  /*0870*/  STS [R6+0xe00], RZ ;  /* 0x000e00ff06007388 */ /* 0x0007e80000000800 */
[----:B------:R3:W-:Y:S04]  /*0880*/  STS [R6+0x1200], RZ ;  /* 0x001200ff06007388 */ /* 0x0007e80000000800 */
[----:B------:R3:W-:Y:S04]  /*0890*/  STS [R6+0x1600], RZ ;  /* 0x001600ff06007388 */ /* 0x0007e80000000800 */
[----:B------:R3:W-:Y:S04]  /*08a0*/  STS [R6+0x1a00], RZ ;  /* 0x001a00ff06007388 */ /* 0x0007e80000000800 */
[----:B------:R3:W-:Y:S02]  /*08b0*/  STS [R6+0x1e00], RZ ;  /* 0x001e00ff06007388 */ /* 0x0007e40000000800 */
.L_x_123:
[----:B------:R-:W-:Y:S05]  /*08c0*/  @!P1 BRA `(.L_x_116) ;  /* 0x0000000000409947 */ /* 0x000fea0003800000 */
[----:B------:R-:W-:Y:S02]  /*08d0*/  ISETP.GE.U32.AND P0, PT, R12, 0x3, PT ;  /* 0x000000030c00780c */ /* 0x000fe40003f06070 */
[----:B------:R-:W-:-:S11]  /*08e0*/  ISETP.NE.AND P1, PT, R9, RZ, PT ;  /* 0x000000ff0900720c */ /* 0x000fd60003f25270 */
[C---:B---3--:R-:W-:Y:S02]  /*08f0*/  @P0 IMAD R6, R7.reuse, 0x400, R2 ;  /* 0x0000040007060824 */ /* 0x048fe400078e0202 */
[----:B------:R-:W-:-:S03]  /*0900*/  @P0 VIADD R7, R7, 0x4 ;  /* 0x0000000407070836 */ /* 0x000fc60000000000 */
[----:B------:R4:W-:Y:S04]  /*0910*/  @P0 STS [R6+0x200], RZ ;  /* 0x000200ff06000388 */ /* 0x0009e80000000800 */
[----:B------:R4:W-:Y:S04]  /*0920*/  @P0 STS [R6+0x600], RZ ;  /* 0x000600ff06000388 */ /* 0x0009e80000000800 */
[----:B------:R4:W-:Y:S04]  /*0930*/  @P0 STS [R6+0xa00], RZ ;  /* 0x000a00ff06000388 */ /* 0x0009e80000000800 */
[----:B------:R4:W-:Y:S01]  /*0940*/  @P0 STS [R6+0xe00], RZ ;  /* 0x000e00ff06000388 */ /* 0x0009e20000000800 */
[----:B------:R-:W-:Y:S05]  /*0950*/  @!P1 BRA `(.L_x_116) ;  /* 0x00000000001c9947 */ /* 0x000fea0003800000 */
[----:B------:R-:W-:Y:S02]  /*0960*/  LEA R7, R7, R2, 0xa ;  /* 0x0000000207077211 */ /* 0x000fe400078e50ff */
[----:B------:R-:W-:-:S03]  /*0970*/  ISETP.NE.AND P0, PT, R9, 0x1, PT ;  /* 0x000000010900780c */ /* 0x000fc60003f05270 */
[----:B------:R3:W-:Y:S10]  /*0980*/  STS [R7+0x200], RZ ;  /* 0x000200ff07007388 */ /* 0x0007f40000000800 */
[----:B---3--:R-:W-:Y:S05]  /*0990*/  @!P0 BRA `(.L_x_116) ;  /* 0x00000000000c8947 */ /* 0x008fea0003800000 */
[----:B------:R-:W-:Y:S01]  /*09a0*/  ISETP.NE.AND P0, PT, R9, 0x2, PT ;  /* 0x000000020900780c */ /* 0x000fe20003f05270 */
[----:B------:R3:W-:-:S12]  /*09b0*/  STS [R7+0x600], RZ ;  /* 0x000600ff07007388 */ /* 0x0007d80000000800 */
[----:B------:R3:W-:Y:S02]  /*09c0*/  @P0 STS [R7+0xa00], RZ ;  /* 0x000a00ff07000388 */ /* 0x0007e40000000800 */
.L_x_116:
[----:B------:R-:W-:Y:S05]  /*09d0*/  BSYNC.RECONVERGENT B0 ;  /* 0x0000000000007941 */ /* 0x000fea0003800200 */
.L_x_115:
[----:B------:R-:W5:Y:S01]  /*09e0*/  LDCU.64 UR10, c[0x0][0x390] ;  /* 0x00007200ff0a77ac */ /* 0x000f620008000a00 */
[----:B------:R-:W-:Y:S02]  /*09f0*/  USHF.L.U32 UR4, UR6, 0x1e, URZ ;  /* 0x0000001e06047899 */ /* 0x000fe400080006ff */
[----:B------:R-:W-:Y:S02]  /*0a00*/  USHF.L.U64.HI UR5, UR6, 0x1e, UR7 ;  /* 0x0000001e06057899 */ /* 0x000fe40008010207 */
[----:B-----5:R-:W-:-:S04]  /*0a10*/  UIADD3 UR4, UP0, UPT, -UR4, UR10, URZ ;  /* 0x0000000a04047290 */ /* 0x020fc8000ff1e1ff */
[----:B------:R-:W-:Y:S02]  /*0a20*/  UIADD3.X UR5, UPT, UPT, ~UR5, UR11, URZ, UP0, !UPT ;  /* 0x0000000b05057290 */ /* 0x000fe400087fe5ff */
[----:B------:R-:W-:-:S04]  /*0a30*/  UISETP.LT.U32.AND UP0, UPT, UR4, 0x40000000, UPT ;  /* 0x400000000400788c */ /* 0x000fc8000bf01070 */
[----:B------:R-:W-:-:S04]  /*0a40*/  UISETP.LT.U32.AND.EX UP0, UPT, UR5, URZ, UPT, UP0 ;  /* 0x000000ff0500728c */ /* 0x000fc8000bf01100 */
[----:B------:R-:W-:Y:S02]  /*0a50*/  USEL UR10, UR4, 0x40000000, UP0 ;  /* 0x40000000040a7887 */ /* 0x000fe40008000000 */
[----:B------:R-:W-:Y:S02]  /*0a60*/  USEL UR11, UR5, URZ, UP0 ;  /* 0x000000ff050b7287 */ /* 0x000fe40008000000 */
[----:B------:R-:W-:-:S04]  /*0a70*/  UISETP.GT.U32.AND UP0, UPT, UR10, UR8, UPT ;  /* 0x000000080a00728c */ /* 0x000fc8000bf04070 */
[----:B------:R-:W-:Y:S01]  /*0a80*/  UISETP.GT.U32.AND.EX UP0, UPT, UR11, URZ, UPT, UP0 ;  /* 0x000000ff0b00728c */ /* 0x000fe2000bf04100 */
[----:B------:R-:W-:Y:S08]  /*0a90*/  BAR.SYNC.DEFER_BLOCKING 0x0 ;  /* 0x0000000000007b1d */ /* 0x000ff00000010000 */
[----:B------:R-:W-:Y:S06]  /*0aa0*/  BAR.SYNC.DEFER_BLOCKING 0x0 ;  /* 0x0000000000007b1d */ /* 0x000fec0000010000 */
[----:B------:R-:W-:Y:S05]  /*0ab0*/  BRA.U !UP0, `(.L_x_124) ;  /* 0x0000000d081c7547 */ /* 0x000fea000b800000 */
[----:B------:R-:W-:Y:S01]  /*0ac0*/  UMOV UR9, UR8 ;  /* 0x0000000800097c82 */ /* 0x000fe20008000000 */
[----:B------:R-:W-:-:S05]  /*0ad0*/  UMOV UR5, URZ ;  /* 0x000000ff00057c82 */ /* 0x000fca0008000000 */
.L_x_129:
[----:B-----5:R-:W5:Y:S01]  /*0ae0*/  LDCU.64 UR14, c[0x0][0x390] ;  /* 0x00007200ff0e77ac */ /* 0x020f620008000a00 */
[----:B------:R-:W-:Y:S02]  /*0af0*/  USHF.L.U32 UR12, UR6, 0x1e, URZ ;  /* 0x0000001e060c7899 */ /* 0x000fe400080006ff */
[----:B------:R-:W-:Y:S02]  /*0b00*/  USHF.L.U64.HI UR13, UR6, 0x1e, UR7 ;  /* 0x0000001e060d7899 */ /* 0x000fe40008010207 */
[----:B------:R-:W-:-:S04]  /*0b10*/  UIADD3 UR12, UP0, UPT, UR9, UR12, URZ ;  /* 0x0000000c090c7290 */ /* 0x000fc8000ff1e0ff */
[----:B------:R-:W-:Y:S02]  /*0b20*/  UIADD3.X UR13, UPT, UPT, UR5, UR13, URZ, UP0, !UPT ;  /* 0x0000000d050d7290 */ /* 0x000fe400087fe4ff */
[----:B------:R-:W-:Y:S02]  /*0b30*/  ULEA UR9, UP0, UR18, UR9, 0xb ;  /* 0x0000000912097291 */ /* 0x000fe4000f8058ff */
[----:B-----5:R-:W-:Y:S02]  /*0b40*/  UIADD3 UR14, UP1, UPT, -UR12, UR14, URZ ;  /* 0x0000000e0c0e7290 */ /* 0x020fe4000ff3e1ff */
[----:B------:R-:W-:Y:S02]  /*0b50*/  UIADD3.X UR5, UPT, UPT, URZ, UR5, URZ, UP0, !UPT ;  /* 0x00000005ff057290 */ /* 0x000fe400087fe4ff */
[----:B------:R-:W-:Y:S02]  /*0b60*/  UIADD3.X UR4, UPT, UPT, ~UR13, UR15, URZ, UP1, !UPT ;  /* 0x0000000f0d047290 */ /* 0x000fe40008ffe5ff */
[----:B------:R-:W-:-:S02]  /*0b70*/  UISETP.GE.U32.AND UP1, UPT, UR14, 0x800, UPT ;  /* 0x000008000e00788c */ /* 0x000fc4000bf26070 */
[----:B------:R-:W-:Y:S02]  /*0b80*/  UISETP.GE.U32.AND UP0, UPT, UR9, UR10, UPT ;  /* 0x0000000a0900728c */ /* 0x000fe4000bf06070 */
[----:B------:R-:W-:Y:S02]  /*0b90*/  UISETP.GE.U32.AND.EX UP1, UPT, UR4, URZ, UPT, UP1 ;  /* 0x000000ff0400728c */ /* 0x000fe4000bf26110 */
[----:B------:R-:W-:-:S07]  /*0ba0*/  UISETP.GE.U32.AND.EX UP0, UPT, UR5, UR11, UPT, UP0 ;  /* 0x0000000b0500728c */ /* 0x000fce000bf06100 */
[----:B0-----:R-:W-:Y:S05]  /*0bb0*/  BRA.U !UP1, `(.L_x_125) ;  /* 0x0000000109587547 */ /* 0x001fea000b800000 */
[----:B------:R-:W0:Y:S01]  /*0bc0*/  LDCU.64 UR14, c[0x0][0x388] ;  /* 0x00007100ff0e77ac */ /* 0x000e220008000a00 */
[----:B---34-:R-:W-:-:S05]  /*0bd0*/  IADD3 R6, P0, PT, R0, UR12, RZ ;  /* 0x0000000c00067c10 */ /* 0x018fca000ff1e0ff */
[----:B--2---:R-:W-:Y:S01]  /*0be0*/  IMAD.X R7, RZ, RZ, UR13, P0 ;  /* 0x0000000dff077e24 */ /* 0x004fe200080e06ff */
[----:B0-----:R-:W-:-:S04]  /*0bf0*/  LEA R38, P0, R6, UR14, 0x3 ;  /* 0x0000000e06267c11 */ /* 0x001fc8000f8018ff */
[----:B------:R-:W-:-:S05]  /*0c00*/  LEA.HI.X R39, R6, UR15, R7, 0x3, P0 ;  /* 0x0000000f06277c11 */ /* 0x000fca00080f1c07 */
[----:B------:R0:W5:Y:S04]  /*0c10*/  LDG.E.64 R6, desc[UR16][R38.64] ;  /* 0x0000001026067981 */ /* 0x000168000c1e1b00 */
[----:B-1----:R0:W5:Y:S04]  /*0c20*/  LDG.E.64 R8, desc[UR16][R38.64+0x400] ;  /* 0x0004001026087981 */ /* 0x002168000c1e1b00 */
        /* <DEDUP_REMOVED lines=15> */
.L_x_125:
[C---:B------:R-:W-:Y:S01]  /*0d20*/  ISETP.GE.AND P5, PT, R0.reuse, UR14, PT ;  /* 0x0000000e00007c0c */ /* 0x040fe2000bfa6270 */
[----:B------:R-:W0:Y:S01]  /*0d30*/  LDCU.64 UR20, c[0x0][0x388] ;  /* 0x00007100ff1477ac */ /* 0x000e220008000a00 */
[----:B---34-:R-:W-:Y:S02]  /*0d40*/  IADD3 R6, P0, PT, R0, UR12, RZ ;  /* 0x0000000c00067c10 */ /* 0x018fe4000ff1e0ff */
[----:B------:R-:W1:Y:S01]  /*0d50*/  S2R R0, SR_TID.X ;  /* 0x0000000000007919 */ /* 0x000e620000002100 */
[----:B------:R-:W-:Y:S02]  /*0d60*/  ISETP.GE.AND P2, PT, R3, UR14, PT ;  /* 0x0000000e03007c0c */ /* 0x000fe4000bf46270 */
[----:B--2---:R-:W-:Y:S01]  /*0d70*/  IMAD.X R7, RZ, RZ, UR13, P0 ;  /* 0x0000000dff077e24 */ /* 0x004fe200080e06ff */
[----:B------:R-:W-:Y:S02]  /*0d80*/  ISETP.GE.AND P3, PT, R4, UR14, PT ;  /* 0x0000000e04007c0c */ /* 0x000fe4000bf66270 */
[----:B0-----:R-:W-:-:S04]  /*0d90*/  LEA R38, P0, R6, UR20, 0x3 ;  /* 0x0000001406267c11 */ /* 0x001fc8000f8018ff */
[----:B------:R-:W-:Y:S01]  /*0da0*/  LEA.HI.X R39, R6, UR21, R7, 0x3, P0 ;  /* 0x0000001506277c11 */ /* 0x000fe200080f1c07 */
[----:B------:R-:W-:Y:S02]  /*0db0*/  IMAD.MOV.U32 R6, RZ, RZ, -0x1 ;  /* 0xffffffffff067424 */ /* 0x000fe400078e00ff */
[----:B------:R-:W-:Y:S02]  /*0dc0*/  IMAD.MOV.U32 R7, RZ, RZ, -0x1 ;  /* 0xffffffffff077424 */ /* 0x000fe400078e00ff */
[----:B------:R-:W-:Y:S02]  /*0dd0*/  IMAD.MOV.U32 R10, RZ, RZ, -0x1 ;  /* 0xffffffffff0a7424 */ /* 0x000fe400078e00ff */
[----:B------:R-:W-:Y:S02]  /*0de0*/  IMAD.MOV.U32 R11, RZ, RZ, -0x1 ;  /* 0xffffffffff0b7424 */ /* 0x000fe400078e00ff */
[----:B------:R2:W5:Y:S01]  /*0df0*/  @!P5 LDG.E.64 R6, desc[UR16][R38.64] ;  /* 0x000000102606d981 */ /* 0x000562000c1e1b00 */
[C---:B-1----:R-:W-:Y:S01]  /*0e00*/  VIADD R8, R0.reuse, 0x180 ;  /* 0x0000018000087836 */ /* 0x042fe20000000000 */
[----:B------:R-:W-:Y:S01]  /*0e10*/  LOP3.LUT R9, R0, 0x400, RZ, 0xfc, !PT ;  /* 0x0000040000097812 */ /* 0x000fe200078efcff */
[----:B------:R-:W-:Y:S01]  /*0e20*/  IMAD.MOV.U32 R12, RZ, RZ, -0x1 ;  /* 0xffffffffff0c7424 */ /* 0x000fe200078e00ff */
[----:B------:R2:W5:Y:S02]  /*0e30*/  @!P3 LDG.E.64 R10, desc[UR16][R38.64+0x800] ;  /* 0x00080010260ab981 */ /* 0x000564000c1e1b00 */
[----:B------:R-:W-:Y:S01]  /*0e40*/  ISETP.GE.AND P4, PT, R8, UR14, PT ;  /* 0x0000000e08007c0c */ /* 0x000fe2000bf86270 */
[----:B------:R-:W-:Y:S01]  /*0e50*/  VIADD R8, R0, 0x380 ;  /* 0x0000038000087836 */ /* 0x000fe20000000000 */
[----:B------:R-:W-:Y:S01]  /*0e60*/  ISETP.GE.AND P0, PT, R9, UR14, PT ;  /* 0x0000000e09007c0c */ /* 0x000fe2000bf06270 */
[----:B------:R-:W-:Y:S01]  /*0e70*/  IMAD.MOV.U32 R9, RZ, RZ, -0x1 ;  /* 0xffffffffff097424 */ /* 0x000fe200078e00ff */
[----:B------:R-:W-:Y:S01]  /*0e80*/  ISETP.GE.AND P5, PT, R5, UR14, PT ;  /* 0x0000000e05007c0c */ /* 0x000fe2000bfa6270 */
[----:B------:R-:W-:Y:S01]  /*0e90*/  IMAD.MOV.U32 R13, RZ, RZ, -0x1 ;  /* 0xffffffffff0d7424 */ /* 0x000fe200078e00ff */
[----:B------:R-:W-:-:S02]  /*0ea0*/  ISETP.GE.AND P1, PT, R8, UR14, PT ;  /* 0x0000000e08007c0c */ /* 0x000fc4000bf26270 */
[----:B------:R-:W-:Y:S01]  /*0eb0*/  MOV R8, 0xffffffff ;  /* 0xffffffff00087802 */ /* 0x000fe20000000f00 */
[----:B------:R-:W-:Y:S01]  /*0ec0*/  VIADD R14, R0, 0x480 ;  /* 0x00000480000e7836 */ /* 0x000fe20000000000 */
[----:B------:R-:W-:Y:S01]  /*0ed0*/  ISETP.GE.AND P3, PT, R41, UR14, PT ;  /* 0x0000000e29007c0c */ /* 0x000fe2000bf66270 */
[----:B------:R-:W-:Y:S02]  /*0ee0*/  IMAD.MOV.U32 R15, RZ, RZ, -0x1 ;  /* 0xffffffffff0f7424 */ /* 0x000fe400078e00ff */
[----:B------:R2:W5:Y:S01]  /*0ef0*/  @!P4 LDG.E.64 R12, desc[UR16][R38.64+0xc00] ;  /* 0x000c0010260cc981 */ /* 0x000562000c1e1b00 */
[----:B------:R-:W-:-:S03]  /*0f00*/  ISETP.GE.AND P4, PT, R14, UR14, PT ;  /* 0x0000000e0e007c0c */ /* 0x000fc6000bf86270 */
[----:B------:R2:W5:Y:S01]  /*0f10*/  @!P2 LDG.E.64 R8, desc[UR16][R38.64+0x400] ;  /* 0x000400102608a981 */ /* 0x000562000c1e1b00 */
[----:B------:R-:W-:Y:S02]  /*0f20*/  ISETP.GE.AND P2, PT, R40, UR14, PT ;  /* 0x0000000e28007c0c */ /* 0x000fe4000bf46270 */
[----:B------:R-:W-:Y:S01]  /*0f30*/  MOV R14, 0xffffffff ;  /* 0xffffffff000e7802 */ /* 0x000fe20000000f00 */
[----:B------:R-:W-:Y:S02]  /*0f40*/  VIADD R20, R0, 0x500 ;  /* 0x0000050000147836 */ /* 0x000fe40000000000 */
[----:B------:R-:W-:Y:S02]  /*0f50*/  IMAD.MOV.U32 R16, RZ, RZ, -0x1 ;  /* 0xffffffffff107424 */ /* 0x000fe400078e00ff */
[----:B------:R-:W-:Y:S01]  /*0f60*/  IMAD.MOV.U32 R17, RZ, RZ, -0x1 ;  /* 0xffffffffff117424 */ /* 0x000fe200078e00ff */
[----:B------:R2:W5:Y:S01]  /*0f70*/  @!P5 LDG.E.64 R14, desc[UR16][R38.64+0x1000] ;  /* 0x00100010260ed981 */ /* 0x000562000c1e1b00 */
[----:B------:R-:W-:Y:S01]  /*0f80*/  IMAD.MOV.U32 R18, RZ, RZ, -0x1 ;  /* 0xffffffffff127424 */ /* 0x000fe200078e00ff */
[----:B------:R-:W-:Y:S01]  /*0f90*/  ISETP.GE.AND P5, PT, R20, UR14, PT ;  /* 0x0000000e14007c0c */ /* 0x000fe2000bfa6270 */
[----:B------:R-:W-:Y:S01]  /*0fa0*/  IMAD.MOV.U32 R19, RZ, RZ, -0x1 ;  /* 0xffffffffff137424 */ /* 0x000fe200078e00ff */
[C---:B------:R-:W-:Y:S01]  /*0fb0*/  IADD3 R21, PT, PT, R0.reuse, 0x580, RZ ;  /* 0x0000058000157810 */ /* 0x040fe20007ffe0ff */
[----:B------:R-:W-:Y:S01]  /*0fc0*/  VIADD R20, R0, 0x600 ;  /* 0x0000060000147836 */ /* 0x000fe20000000000 */
[----:B------:R2:W5:Y:S01]  /*0fd0*/  @!P2 LDG.E.64 R16, desc[UR16][R38.64+0x1400] ;  /* 0x001400102610a981 */ /* 0x000562000c1e1b00 */
[----:B------:R-:W-:Y:S01]  /*0fe0*/  IMAD.MOV.U32 R22, RZ, RZ, -0x1 ;  /* 0xffffffffff167424 */ /* 0x000fe200078e00ff */
[----:B------:R-:W-:-:S02]  /*0ff0*/  ISETP.GE.AND P2, PT, R21, UR14, PT ;  /* 0x0000000e15007c0c */ /* 0x000fc4000bf46270 */
[----:B------:R2:W5:Y:S01]  /*1000*/  @!P3 LDG.E.64 R18, desc[UR16][R38.64+0x1800] ;  /* 0x001800102612b981 */ /* 0x000562000c1e1b00 */
[----:B------:R-:W-:Y:S01]  /*1010*/  ISETP.GE.AND P3, PT, R20, UR14, PT ;  /* 0x0000000e14007c0c */ /* 0x000fe2000bf66270 */
[----:B------:R-:W-:Y:S01]  /*1020*/  IMAD.MOV.U32 R20, RZ, RZ, -0x1 ;  /* 0xffffffffff147424 */ /* 0x000fe200078e00ff */
[----:B------:R-:W-:Y:S01]  /*1030*/  MOV R24, 0xffffffff ;  /* 0xffffffff00187802 */ /* 0x000fe20000000f00 */
[----:B------:R-:W-:Y:S02]  /*1040*/  IMAD.MOV.U32 R21, RZ, RZ, -0x1 ;  /* 0xffffffffff157424 */ /* 0x000fe400078e00ff */
[----:B------:R-:W-:Y:S02]  /*1050*/  IMAD.MOV.U32 R23, RZ, RZ, -0x1 ;  /* 0xffffffffff177424 */ /* 0x000fe400078e00ff */
[----:B------:R-:W-:Y:S02]  /*1060*/  IMAD.MOV.U32 R25, RZ, RZ, -0x1 ;  /* 0xffffffffff197424 */ /* 0x000fe400078e00ff */
[C---:B------:R-:W-:Y:S01]  /*1070*/  VIADD R26, R0.reuse, 0x680 ;  /* 0x00000680001a7836 */ /* 0x040fe20000000000 */
[----:B------:R2:W5:Y:S01]  /*1080*/  @!P1 LDG.E.64 R20, desc[UR16][R38.64+0x1c00] ;  /* 0x001c001026149981 */ /* 0x000562000c1e1b00 */
[----:B------:R-:W-:-:S03]  /*1090*/  VIADD R27, R0, 0x700 ;  /* 0x00000700001b7836 */ /* 0x000fc60000000000 */
[----:B------:R2:W5:Y:S01]  /*10a0*/  @!P0 LDG.E.64 R22, desc[UR16][R38.64+0x2000] ;  /* 0x0020001026168981 */ /* 0x000562000c1e1b00 */
[----:B------:R-:W-:Y:S02]  /*10b0*/  ISETP.GE.AND P1, PT, R26, UR14, PT ;  /* 0x0000000e1a007c0c */ /* 0x000fe4000bf26270 */
[----:B------:R-:W-:Y:S01]  /*10c0*/  ISETP.GE.AND P0, PT, R27, UR14, PT ;  /* 0x0000000e1b007c0c */ /* 0x000fe2000bf06270 */
[----:B------:R2:W5:Y:S01]  /*10d0*/  @!P4 LDG.E.64 R24, desc[UR16][R38.64+0x2400] ;  /* 0x002400102618c981 */ /* 0x000562000c1e1b00 */
[----:B------:R-:W-:Y:S01]  /*10e0*/  ISETP.GE.AND P4, PT, R42, UR14, PT ;  /* 0x0000000e2a007c0c */ /* 0x000fe2000bf86270 */
[----:B------:R-:W-:Y:S01]  /*10f0*/  IMAD.MOV.U32 R26, RZ, RZ, -0x1 ;  /* 0xffffffffff1a7424 */ /* 0x000fe200078e00ff */
[----:B------:R-:W-:Y:S01]  /*1100*/  MOV R30, 0xffffffff ;  /* 0xffffffff001e7802 */ /* 0x000fe20000000f00 */
[----:B------:R-:W-:Y:S01]  /*1110*/  IMAD.MOV.U32 R27, RZ, RZ, -0x1 ;  /* 0xffffffffff1b7424 */ /* 0x000fe200078e00ff */
[----:B------:R-:W-:Y:S01]  /*1120*/  MOV R37, 0xffffffff ;  /* 0xffffffff00257802 */ /* 0x000fe20000000f00 */
[----:B------:R-:W-:-:S02]  /*1130*/  IMAD.MOV.U32 R28, RZ, RZ, -0x1 ;  /* 0xffffffffff1c7424 */ /* 0x000fc400078e00ff */
[----:B------:R-:W-:Y:S02]  /*1140*/  IMAD.MOV.U32 R29, RZ, RZ, -0x1 ;  /* 0xffffffffff1d7424 */ /* 0x000fe400078e00ff */
        /* <DEDUP_REMOVED lines=8> */
[----:B------:R-:W-:-:S03]  /*11d0*/  IMAD.MOV.U32 R36, RZ, RZ, -0x1 ;  /* 0xffffffffff247424 */ /* 0x000fc600078e00ff */
[----:B------:R2:W5:Y:S04]  /*11e0*/  @!P1 LDG.E.64 R32, desc[UR16][R38.64+0x3400] ;  /* 0x0034001026209981 */ /* 0x000568000c1e1b00 */
[----:B------:R2:W5:Y:S04]  /*11f0*/  @!P0 LDG.E.64 R34, desc[UR16][R38.64+0x3800] ;  /* 0x0038001026228981 */ /* 0x000568000c1e1b00 */
[----:B------:R2:W5:Y:S02]  /*1200*/  @!P4 LDG.E.64 R36, desc[UR16][R38.64+0x3c00] ;  /* 0x003c00102624c981 */ /* 0x000564000c1e1b00 */
.L_x_126:
[----:B0-2---:R-:W0:Y:S02]  /*1210*/  LDC.64 R38, c[0x0][0x398] ;  /* 0x0000e600ff267b82 */ /* 0x005e240000000a00 */
[----:B0-----:R-:W-:-:S13]  /*1220*/  ISETP.GT.AND P0, PT, R39, R38, PT ;  /* 0x000000262700720c */ /* 0x001fda0003f04270 */
[----:B------:R-:W-:Y:S05]  /*1230*/  @!P0 BRA `(.L_x_127) ;  /* 0x0000000400388947 */ /* 0x000fea0003800000 */
[----:B------:R-:W0:Y:S01]  /*1240*/  S2UR UR12, SR_CgaCtaId ;  /* 0x00000000000c79c3 */ /* 0x000e220000008800 */
[----:B------:R-:W-:Y:S01]  /*1250*/  UMOV UR4, 0x400 ;  /* 0x0000040000047882 */ /* 0x000fe20000000000 */
[----:B------:R-:W1:Y:S01]  /*1260*/  LDCU UR13, c[0x0][0x398] ;  /* 0x00007300ff0d77ac */ /* 0x000e620008000800 */
[----:B0-----:R-:W-:-:S03]  /*1270*/  ULEA UR12, UR12, UR4, 0x18 ;  /* 0x000000040c0c7291 */ /* 0x001fc6000f8ec0ff */
[----:B-1----:R-:W-:-:S09]  /*1280*/  UMOV UR4, URZ ;  /* 0x000000ff00047c82 */ /* 0x002fd20008000000 */
.L_x_128:
[----:B0-----:R-:W-:Y:S01]  /*1290*/  IMAD R38, RZ, RZ, -UR13 ;  /* 0x8000000dff267e24 */ /* 0x001fe2000f8e02ff */
[----:B------:R-:W-:Y:S01]  /*12a0*/  ULEA UR14, UR4, UR12, 0xa ;  /* 0x0000000c040e7291 */ /* 0x000fe2000f8e50ff */
[----:B------:R-:W-:Y:S01]  /*12b0*/  IMAD.MOV.U32 R45, RZ, RZ, -0x1 ;  /* 0xffffffffff2d7424 */ /* 0x000fe200078e00ff */
[----:B------:R-:W-:Y:S02]  /*12c0*/  UIADD3 UR4, UPT, UPT, UR4, 0x1, URZ ;  /* 0x0000000104047890 */ /* 0x000fe4000fffe0ff */
[----:B------:R-:W-:-:S04]  /*12d0*/  VIADDMNMX R38, R38, R39, 0x8, PT ;  /* 0x0000000826267446 */ /* 0x000fc80003800127 */
[----:B------:R-:W-:Y:S02]  /*12e0*/  SHF.L.U32 R38, R45, R38, RZ ;  /* 0x000000262d267219 */ /* 0x000fe400000006ff */
[----:B-----5:R-:W-:-:S04]  /*12f0*/  SHF.R.U64 R45, R6, UR13, R7 ;  /* 0x0000000d062d7c19 */ /* 0x020fc80008001207 */
[-C--:B------:R-:W-:Y:S02]  /*1300*/  LOP3.LUT R44, R45, R38.reuse, RZ, 0x30, !PT ;  /* 0x000000262d2c7212 */ /* 0x080fe400078e30ff */
[----:B------:R-:W-:Y:S02]  /*1310*/  SHF.R.U64 R45, R8, UR13, R9 ;  /* 0x0000000d082d7c19 */ /* 0x000fe40008001209 */
[----:B------:R-:W-:Y:S02]  /*1320*/  LEA R44, R44, UR14, 0x2 ;  /* 0x0000000e2c2c7c11 */ /* 0x000fe4000f8e10ff */
[----:B------:R-:W-:-:S03]  /*1330*/  LOP3.LUT R45, R45, R38, RZ, 0x30, !PT ;  /* 0x000000262d2d7212 */ /* 0x000fc600078e30ff */
[----:B------:R-:W-:Y:S01]  /*1340*/  ATOMS.POPC.INC.32 RZ, [R44+URZ] ;  /* 0x000000002cff7f8c */ /* 0x000fe2000d8000ff */
[----:B------:R-:W-:-:S05]  /*1350*/  LEA R45, R45, UR14, 0x2 ;  /* 0x0000000e2d2d7c11 */ /* 0x000fca000f8e10ff */
[----:B------:R0:W-:Y:S02]  /*1360*/  ATOMS.POPC.INC.32 RZ, [R45+URZ] ;  /* 0x000000002dff7f8c */ /* 0x0001e4000d8000ff */
[----:B0-----:R-:W-:-:S04]  /*1370*/  SHF.R.U64 R45, R10, UR13, R11 ;  /* 0x0000000d0a2d7c19 */ /* 0x001fc8000800120b */
[-C--:B------:R-:W-:Y:S02]  /*1380*/  LOP3.LUT R44, R45, R38.reuse, RZ, 0x30, !PT ;  /* 0x000000262d2c7212 */ /* 0x080fe400078e30ff */
[----:B------:R-:W-:Y:S02]  /*1390*/  SHF.R.U64 R45, R12, UR13, R13 ;  /* 0x0000000d0c2d7c19 */ /* 0x000fe4000800120d */
[----:B------:R-:W-:Y:S02]  /*13a0*/  LEA R44, R44, UR14, 0x2 ;  /* 0x0000000e2c2c7c11 */ /* 0x000fe4000f8e10ff */
[----:B------:R-:W-:-:S03]  /*13b0*/  LOP3.LUT R45, R45, R38, RZ, 0x30, !PT ;  /* 0x000000262d2d7212 */ /* 0x000fc600078e30ff */
[----:B------:R0:W-:Y:S01]  /*13c0*/  ATOMS.POPC.INC.32 RZ, [R44+URZ] ;  /* 0x000000002cff7f8c */ /* 0x0001e2000d8000ff */
[----:B------:R-:W-:-:S05]  /*13d0*/  LEA R45, R45, UR14, 0x2 ;  /* 0x0000000e2d2d7c11 */ /* 0x000fca000f8e10ff */
[----:B------:R1:W-:Y:S01]  /*13e0*/  ATOMS.POPC.INC.32 RZ, [R45+URZ] ;  /* 0x000000002dff7f8c */ /* 0x0003e2000d8000ff */
[----:B0-----:R-:W-:-:S04]  /*13f0*/  SHF.R.U64 R44, R14, UR13, R15 ;  /* 0x0000000d0e2c7c19 */ /* 0x001fc8000800120f */
[-C--:B------:R-:W-:Y:S02]  /*1400*/  LOP3.LUT R44, R44, R38.reuse, RZ, 0x30, !PT ;  /* 0x000000262c2c7212 */ /* 0x080fe400078e30ff */
[----:B-1----:R-:W-:Y:S02]  /*1410*/  SHF.R.U64 R45, R16, UR13, R17 ;  /* 0x0000000d102d7c19 */ /* 0x002fe40008001211 */
        /* <DEDUP_REMOVED lines=39> */
[----:B-1----:R-:W-:Y:S01]  /*1690*/  SHF.R.U64 R45, R36, UR13, R37 ;  /* 0x0000000d242d7c19 */ /* 0x002fe20008001225 */
[----:B------:R-:W-:Y:S01]  /*16a0*/  UIADD3 UR13, UPT, UPT, UR13, 0x8, URZ ;  /* 0x000000080d0d7890 */ /* 0x000fe2000fffe0ff */
[----:B------:R-:W-:Y:S02]  /*16b0*/  LEA R44, R44, UR14, 0x2 ;  /* 0x0000000e2c2c7c11 */ /* 0x000fe4000f8e10ff */
[----:B------:R-:W-:-:S03]  /*16c0*/  LOP3.LUT R38, R45, R38, RZ, 0x30, !PT ;  /* 0x000000262d267212 */ /* 0x000fc600078e30ff */
[----:B------:R-:W-:Y:S01]  /*16d0*/  ISETP.LE.AND P0, PT, R39, UR13, PT ;  /* 0x0000000d27007c0c */ /* 0x000fe2000bf03270 */
[----:B------:R0:W-:Y:S01]  /*16e0*/  ATOMS.POPC.INC.32 RZ, [R44+URZ] ;  /* 0x000000002cff7f8c */ /* 0x0001e2000d8000ff */
[----:B------:R-:W-:-:S05]  /*16f0*/  LEA R38, R38, UR14, 0x2 ;  /* 0x0000000e26267c11 */ /* 0x000fca000f8e10ff */
[----:B------:R0:W-:Y:S06]  /*1700*/  ATOMS.POPC.INC.32 RZ, [R38+URZ] ;  /* 0x0000000026ff7f8c */ /* 0x0001ec000d8000ff */
[----:B------:R-:W-:Y:S05]  /*1710*/  @!P0 BRA `(.L_x_128) ;  /* 0xfffffff800dc8947 */ /* 0x000fea000383ffff */
.L_x_127:
[----:B------:R-:W-:Y:S05]  /*1720*/  BRA.U !UP0, `(.L_x_129) ;  /* 0xfffffff108ec7547 */ /* 0x000fea000b83ffff */
.L_x_124:
[----:B------:R-:W-:Y:S01]  /*1730*/  BAR.SYNC.DEFER_BLOCKING 0x0 ;  /* 0x0000000000007b1d */ /* 0x000fe20000010000 */
[----:B------:R-:W-:-:S05]  /*1740*/  ISETP.NE.AND P0, PT, R43, RZ, PT ;  /* 0x000000ff2b00720c */ /* 0x000fca0003f05270 */
[----:B------:R-:W-:Y:S08]  /*1750*/  BSSY.RECONVERGENT B0, `(.L_x_130) ;  /* 0x0000175000007945 */ /* 0x000ff00003800200 */
[----:B------:R-:W-:Y:S05]  /*1760*/  @P0 BRA `(.L_x_131) ;  /* 0x0000001400cc0947 */ /* 0x000fea0003800000 */
[----:B--2345:R-:W2:Y:S01]  /*1770*/  LDC.64 R6, c[0x0][0x398] ;  /* 0x0000e600ff067b82 */ /* 0x03cea20000000a00 */
[----:B------:R-:W-:Y:S01]  /*1780*/  IMAD.MOV.U32 R9, RZ, RZ, RZ ;  /* 0x000000ffff097224 */ /* 0x000fe200078e00ff */
[----:B--2---:R-:W-:-:S04]  /*1790*/  IADD3 R6, PT, PT, R7, 0x7, -R6 ;  /* 0x0000000707067810 */ /* 0x004fc80007ffe806 */
[----:B------:R-:W-:-:S04]  /*17a0*/  SHF.R.S32.HI R7, RZ, 0x1f, R6 ;  /* 0x0000001fff077819 */ /* 0x000fc80000011406 */
[----:B------:R-:W-:-:S04]  /*17b0*/  LEA.HI R7, R7, R6, RZ, 0x3 ;  /* 0x0000000607077211 */ /* 0x000fc800078f18ff */
[----:B------:R-:W-:-:S04]  /*17c0*/  SHF.R.S32.HI R7, RZ, 0x3, R7 ;  /* 0x00000003ff077819 */ /* 0x000fc80000011407 */
[C---:B------:R-:W-:Y:S01]  /*17d0*/  LOP3.LUT R6, R7.reuse, 0xffffff8, RZ, 0xc0, !PT ;  /* 0x0ffffff807067812 */ /* 0x040fe200078ec0ff */
[----:B------:R-:W-:-:S05]  /*17e0*/  VIADD R13, R7, 0xffffffff ;  /* 0xffffffff070d7836 */ /* 0x000fca0000000000 */
[----:B------:R-:W-:-:S13]  /*17f0*/  ISETP.GE.U32.AND P0, PT, R13, 0x7, PT ;  /* 0x000000070d00780c */ /* 0x000fda0003f06070 */
[----:B------:R-:W-:Y:S05]  /*1800*/  @!P0 BRA `(.L_x_132) ;  /* 0x00000004006c8947 */ /* 0x000fea0003800000 */
[----:B01----:R-:W0:Y:S01]  /*1810*/  LDC.64 R8, c[0x0][0x380] ;  /* 0x0000e000ff087b82 */ /* 0x003e220000000a00 */
[----:B------:R-:W-:-:S07]  /*1820*/  IMAD.MOV.U32 R11, RZ, RZ, RZ ;  /* 0x000000ffff0b7224 */ /* 0x000fce00078e00ff */
.L_x_149:
[----:B----4-:R-:W-:Y:S01]  /*1830*/  IMAD R15, R11, 0x400, R2 ;  /* 0x000004000b0f7824 */ /* 0x010fe200078e0202 */
[----:B------:R-:W-:Y:S04]  /*1840*/  BSSY.RECONVERGENT B1, `(.L_x_133) ;  /* 0x000000f000017945 */ /* 0x000fe80003800200 */
[----:B0123--:R-:W1:Y:S04]  /*1850*/  LDS R20, [R15] ;  /* 0x000000000f147984 */ /* 0x00fe680000000800 */
[----:B------:R2:W3:Y:S04]  /*1860*/  LDS R17, [R15+0x400] ;  /* 0x000400000f117984 */ /* 0x0004e80000000800 */
[----:B------:R2:W4:Y:S04]  /*1870*/  LDS R22, [R15+0x800] ;  /* 0x000800000f167984 */ /* 0x0005280000000800 */
[----:B------:R2:W0:Y:S04]  /*1880*/  LDS R23, [R15+0xc00] ;  /* 0x000c00000f177984 */ /* 0x0004280000000800 */
[----:B------:R2:W0:Y:S04]  /*1890*/  LDS R16, [R15+0x1000] ;  /* 0x001000000f107984 */ /* 0x0004280000000800 */
[----:B------:R2:W0:Y:S04]  /*18a0*/  LDS R14, [R15+0x1400] ;  /* 0x001400000f0e7984 */ /* 0x0004280000000800 */
[----:B------:R2:W0:Y:S04]  /*18b0*/  LDS R12, [R15+0x1800] ;  /* 0x001800000f0c7984 */ /* 0x0004280000000800 */
[----:B------:R2:W0:Y:S01]  /*18c0*/  LDS R10, [R15+0x1c00] ;  /* 0x001c00000f0a7984 */ /* 0x0004220000000800 */
[----:B-1----:R-:W-:-:S13]  /*18d0*/  ISETP.NE.AND P0, PT, R20, RZ, PT ;  /* 0x000000ff1400720c */ /* 0x002fda0003f05270 */
[----:B--234-:R-:W-:Y:S05]  /*18e0*/  @!P0 BRA `(.L_x_134) ;  /* 0x0000000000108947 */ /* 0x01cfea0003800000 */
[----:B------:R-:W-:Y:S01]  /*18f0*/  LEA R19, R11, R0, 0x8 ;  /* 0x000000000b137211 */ /* 0x000fe200078e40ff */
[----:B------:R-:W-:-:S04]  /*1900*/  IMAD.MOV.U32 R21, RZ, RZ, RZ ;  /* 0x000000ffff157224 */ /* 0x000fc800078e00ff */
[----:B0-----:R-:W-:-:S05]  /*1910*/  IMAD.WIDE.U32 R18, R19, 0x8, R8 ;  /* 0x0000000813127825 */ /* 0x001fca00078e0008 */
[----:B------:R1:W-:Y:S02]  /*1920*/  REDG.E.ADD.64.STRONG.GPU desc[UR16][R18.64], R20 ;  /* 0x000000141200798e */ /* 0x0003e4000c12e510 */
.L_x_134:
[----:B------:R-:W-:Y:S05]  /*1930*/  BSYNC.RECONVERGENT B1 ;  /* 0x0000000000017941 */ /* 0x000fea0003800200 */
.L_x_133:
[----:B------:R-:W-:Y:S01]  /*1940*/  ISETP.NE.AND P6, PT, R17, RZ, PT ;  /* 0x000000ff1100720c */ /* 0x000fe20003fc5270 */
[----:B------:R-:W-:Y:S01]  /*1950*/  BSSY.RECONVERGENT B1, `(.L_x_135) ;  /* 0x000000e000017945 */ /* 0x000fe20003800200 */
[----:B------:R-:W-:Y:S02]  /*1960*/  ISETP.NE.AND P0, PT, R22, RZ, PT ;  /* 0x000000ff1600720c */ /* 0x000fe40003f05270 */
[----:B0-----:R-:W-:Y:S02]  /*1970*/  ISETP.NE.AND P1, PT, R23, RZ, PT ;  /* 0x000000ff1700720c */ /* 0x001fe40003f25270 */
[----:B------:R-:W-:Y:S02]  /*1980*/  ISETP.NE.AND P2, PT, R16, RZ, PT ;  /* 0x000000ff1000720c */ /* 0x000fe40003f45270 */
[----:B------:R-:W-:Y:S02]  /*1990*/  ISETP.NE.AND P3, PT, R14, RZ, PT ;  /* 0x000000ff0e00720c */ /* 0x000fe40003f65270 */
[----:B------:R-:W-:-:S02]  /*19a0*/  ISETP.NE.AND P4, PT, R12, RZ, PT ;  /* 0x000000ff0c00720c */ /* 0x000fc40003f85270 */
[----:B------:R-:W-:Y:S01]  /*19b0*/  ISETP.NE.AND P5, PT, R10, RZ, PT ;  /* 0x000000ff0a00720c */ /* 0x000fe20003fa5270 */
[----:B------:R-:W-:-:S12]  /*19c0*/  @!P6 BRA `(.L_x_136) ;  /* 0x000000000018e947 */ /* 0x000fd80003800000 */
[----:B-1----:R-:W-:Y:S02]  /*19d0*/  IMAD R19, R11, 0x100, R0 ;  /* 0x000001000b137824 */ /* 0x002fe400078e0200 */
[----:B------:R-:W-:Y:S02]  /*19e0*/  IMAD.MOV.U32 R20, RZ, RZ, R17 ;  /* 0x000000ffff147224 */ /* 0x000fe400078e0011 */
[----:B------:R-:W-:Y:S02]  /*19f0*/  VIADD R19, R19, 0x100 ;  /* 0x0000010013137836 */ /* 0x000fe40000000000 */
[----:B------:R-:W-:Y:S02]  /*1a00*/  IMAD.MOV.U32 R21, RZ, RZ, RZ ;  /* 0x000000ffff157224 */ /* 0x000fe400078e00ff */
[----:B------:R-:W-:-:S05]  /*1a10*/  IMAD.WIDE.U32 R18, R19, 0x8, R8 ;  /* 0x0000000813127825 */ /* 0x000fca00078e0008 */
[----:B------:R0:W-:Y:S02]  /*1a20*/  REDG.E.ADD.64.STRONG.GPU desc[UR16][R18.64], R20 ;  /* 0x000000141200798e */ /* 0x0001e4000c12e510 */
.L_x_136:
[----:B------:R-:W-:Y:S05]  /*1a30*/  BSYNC.RECONVERGENT B1 ;  /* 0x0000000000017941 */ /* 0x000fea0003800200 */
.L_x_135:
[----:B------:R-:W-:Y:S04]  /*1a40*/  BSSY.RECONVERGENT B1, `(.L_x_137) ;  /* 0x0000008000017945 */ /* 0x000fe80003800200 */
[----:B------:R-:W-:Y:S05]  /*1a50*/  @!P0 BRA `(.L_x_138) ;  /* 0x0000000000188947 */ /* 0x000fea0003800000 */
[----:B01----:R-:W-:Y:S02]  /*1a60*/  IMAD R19, R11, 0x100, R0 ;  /* 0x000001000b137824 */ /* 0x003fe400078e0200 */
[----:B------:R-:W-:Y:S02]  /*1a70*/  IMAD.MOV.U32 R20, RZ, RZ, R22 ;  /* 0x000000ffff147224 */ /* 0x000fe400078e0016 */
[----:B------:R-:W-:Y:S01]  /*1a80*/  IMAD.MOV.U32 R21, RZ, RZ, RZ ;  /* 0x000000ffff157224 */ /* 0x000fe200078e00ff */
[----:B------:R-:W-:-:S05]  /*1a90*/  IADD3 R19, PT, PT, R19, 0x200, RZ ;  /* 0x0000020013137810 */ /* 0x000fca0007ffe0ff */
[----:B------:R-:W-:-:S05]  /*1aa0*/  IMAD.WIDE.U32 R18, R19, 0x8, R8 ;  /* 0x0000000813127825 */ /* 0x000fca00078e0008 */
[----:B------:R2:W-:Y:S02]  /*1ab0*/  REDG.E.ADD.64.STRONG.GPU desc[UR16][R18.64], R20 ;  /* 0x000000141200798e */ /* 0x0005e4000c12e510 */
.L_x_138:
[----:B------:R-:W-:Y:S05]  /*1ac0*/  BSYNC.RECONVERGENT B1 ;  /* 0x0000000000017941 */ /* 0x000fea0003800200 */
.L_x_137:
[----:B------:R-:W-:Y:S04]  /*1ad0*/  BSSY.RECONVERGENT B1, `(.L_x_139) ;  /* 0x0000008000017945 */ /* 0x000fe80003800200 */
[----:B------:R-:W-:Y:S05]  /*1ae0*/  @!P1 BRA `(.L_x_140) ;  /* 0x0000000000189947 */ /* 0x000fea0003800000 */
[----:B012---:R-:W-:Y:S02]  /*1af0*/  IMAD R19, R11, 0x100, R0 ;  /* 0x000001000b137824 */ /* 0x007fe400078e0200 */
[----:B------:R-:W-:Y:S02]  /*1b00*/  IMAD.MOV.U32 R20, RZ, RZ, R23 ;  /* 0x000000ffff147224 */ /* 0x000fe400078e0017 */
[----:B------:R-:W-:Y:S02]  /*1b10*/  VIADD R19, R19, 0x300 ;  /* 0x0000030013137836 */ /* 0x000fe40000000000 */
[----:B------:R-:W-:Y:S02]  /*1b20*/  IMAD.MOV.U32 R21, RZ, RZ, RZ ;  /* 0x000000ffff157224 */ /* 0x000fe400078e00ff */
[----:B------:R-:W-:-:S05]  /*1b30*/  IMAD.WIDE.U32 R18, R19, 0x8, R8 ;  /* 0x0000000813127825 */ /* 0x000fca00078e0008 */
[----:B------:R3:W-:Y:S02]  /*1b40*/  REDG.E.ADD.64.STRONG.GPU desc[UR16][R18.64], R20 ;  /* 0x000000141200798e */ /* 0x0007e4000c12e510 */
.L_x_140:
[----:B------:R-:W-:Y:S05]  /*1b50*/  BSYNC.RECONVERGENT B1 ;  /* 0x0000000000017941 */ /* 0x000fea0003800200 */
.L_x_139:
[----:B------:R-:W-:Y:S04]  /*1b60*/  BSSY.RECONVERGENT B1, `(.L_x_141) ;  /* 0x0000007000017945 */ /* 0x000fe80003800200 */
[----:B------:R-:W-:Y:S05]  /*1b70*/  @!P2 BRA `(.L_x_142) ;  /* 0x000000000014a947 */ /* 0x000fea0003800000 */
[----:B0123--:R-:W-:Y:S01]  /*1b80*/  LEA R19, R11, R0, 0x8 ;  /* 0x000000000b137211 */ /* 0x00ffe200078e40ff */
[----:B------:R-:W-:-:S04]  /*1b90*/  IMAD.MOV.U32 R17, RZ, RZ, RZ ;  /* 0x000000ffff117224 */ /* 0x000fc800078e00ff */
[----:B------:R-:W-:-:S04]  /*1ba0*/  VIADD R19, R19, 0x400 ;  /* 0x0000040013137836 */ /* 0x000fc80000000000 */
[----:B------:R-:W-:-:S05]  /*1bb0*/  IMAD.WIDE.U32 R18, R19, 0x8, R8 ;  /* 0x0000000813127825 */ /* 0x000fca00078e0008 */
[----:B------:R4:W-:Y:S02]  /*1bc0*/  REDG.E.ADD.64.STRONG.GPU desc[UR16][R18.64], R16 ;  /* 0x000000101200798e */ /* 0x0009e4000c12e510 */
.L_x_142:
[----:B------:R-:W-:Y:S05]  /*1bd0*/  BSYNC.RECONVERGENT B1 ;  /* 0x0000000000017941 */ /* 0x000fea0003800200 */
.L_x_141:
[----:B------:R-:W-:Y:S04]  /*1be0*/  BSSY.RECONVERGENT B1, `(.L_x_143) ;  /* 0x0000007000017945 */ /* 0x000fe80003800200 */
[----:B------:R-:W-:Y:S05]  /*1bf0*/  @!P3 BRA `(.L_x_144) ;  /* 0x000000000014b947 */ /* 0x000fea0003800000 */
[----:B----4-:R-:W-:Y:S02]  /*1c00*/  IMAD R17, R11, 0x100, R0 ;  /* 0x000001000b117824 */ /* 0x010fe400078e0200 */
[----:B------:R-:W-:Y:S02]  /*1c10*/  IMAD.MOV.U32 R15, RZ, RZ, RZ ;  /* 0x000000ffff0f7224 */ /* 0x000fe400078e00ff */
[----:B------:R-:W-:-:S04]  /*1c20*/  VIADD R17, R17, 0x500 ;  /* 0x0000050011117836 */ /* 0x000fc80000000000 */
[----:B------:R-:W-:-:S05]  /*1c30*/  IMAD.WIDE.U32 R16, R17, 0x8, R8 ;  /* 0x0000000811107825 */ /* 0x000fca00078e0008 */
[----:B------:R4:W-:Y:S02]  /*1c40*/  REDG.E.ADD.64.STRONG.GPU desc[UR16][R16.64], R14 ;  /* 0x0000000e1000798e */ /* 0x0009e4000c12e510 */
.L_x_144:
[----:B------:R-:W-:Y:S05]  /*1c50*/  BSYNC.RECONVERGENT B1 ;  /* 0x0000000000017941 */ /* 0x000fea0003800200 */
.L_x_143:
[----:B------:R-:W-:Y:S04]  /*1c60*/  BSSY.RECONVERGENT B1, `(.L_x_145) ;  /* 0x0000008000017945 */ /* 0x000fe80003800200 */
[----:B------:R-:W-:Y:S05]  /*1c70*/  @!P4 BRA `(.L_x_146) ;  /* 0x000000000018c947 */ /* 0x000fea0003800000 */
[----:B----4-:R-:W-:Y:S02]  /*1c80*/  IMAD R15, R11, 0x100, R0 ;  /* 0x000001000b0f7824 */ /* 0x010fe400078e0200 */
[----:B------:R-:W-:Y:S02]  /*1c90*/  IMAD.MOV.U32 R16, RZ, RZ, R12 ;  /* 0x000000ffff107224 */ /* 0x000fe400078e000c */
[----:B------:R-:W-:Y:S01]  /*1ca0*/  IMAD.MOV.U32 R17, RZ, RZ, RZ ;  /* 0x000000ffff117224 */ /* 0x000fe200078e00ff */
[----:B------:R-:W-:-:S05]  /*1cb0*/  IADD3 R15, PT, PT, R15, 0x600, RZ ;  /* 0x000006000f0f7810 */ /* 0x000fca0007ffe0ff */
[----:B------:R-:W-:-:S05]  /*1cc0*/  IMAD.WIDE.U32 R14, R15, 0x8, R8 ;  /* 0x000000080f0e7825 */ /* 0x000fca00078e0008 */
[----:B------:R4:W-:Y:S02]  /*1cd0*/  REDG.E.ADD.64.STRONG.GPU desc[UR16][R14.64], R16 ;  /* 0x000000100e00798e */ /* 0x0009e4000c12e510 */
.L_x_146:
[----:B------:R-:W-:Y:S05]  /*1ce0*/  BSYNC.RECONVERGENT B1 ;  /* 0x0000000000017941 */ /* 0x000fea0003800200 */
.L_x_145:
[----:B------:R-:W-:Y:S04]  /*1cf0*/  BSSY.RECONVERGENT B1, `(.L_x_147) ;  /* 0x0000008000017945 */ /* 0x000fe80003800200 */
[----:B------:R-:W-:Y:S05]  /*1d00*/  @!P5 BRA `(.L_x_148) ;  /* 0x000000000018d947 */ /* 0x000fea0003800000 */
[----:B----4-:R-:W-:Y:S02]  /*1d10*/  IMAD R15, R11, 0x100, R0 ;  /* 0x000001000b0f7824 */ /* 0x010fe400078e0200 */
[----:B------:R-:W-:Y:S02]  /*1d20*/  IMAD.MOV.U32 R16, RZ, RZ, R10 ;  /* 0x000000ffff107224 */ /* 0x000fe400078e000a */
[----:B------:R-:W-:Y:S02]  /*1d30*/  VIADD R15, R15, 0x700 ;  /* 0x000007000f0f7836 */ /* 0x000fe40000000000 */
[----:B------:R-:W-:Y:S02]  /*1d40*/  IMAD.MOV.U32 R17, RZ, RZ, RZ ;  /* 0x000000ffff117224 */ /* 0x000fe400078e00ff */
[----:B------:R-:W-:-:S05]  /*1d50*/  IMAD.WIDE.U32 R14, R15, 0x8, R8 ;  /* 0x000000080f0e7825 */ /* 0x000fca00078e0008 */
[----:B------:R4:W-:Y:S02]  /*1d60*/  REDG.E.ADD.64.STRONG.GPU desc[UR16][R14.64], R16 ;  /* 0x000000100e00798e */ /* 0x0009e4000c12e510 */
.L_x_148:
[----:B------:R-:W-:Y:S05]  /*1d70*/  BSYNC.RECONVERGENT B1 ;  /* 0x0000000000017941 */ /* 0x000fea0003800200 */
.L_x_147:
[----:B------:R-:W-:-:S04]  /*1d80*/  IADD3 R11, PT, PT, R11, 0x8, RZ ;  /* 0x000000080b0b7810 */ /* 0x000fc80007ffe0ff */
[----:B------:R-:W-:-:S13]  /*1d90*/  ISETP.NE.AND P0, PT, R11, R6, PT ;  /* 0x000000060b00720c */ /* 0x000fda0003f05270 */
[----:B------:R-:W-:Y:S05]  /*1da0*/  @P0 BRA `(.L_x_149) ;  /* 0xfffffff800a00947 */ /* 0x000fea000383ffff */
[----:B------:R-:W-:-:S07]  /*1db0*/  IMAD.MOV.U32 R9, RZ, RZ, R6 ;  /* 0x000000ffff097224 */ /* 0x000fce00078e0006 */
.L_x_132:
[C---:B----4-:R-:W-:Y:S02]  /*1dc0*/  LOP3.LUT R17, R7.reuse, 0x7, RZ, 0xc0, !PT ;  /* 0x0000000707117812 */ /* 0x050fe400078ec0ff */
[----:B------:R-:W-:Y:S02]  /*1dd0*/  LOP3.LUT R16, R7, 0x3, RZ, 0xc0, !PT ;  /* 0x0000000307107812 */ /* 0x000fe400078ec0ff */
[C---:B------:R-:W-:Y:S01]  /*1de0*/  ISETP.NE.AND P0, PT, R17.reuse, RZ, PT ;  /* 0x000000ff1100720c */ /* 0x040fe20003f05270 */
[----:B0123--:R-:W-:Y:S01]  /*1df0*/  VIADD R18, R17, 0xffffffff ;  /* 0xffffffff11127836 */ /* 0x00ffe20000000000 */
[----:B------:R-:W-:Y:S01]  /*1e00*/  LOP3.LUT R7, R7, 0x1, RZ, 0xc0, !PT ;  /* 0x0000000107077812 */ /* 0x000fe200078ec0ff */
[----:B------:R-:W-:-:S10]  /*1e10*/  VIADD R19, R16, 0xffffffff ;  /* 0xffffffff10137836 */ /* 0x000fd40000000000 */
[----:B------:R-:W-:Y:S05]  /*1e20*/  @!P0 BRA `(.L_x_150) ;  /* 0x0000000400748947 */ /* 0x000fea0003800000 */
[----:B------:R-:W-:-:S13]  /*1e30*/  ISETP.GE.U32.AND P0, PT, R18, 0x3, PT ;  /* 0x000000031200780c */ /* 0x000fda0003f06070 */
[----:B------:R-:W-:Y:S05]  /*1e40*/  @!P0 BRA `(.L_x_151) ;  /* 0x0000000000c08947 */ /* 0x000fea0003800000 */
[----:B------:R-:W-:Y:S01]  /*1e50*/  IMAD R10, R9, 0x400, R2 ;  /* 0x00000400090a7824 */ /* 0x000fe200078e0202 */
[----:B------:R-:W-:Y:S04]  /*1e60*/  BSSY.RECONVERGENT B1, `(.L_x_152) ;  /* 0x000000f000017945 */ /* 0x000fe80003800200 */
[----:B------:R-:W0:Y:S04]  /*1e70*/  LDS R14, [R10] ;  /* 0x000000000a0e7984 */ /* 0x000e280000000800 */
[----:B------:R-:W1:Y:S04]  /*1e80*/  LDS R12, [R10+0x400] ;  /* 0x000400000a0c7984 */ /* 0x000e680000000800 */
[----:B------:R-:W2:Y:S04]  /*1e90*/  LDS R20, [R10+0x800] ;  /* 0x000800000a147984 */ /* 0x000ea80000000800 */
[----:B------:R-:W3:Y:S01]  /*1ea0*/  LDS R8, [R10+0xc00] ;  /* 0x000c00000a087984 */ /* 0x000ee20000000800 */
[----:B0-----:R-:W-:-:S02]  /*1eb0*/  ISETP.NE.AND P0, PT, R14, RZ, PT ;  /* 0x000000ff0e00720c */ /* 0x001fc40003f05270 */
[----:B-1----:R-:W-:Y:S02]  /*1ec0*/  ISETP.NE.AND P1, PT, R12, RZ, PT ;  /* 0x000000ff0c00720c */ /* 0x002fe40003f25270 */
[----:B--2---:R-:W-:Y:S02]  /*1ed0*/  ISETP.NE.AND P2, PT, R20, RZ, PT ;  /* 0x000000ff1400720c */ /* 0x004fe40003f45270 */
[----:B---3--:R-:W-:-:S07]  /*1ee0*/  ISETP.NE.AND P3, PT, R8, RZ, PT ;  /* 0x000000ff0800720c */ /* 0x008fce0003f65270 */
[----:B------:R-:W-:Y:S06]  /*1ef0*/  @!P0 BRA `(.L_x_153) ;  /* 0x0000000000148947 */ /* 0x000fec0003800000 */
[----:B------:R-:W0:Y:S01]  /*1f00*/  LDC.64 R10, c[0x0][0x380] ;  /* 0x0000e000ff0a7b82 */ /* 0x000e220000000a00 */
[----:B------:R-:W-:-:S04]  /*1f10*/  IMAD R15, R9, 0x100, R0 ;  /* 0x00000100090f7824 */ /* 0x000fc800078e0200 */
[----:B0-----:R-:W-:-:S04]  /*1f20*/  IMAD.WIDE.U32 R10, R15, 0x8, R10 ;  /* 0x000000080f0a7825 */ /* 0x001fc800078e000a */
[----:B------:R-:W-:-:S05]  /*1f30*/  IMAD.MOV.U32 R15, RZ, RZ, RZ ;  /* 0x000000ffff0f7224 */ /* 0x000fca00078e00ff */
[----:B------:R0:W-:Y:S02]  /*1f40*/  REDG.E.ADD.64.STRONG.GPU desc[UR16][R10.64], R14 ;  /* 0x0000000e0a00798e */ /* 0x0001e4000c12e510 */
.L_x_153:
[----:B------:R-:W-:Y:S05]  /*1f50*/  BSYNC.RECONVERGENT B1 ;  /* 0x0000000000017941 */ /* 0x000fea0003800200 */
.L_x_152:
[----:B------:R-:W-:Y:S04]  /*1f60*/  BSSY.RECONVERGENT B1, `(.L_x_154) ;  /* 0x0000009000017945 */ /* 0x000fe80003800200 */
[----:B------:R-:W-:Y:S05]  /*1f70*/  @!P1 BRA `(.L_x_155) ;  /* 0x00000000001c9947 */ /* 0x000fea0003800000 */
[----:B0-----:R-:W0:Y:S01]  /*1f80*/  LDC.64 R10, c[0x0][0x380] ;  /* 0x0000e000ff0a7b82 */ /* 0x001e220000000a00 */
[----:B------:R-:W-:Y:S01]  /*1f90*/  LEA R15, R9, R0, 0x8 ;  /* 0x00000000090f7211 */ /* 0x000fe200078e40ff */
[----:B------:R-:W-:-:S04]  /*1fa0*/  IMAD.MOV.U32 R14, RZ, RZ, R12 ;  /* 0x000000ffff0e7224 */ /* 0x000fc800078e000c */
[----:B------:R-:W-:-:S04]  /*1fb0*/  VIADD R15, R15, 0x100 ;  /* 0x000001000f0f7836 */ /* 0x000fc80000000000 */
[----:B0-----:R-:W-:-:S04]  /*1fc0*/  IMAD.WIDE.U32 R10, R15, 0x8, R10 ;  /* 0x000000080f0a7825 */ /* 0x001fc800078e000a */
[----:B------:R-:W-:-:S05]  /*1fd0*/  IMAD.MOV.U32 R15, RZ, RZ, RZ ;  /* 0x000000ffff0f7224 */ /* 0x000fca00078e00ff */
[----:B------:R1:W-:Y:S02]  /*1fe0*/  REDG.E.ADD.64.STRONG.GPU desc[UR16][R10.64], R14 ;  /* 0x0000000e0a00798e */ /* 0x0003e4000c12e510 */
.L_x_155:
[----:B------:R-:W-:Y:S05]  /*1ff0*/  BSYNC.RECONVERGENT B1 ;  /* 0x0000000000017941 */ /* 0x000fea0003800200 */
.L_x_154:
[----:B------:R-:W-:Y:S04]  /*2000*/  BSSY.RECONVERGENT B1, `(.L_x_156) ;  /* 0x0000009000017945 */ /* 0x000fe80003800200 */
[----:B------:R-:W-:Y:S05]  /*2010*/  @!P2 BRA `(.L_x_157) ;  /* 0x00000000001ca947 */ /* 0x000fea0003800000 */
[----:B01----:R-:W0:Y:S01]  /*2020*/  LDC.64 R10, c[0x0][0x380] ;  /* 0x0000e000ff0a7b82 */ /* 0x003e220000000a00 */
[----:B------:R-:W-:Y:S02]  /*2030*/  IMAD R15, R9, 0x100, R0 ;  /* 0x00000100090f7824 */ /* 0x000fe400078e0200 */
[----:B------:R-:W-:Y:S02]  /*2040*/  IMAD.MOV.U32 R14, RZ, RZ, R20 ;  /* 0x000000ffff0e7224 */ /* 0x000fe400078e0014 */
[----:B------:R-:W-:-:S04]  /*2050*/  VIADD R15, R15, 0x200 ;  /* 0x000002000f0f7836 */ /* 0x000fc80000000000 */
[----:B0-----:R-:W-:-:S04]  /*2060*/  IMAD.WIDE.U32 R10, R15, 0x8, R10 ;  /* 0x000000080f0a7825 */ /* 0x001fc800078e000a */
[----:B------:R-:W-:-:S05]  /*2070*/  HFMA2 R15, -RZ, RZ, 0, 0 ;  /* 0x00000000ff0f7431 */ /* 0x000fca00000001ff */
[----:B------:R2:W-:Y:S02]  /*2080*/  REDG.E.ADD.64.STRONG.GPU desc[UR16][R10.64], R14 ;  /* 0x0000000e0a00798e */ /* 0x0005e4000c12e510 */
.L_x_157:
[----:B------:R-:W-:Y:S05]  /*2090*/  BSYNC.RECONVERGENT B1 ;  /* 0x0000000000017941 */ /* 0x000fea0003800200 */
.L_x_156:
[----:B------:R-:W-:Y:S04]  /*20a0*/  BSSY.RECONVERGENT B1, `(.L_x_158) ;  /* 0x0000009000017945 */ /* 0x000fe80003800200 */
[----:B------:R-:W-:Y:S05]  /*20b0*/  @!P3 BRA `(.L_x_159) ;  /* 0x00000000001cb947 */ /* 0x000fea0003800000 */
[----:B012---:R-:W0:Y:S01]  /*20c0*/  LDC.64 R10, c[0x0][0x380] ;  /* 0x0000e000ff0a7b82 */ /* 0x007e220000000a00 */
[----:B------:R-:W-:Y:S02]  /*20d0*/  IMAD R15, R9, 0x100, R0 ;  /* 0x00000100090f7824 */ /* 0x000fe400078e0200 */
[----:B------:R-:W-:Y:S02]  /*20e0*/  IMAD.MOV.U32 R14, RZ, RZ, R8 ;  /* 0x000000ffff0e7224 */ /* 0x000fe400078e0008 */
[----:B------:R-:W-:-:S04]  /*20f0*/  VIADD R15, R15, 0x300 ;  /* 0x000003000f0f7836 */ /* 0x000fc80000000000 */
[----:B0-----:R-:W-:-:S04]  /*2100*/  IMAD.WIDE.U32 R10, R15, 0x8, R10 ;  /* 0x000000080f0a7825 */ /* 0x001fc800078e000a */
[----:B------:R-:W-:-:S05]  /*2110*/  IMAD.MOV.U32 R15, RZ, RZ, RZ ;  /* 0x000000ffff0f7224 */ /* 0x000fca00078e00ff */
[----:B------:R3:W-:Y:S02]  /*2120*/  REDG.E.ADD.64.STRONG.GPU desc[UR16][R10.64], R14 ;  /* 0x0000000e0a00798e */ /* 0x0007e4000c12e510 */
.L_x_159:
[----:B------:R-:W-:Y:S05]  /*2130*/  BSYNC.RECONVERGENT B1 ;  /* 0x0000000000017941 */ /* 0x000fea0003800200 */
.L_x_158:
[----:B------:R-:W-:-:S07]  /*2140*/  VIADD R9, R9, 0x4 ;  /* 0x0000000409097836 */ /* 0x000fce0000000000 */
.L_x_151:
[----:B------:R-:W-:Y:S01]  /*2150*/  ISETP.NE.AND P0, PT, R16, RZ, PT ;  /* 0x000000ff1000720c */ /* 0x000fe20003f05270 */
[----:B------:R-:W-:-:S12]  /*2160*/  BSSY.RECONVERGENT B1, `(.L_x_150) ;  /* 0x0000029000017945 */ /* 0x000fd80003800200 */
[----:B------:R-:W-:Y:S05]  /*2170*/  @!P0 BRA `(.L_x_160) ;  /* 0x00000000009c8947 */ /* 0x000fea0003800000 */
[----:B------:R-:W-:-:S13]  /*2180*/  ISETP.NE.AND P0, PT, R19, RZ, PT ;  /* 0x000000ff1300720c */ /* 0x000fda0003f05270 */
[----:B------:R-:W-:Y:S05]  /*2190*/  @!P0 BRA `(.L_x_161) ;  /* 0x0000000000648947 */ /* 0x000fea0003800000 */
[----:B0123--:R-:W-:Y:S01]  /*21a0*/  IMAD R10, R9, 0x400, R2 ;  /* 0x00000400090a7824 */ /* 0x00ffe200078e0202 */
[----:B------:R-:W-:Y:S04]  /*21b0*/  BSSY.RECONVERGENT B2, `(.L_x_162) ;  /* 0x000000c000027945 */ /* 0x000fe80003800200 */
[----:B------:R-:W0:Y:S04]  /*21c0*/  LDS R8, [R10] ;  /* 0x000000000a087984 */ /* 0x000e280000000800 */
[----:B------:R-:W1:Y:S01]  /*21d0*/  LDS R12, [R10+0x400] ;  /* 0x000400000a0c7984 */ /* 0x000e620000000800 */
[----:B0-----:R-:W-:-:S02]  /*21e0*/  ISETP.NE.AND P0, PT, R8, RZ, PT ;  /* 0x000000ff0800720c */ /* 0x001fc40003f05270 */
[----:B-1----:R-:W-:-:S11]  /*21f0*/  ISETP.NE.AND P1, PT, R12, RZ, PT ;  /* 0x000000ff0c00720c */ /* 0x002fd60003f25270 */
[----:B------:R-:W-:Y:S05]  /*2200*/  @!P0 BRA `(.L_x_163) ;  /* 0x0000000000188947 */ /* 0x000fea0003800000 */
[----:B------:R-:W0:Y:S01]  /*2210*/  LDC.64 R10, c[0x0][0x380] ;  /* 0x0000e000ff0a7b82 */ /* 0x000e220000000a00 */
[----:B------:R-:W-:-:S05]  /*2220*/  LEA R15, R9, R0, 0x8 ;  /* 0x00000000090f7211 */ /* 0x000fca00078e40ff */
[----:B0-----:R-:W-:-:S04]  /*2230*/  IMAD.WIDE.U32 R14, R15, 0x8, R10 ;  /* 0x000000080f0e7825 */ /* 0x001fc800078e000a */
[----:B------:R-:W-:Y:S02]  /*2240*/  IMAD.MOV.U32 R10, RZ, RZ, R8 ;  /* 0x000000ffff0a7224 */ /* 0x000fe400078e0008 */
[----:B------:R-:W-:-:S05]  /*2250*/  IMAD.MOV.U32 R11, RZ, RZ, RZ ;  /* 0x000000ffff0b7224 */ /* 0x000fca00078e00ff */
[----:B------:R0:W-:Y:S02]  /*2260*/  REDG.E.ADD.64.STRONG.GPU desc[UR16][R14.64], R10 ;  /* 0x0000000a0e00798e */ /* 0x0001e4000c12e510 */
.L_x_163:
[----:B------:R-:W-:Y:S05]  /*2270*/  BSYNC.RECONVERGENT B2 ;  /* 0x0000000000027941 */ /* 0x000fea0003800200 */
.L_x_162:
[----:B------:R-:W-:Y:S04]  /*2280*/  BSSY.RECONVERGENT B2, `(.L_x_164) ;  /* 0x0000009000027945 */ /* 0x000fe80003800200 */
[----:B------:R-:W-:Y:S05]  /*2290*/  @!P1 BRA `(.L_x_165) ;  /* 0x00000000001c9947 */ /* 0x000fea0003800000 */
[----:B0-----:R-:W0:Y:S01]  /*22a0*/  LDC.64 R10, c[0x0][0x380] ;  /* 0x0000e000ff0a7b82 */ /* 0x001e220000000a00 */
[----:B------:R-:W-:-:S04]  /*22b0*/  IMAD R8, R9, 0x100, R0 ;  /* 0x0000010009087824 */ /* 0x000fc800078e0200 */
[----:B------:R-:W-:-:S04]  /*22c0*/  VIADD R15, R8, 0x100 ;  /* 0x00000100080f7836 */ /* 0x000fc80000000000 */
[----:B0-----:R-:W-:-:S04]  /*22d0*/  IMAD.WIDE.U32 R14, R15, 0x8, R10 ;  /* 0x000000080f0e7825 */ /* 0x001fc800078e000a */
[----:B------:R-:W-:Y:S02]  /*22e0*/  IMAD.MOV.U32 R10, RZ, RZ, R12 ;  /* 0x000000ffff0a7224 */ /* 0x000fe400078e000c */
[----:B------:R-:W-:-:S05]  /*22f0*/  IMAD.MOV.U32 R11, RZ, RZ, RZ ;  /* 0x000000ffff0b7224 */ /* 0x000fca00078e00ff */
[----:B------:R1:W-:Y:S02]  /*2300*/  REDG.E.ADD.64.STRONG.GPU desc[UR16][R14.64], R10 ;  /* 0x0000000a0e00798e */ /* 0x0003e4000c12e510 */
.L_x_165:
[----:B------:R-:W-:Y:S05]  /*2310*/  BSYNC.RECONVERGENT B2 ;  /* 0x0000000000027941 */ /* 0x000fea0003800200 */
.L_x_164:
[----:B------:R-:W-:-:S07]  /*2320*/  IADD3 R9, PT, PT, R9, 0x2, RZ ;  /* 0x0000000209097810 */ /* 0x000fce0007ffe0ff */
.L_x_161:
[----:B------:R-:W-:-:S13]  /*2330*/  ISETP.NE.AND P0, PT, R7, RZ, PT ;  /* 0x000000ff0700720c */ /* 0x000fda0003f05270 */
[----:B------:R-:W-:Y:S05]  /*2340*/  @!P0 BRA `(.L_x_160) ;  /* 0x0000000000288947 */ /* 0x000fea0003800000 */
[----:B------:R-:W-:-:S05]  /*2350*/  IMAD R8, R9, 0x400, R2 ;  /* 0x0000040009087824 */ /* 0x000fca00078e0202 */
[----:B------:R-:W4:Y:S02]  /*2360*/  LDS R12, [R8] ;  /* 0x00000000080c7984 */ /* 0x000f240000000800 */
[----:B----4-:R-:W-:-:S13]  /*2370*/  ISETP.NE.AND P0, PT, R12, RZ, PT ;  /* 0x000000ff0c00720c */ /* 0x010fda0003f05270 */
[----:B------:R-:W-:Y:S05]  /*2380*/  @!P0 BRA `(.L_x_160) ;  /* 0x0000000000188947 */ /* 0x000fea0003800000 */
[----:B0123--:R-:W0:Y:S01]  /*2390*/  LDC.64 R10, c[0x0][0x380] ;  /* 0x0000e000ff0a7b82 */ /* 0x00fe220000000a00 */
[----:B------:R-:W-:-:S04]  /*23a0*/  IMAD R9, R9, 0x100, R0 ;  /* 0x0000010009097824 */ /* 0x000fc800078e0200 */
[----:B0-----:R-:W-:-:S04]  /*23b0*/  IMAD.WIDE.U32 R8, R9, 0x8, R10 ;  /* 0x0000000809087825 */ /* 0x001fc800078e000a */
[----:B------:R-:W-:Y:S02]  /*23c0*/  IMAD.MOV.U32 R10, RZ, RZ, R12 ;  /* 0x000000ffff0a7224 */ /* 0x000fe400078e000c */
[----:B------:R-:W-:-:S05]  /*23d0*/  IMAD.MOV.U32 R11, RZ, RZ, RZ ;  /* 0x000000ffff0b7224 */ /* 0x000fca00078e00ff */
[----:B------:R4:W-:Y:S02]  /*23e0*/  REDG.E.ADD.64.STRONG.GPU desc[UR16][R8.64], R10 ;  /* 0x0000000a0800798e */ /* 0x0009e4000c12e510 */
.L_x_160:
[----:B------:R-:W-:Y:S05]  /*23f0*/  BSYNC.RECONVERGENT B1 ;  /* 0x0000000000017941 */ /* 0x000fea0003800200 */
.L_x_150:
[----:B------:R-:W-:-:S13]  /*2400*/  ISETP.GT.U32.AND P0, PT, R0, 0x7f, PT ;  /* 0x0000007f0000780c */ /* 0x000fda0003f04070 */
[----:B------:R-:W-:Y:S05]  /*2410*/  @P0 BRA `(.L_x_131) ;  /* 0x0000000800a00947 */ /* 0x000fea0003800000 */
[----:B------:R-:W-:Y:S01]  /*2420*/  ISETP.GE.U32.AND P0, PT, R13, 0x7, PT ;  /* 0x000000070d00780c */ /* 0x000fe20003f06070 */
[----:B----4-:R-:W-:-:S12]  /*2430*/  IMAD.MOV.U32 R9, RZ, RZ, RZ ;  /* 0x000000ffff097224 */ /* 0x010fd800078e00ff */
[----:B------:R-:W-:Y:S05]  /*2440*/  @!P0 BRA `(.L_x_166) ;  /* 0x0000000400248947 */ /* 0x000fea0003800000 */
[----:B------:R-:W4:Y:S01]  /*2450*/  LDC.64 R8, c[0x0][0x380] ;  /* 0x0000e000ff087b82 */ /* 0x000f220000000a00 */
[----:B0123--:R-:W-:-:S07]  /*2460*/  IMAD.MOV.U32 R15, RZ, RZ, RZ ;  /* 0x000000ffff0f7224 */ /* 0x00ffce00078e00ff */
.L_x_183:
[C---:B01234-:R-:W-:Y:S01]  /*2470*/  LEA R12, R15.reuse, R2, 0xa ;  /* 0x000000020f0c7211 */ /* 0x05ffe200078e50ff */
[C---:B------:R-:W-:Y:S01]  /*2480*/  IMAD R11, R15.reuse, 0x100, R0 ;  /* 0x000001000f0b7824 */ /* 0x040fe200078e0200 */
[----:B------:R-:W-:Y:S01]  /*2490*/  BSSY.RECONVERGENT B1, `(.L_x_167) ;  /* 0x0000011000017945 */ /* 0x000fe20003800200 */
[----:B------:R-:W-:Y:S02]  /*24a0*/  VIADD R15, R15, 0x8 ;  /* 0x000000080f0f7836 */ /* 0x000fe40000000000 */
[----:B------:R-:W0:Y:S01]  /*24b0*/  LDS R14, [R12+0x200] ;  /* 0x000200000c0e7984 */ /* 0x000e220000000800 */
[----:B----4-:R-:W-:-:S03]  /*24c0*/  IMAD.WIDE.U32 R10, R11, 0x8, R8 ;  /* 0x000000080b0a7825 */ /* 0x010fc600078e0008 */
[----:B------:R-:W1:Y:S04]  /*24d0*/  LDS R20, [R12+0x600] ;  /* 0x000600000c147984 */ /* 0x000e680000000800 */
[----:B------:R2:W3:Y:S04]  /*24e0*/  LDS R21, [R12+0xa00] ;  /* 0x000a00000c157984 */ /* 0x0004e80000000800 */
[----:B------:R2:W4:Y:S04]  /*24f0*/  LDS R22, [R12+0xe00] ;  /* 0x000e00000c167984 */ /* 0x0005280000000800 */
[----:B------:R2:W2:Y:S04]  /*2500*/  LDS R23, [R12+0x1200] ;  /* 0x001200000c177984 */ /* 0x0004a80000000800 */
[----:B------:R0:W2:Y:S04]  /*2510*/  LDS R24, [R12+0x1600] ;  /* 0x001600000c187984 */ /* 0x0000a80000000800 */
[----:B------:R0:W2:Y:S04]  /*2520*/  LDS R25, [R12+0x1a00] ;  /* 0x001a00000c197984 */ /* 0x0000a80000000800 */
[----:B------:R0:W2:Y:S02]  /*2530*/  LDS R26, [R12+0x1e00] ;  /* 0x001e00000c1a7984 */ /* 0x0000a40000000800 */
[----:B0-----:R-:W-:-:S02]  /*2540*/  ISETP.NE.AND P0, PT, R14, RZ, PT ;  /* 0x000000ff0e00720c */ /* 0x001fc40003f05270 */
[----:B-1----:R-:W-:-:S11]  /*2550*/  ISETP.NE.AND P1, PT, R20, RZ, PT ;  /* 0x000000ff1400720c */ /* 0x002fd60003f25270 */
[----:B---34-:R-:W-:Y:S05]  /*2560*/  @!P0 BRA `(.L_x_168) ;  /* 0x00000000000c8947 */ /* 0x018fea0003800000 */
[----:B--2---:R-:W-:Y:S02]  /*2570*/  IMAD.MOV.U32 R12, RZ, RZ, R14 ;  /* 0x000000ffff0c7224 */ /* 0x004fe400078e000e */
[----:B------:R-:W-:-:S05]  /*2580*/  IMAD.MOV.U32 R13, RZ, RZ, RZ ;  /* 0x000000ffff0d7224 */ /* 0x000fca00078e00ff */
[----:B------:R0:W-:Y:S02]  /*2590*/  REDG.E.ADD.64.STRONG.GPU desc[UR16][R10.64+0x400], R12 ;  /* 0x0004000c0a00798e */ /* 0x0001e4000c12e510 */
.L_x_168:
[----:B------:R-:W-:Y:S05]  /*25a0*/  BSYNC.RECONVERGENT B1 ;  /* 0x0000000000017941 */ /* 0x000fea0003800200 */
.L_x_167:
[----:B------:R-:W-:Y:S04]  /*25b0*/  BSSY.RECONVERGENT B1, `(.L_x_169) ;  /* 0x0000005000017945 */ /* 0x000fe80003800200 */
[----:B------:R-:W-:Y:S05]  /*25c0*/  @!P1 BRA `(.L_x_170) ;  /* 0x00000000000c9947 */ /* 0x000fea0003800000 */
[----:B0-2---:R-:W-:Y:S02]  /*25d0*/  IMAD.MOV.U32 R12, RZ, RZ, R20 ;  /* 0x000000ffff0c7224 */ /* 0x005fe400078e0014 */
[----:B------:R-:W-:-:S05]  /*25e0*/  IMAD.MOV.U32 R13, RZ, RZ, RZ ;  /* 0x000000ffff0d7224 */ /* 0x000fca00078e00ff */
[----:B------:R1:W-:Y:S02]  /*25f0*/  REDG.E.ADD.64.STRONG.GPU desc[UR16][R10.64+0xc00], R12 ;  /* 0x000c000c0a00798e */ /* 0x0003e4000c12e510 */
.L_x_170:
[----:B------:R-:W-:Y:S05]  /*2600*/  BSYNC.RECONVERGENT B1 ;  /* 0x0000000000017941 */ /* 0x000fea0003800200 */
.L_x_169:
[----:B------:R-:W-:Y:S01]  /*2610*/  ISETP.NE.AND P6, PT, R21, RZ, PT ;  /* 0x000000ff1500720c */ /* 0x000fe20003fc5270 */
[----:B------:R-:W-:Y:S01]  /*2620*/  BSSY.RECONVERGENT B1, `(.L_x_171) ;  /* 0x000000b000017945 */ /* 0x000fe20003800200 */
[----:B------:R-:W-:Y:S02]  /*2630*/  ISETP.NE.AND P0, PT, R15, R6, PT ;  /* 0x000000060f00720c */ /* 0x000fe40003f05270 */
[----:B------:R-:W-:Y:S02]  /*2640*/  ISETP.NE.AND P1, PT, R22, RZ, PT ;  /* 0x000000ff1600720c */ /* 0x000fe40003f25270 */
[----:B--2---:R-:W-:Y:S02]  /*2650*/  ISETP.NE.AND P2, PT, R23, RZ, PT ;  /* 0x000000ff1700720c */ /* 0x004fe40003f45270 */
[----:B------:R-:W-:Y:S02]  /*2660*/  ISETP.NE.AND P3, PT, R24, RZ, PT ;  /* 0x000000ff1800720c */ /* 0x000fe40003f65270 */
[----:B------:R-:W-:-:S02]  /*2670*/  ISETP.NE.AND P4, PT, R25, RZ, PT ;  /* 0x000000ff1900720c */ /* 0x000fc40003f85270 */
[----:B------:R-:W-:Y:S01]  /*2680*/  ISETP.NE.AND P5, PT, R26, RZ, PT ;  /* 0x000000ff1a00720c */ /* 0x000fe20003fa5270 */
[----:B------:R-:W-:-:S12]  /*2690*/  @!P6 BRA `(.L_x_172) ;  /* 0x00000000000ce947 */ /* 0x000fd80003800000 */
[----:B01----:R-:W-:Y:S01]  /*26a0*/  MOV R12, R21 ;  /* 0x00000015000c7202 */ /* 0x003fe20000000f00 */
[----:B------:R-:W-:-:S05]  /*26b0*/  IMAD.MOV.U32 R13, RZ, RZ, RZ ;  /* 0x000000ffff0d7224 */ /* 0x000fca00078e00ff */
[----:B------:R2:W-:Y:S02]  /*26c0*/  REDG.E.ADD.64.STRONG.GPU desc[UR16][R10.64+0x1400], R12 ;  /* 0x0014000c0a00798e */ /* 0x0005e4000c12e510 */
.L_x_172:
[----:B------:R-:W-:Y:S05]  /*26d0*/  BSYNC.RECONVERGENT B1 ;  /* 0x0000000000017941 */ /* 0x000fea0003800200 */
.L_x_171:
[----:B------:R-:W-:Y:S04]  /*26e0*/  BSSY.RECONVERGENT B1, `(.L_x_173) ;  /* 0x0000005000017945 */ /* 0x000fe80003800200 */
[----:B------:R-:W-:Y:S05]  /*26f0*/  @!P1 BRA `(.L_x_174) ;  /* 0x00000000000c9947 */ /* 0x000fea0003800000 */
[----:B012---:R-:W-:Y:S02]  /*2700*/  IMAD.MOV.U32 R12, RZ, RZ, R22 ;  /* 0x000000ffff0c7224 */ /* 0x007fe400078e0016 */
[----:B------:R-:W-:-:S05]  /*2710*/  IMAD.MOV.U32 R13, RZ, RZ, RZ ;  /* 0x000000ffff0d7224 */ /* 0x000fca00078e00ff */
[----:B------:R3:W-:Y:S02]  /*2720*/  REDG.E.ADD.64.STRONG.GPU desc[UR16][R10.64+0x1c00], R12 ;  /* 0x001c000c0a00798e */ /* 0x0007e4000c12e510 */
.L_x_174:
[----:B------:R-:W-:Y:S05]  /*2730*/  BSYNC.RECONVERGENT B1 ;  /* 0x0000000000017941 */ /* 0x000fea0003800200 */
.L_x_173:
[----:B------:R-:W-:Y:S04]  /*2740*/  BSSY.RECONVERGENT B1, `(.L_x_175) ;  /* 0x0000005000017945 */ /* 0x000fe80003800200 */
[----:B------:R-:W-:Y:S05]  /*2750*/  @!P2 BRA `(.L_x_176) ;  /* 0x00000000000ca947 */ /* 0x000fea0003800000 */
[----:B0123--:R-:W-:Y:S02]  /*2760*/  IMAD.MOV.U32 R12, RZ, RZ, R23 ;  /* 0x000000ffff0c7224 */ /* 0x00ffe400078e0017 */
[----:B------:R-:W-:-:S05]  /*2770*/  IMAD.MOV.U32 R13, RZ, RZ, RZ ;  /* 0x000000ffff0d7224 */ /* 0x000fca00078e00ff */
[----:B------:R4:W-:Y:S02]  /*2780*/  REDG.E.ADD.64.STRONG.GPU desc[UR16][R10.64+0x2400], R12 ;  /* 0x0024000c0a00798e */ /* 0x0009e4000c12e510 */
.L_x_176:
[----:B------:R-:W-:Y:S05]  /*2790*/  BSYNC.RECONVERGENT B1 ;  /* 0x0000000000017941 */ /* 0x000fea0003800200 */
.L_x_175:
[----:B------:R-:W-:Y:S04]  /*27a0*/  BSSY.RECONVERGENT B1, `(.L_x_177) ;  /* 0x0000005000017945 */ /* 0x000fe80003800200 */
[----:B------:R-:W-:Y:S05]  /*27b0*/  @!P3 BRA `(.L_x_178) ;  /* 0x00000000000cb947 */ /* 0x000fea0003800000 */
[----:B01234-:R-:W-:Y:S02]  /*27c0*/  HFMA2 R13, -RZ, RZ, 0, 0 ;  /* 0x00000000ff0d7431 */ /* 0x01ffe400000001ff */
[----:B------:R-:W-:-:S05]  /*27d0*/  IMAD.MOV.U32 R12, RZ, RZ, R24 ;  /* 0x000000ffff0c7224 */ /* 0x000fca00078e0018 */
[----:B------:R0:W-:Y:S02]  /*27e0*/  REDG.E.ADD.64.STRONG.GPU desc[UR16][R10.64+0x2c00], R12 ;  /* 0x002c000c0a00798e */ /* 0x0001e4000c12e510 */
.L_x_178:
[----:B------:R-:W-:Y:S05]  /*27f0*/  BSYNC.RECONVERGENT B1 ;  /* 0x0000000000017941 */ /* 0x000fea0003800200 */
.L_x_177:
[----:B------:R-:W-:Y:S04]  /*2800*/  BSSY.RECONVERGENT B1, `(.L_x_179) ;  /* 0x0000005000017945 */ /* 0x000fe80003800200 */
[----:B------:R-:W-:Y:S05]  /*2810*/  @!P4 BRA `(.L_x_180) ;  /* 0x00000000000cc947 */ /* 0x000fea0003800000 */
[----:B01234-:R-:W-:Y:S02]  /*2820*/  IMAD.MOV.U32 R12, RZ, RZ, R25 ;  /* 0x000000ffff0c7224 */ /* 0x01ffe400078e0019 */
[----:B------:R-:W-:-:S05]  /*2830*/  IMAD.MOV.U32 R13, RZ, RZ, RZ ;  /* 0x000000ffff0d7224 */ /* 0x000fca00078e00ff */
[----:B------:R0:W-:Y:S02]  /*2840*/  REDG.E.ADD.64.STRONG.GPU desc[UR16][R10.64+0x3400], R12 ;  /* 0x0034000c0a00798e */ /* 0x0001e4000c12e510 */
.L_x_180:
[----:B------:R-:W-:Y:S05]  /*2850*/  BSYNC.RECONVERGENT B1 ;  /* 0x0000000000017941 */ /* 0x000fea0003800200 */
.L_x_179:
[----:B------:R-:W-:Y:S04]  /*2860*/  BSSY.RECONVERGENT B1, `(.L_x_181) ;  /* 0x0000005000017945 */ /* 0x000fe80003800200 */
[----:B------:R-:W-:Y:S05]  /*2870*/  @!P5 BRA `(.L_x_182) ;  /* 0x00000000000cd947 */ /* 0x000fea0003800000 */
[----:B01234-:R-:W-:Y:S02]  /*2880*/  IMAD.MOV.U32 R12, RZ, RZ, R26 ;  /* 0x000000ffff0c7224 */ /* 0x01ffe400078e001a */
[----:B------:R-:W-:-:S05]  /*2890*/  IMAD.MOV.U32 R13, RZ, RZ, RZ ;  /* 0x000000ffff0d7224 */ /* 0x000fca00078e00ff */
[----:B------:R0:W-:Y:S02]  /*28a0*/  REDG.E.ADD.64.STRONG.GPU desc[UR16][R10.64+0x3c00], R12 ;  /* 0x003c000c0a00798e */ /* 0x0001e4000c12e510 */
.L_x_182:
[----:B------:R-:W-:Y:S05]  /*28b0*/  BSYNC.RECONVERGENT B1 ;  /* 0x0000000000017941 */ /* 0x000fea0003800200 */
.L_x_181:
[----:B------:R-:W-:Y:S05]  /*28c0*/  @P0 BRA `(.L_x_183) ;  /* 0xfffffff800e80947 */ /* 0x000fea000383ffff */
[----:B------:R-:W-:-:S07]  /*28d0*/  IMAD.MOV.U32 R9, RZ, RZ, R6 ;  /* 0x000000ffff097224 */ /* 0x000fce00078e0006 */
.L_x_166:
[----:B------:R-:W-:-:S13]  /*28e0*/  ISETP.NE.AND P0, PT, R17, RZ, PT ;  /* 0x000000ff1100720c */ /* 0x000fda0003f05270 */
[----:B------:R-:W-:Y:S05]  /*28f0*/  @!P0 BRA `(.L_x_131) ;  /* 0x0000000400688947 */ /* 0x000fea0003800000 */
[----:B------:R-:W-:-:S13]  /*2900*/  ISETP.GE.U32.AND P0, PT, R18, 0x3, PT ;  /* 0x000000031200780c */ /* 0x000fda0003f06070 */
[----:B------:R-:W-:Y:S05]  /*2910*/  @!P0 BRA `(.L_x_184) ;  /* 0x0000000000c08947 */ /* 0x000fea0003800000 */
[----:B------:R-:W-:Y:S01]  /*2920*/  IMAD R8, R9, 0x400, R2 ;  /* 0x0000040009087824 */ /* 0x000fe200078e0202 */
[----:B------:R-:W-:Y:S04]  /*2930*/  BSSY.RECONVERGENT B1, `(.L_x_185) ;  /* 0x000000f000017945 */ /* 0x000fe80003800200 */
[----:B01234-:R-:W0:Y:S04]  /*2940*/  LDS R12, [R8+0x200] ;  /* 0x00020000080c7984 */ /* 0x01fe280000000800 */
        /* <DEDUP_REMOVED lines=9> */
[----:B------:R-:W-:-:S05]  /*29e0*/  LEA R13, R9, R0, 0x8 ;  /* 0x00000000090d7211 */ /* 0x000fca00078e40ff */
[----:B0-----:R-:W-:-:S04]  /*29f0*/  IMAD.WIDE.U32 R10, R13, 0x8, R10 ;  /* 0x000000080d0a7825 */ /* 0x001fc800078e000a */
[----:B------:R-:W-:-:S05]  /*2a00*/  IMAD.MOV.U32 R13, RZ, RZ, RZ ;  /* 0x000000ffff0d7224 */ /* 0x000fca00078e00ff */
[----:B------:R0:W-:Y:S02]  /*2a10*/  REDG.E.ADD.64.STRONG.GPU desc[UR16][R10.64+0x400], R12 ;  /* 0x0004000c0a00798e */ /* 0x0001e4000c12e510 */
.L_x_186:
[----:B------:R-:W-:Y:S05]  /*2a20*/  BSYNC.RECONVERGENT B1 ;  /* 0x0000000000017941 */ /* 0x000fea0003800200 */
.L_x_185:
[----:B------:R-:W-:Y:S04]  /*2a30*/  BSSY.RECONVERGENT B1, `(.L_x_187) ;  /* 0x0000009000017945 */ /* 0x000fe80003800200 */
[----:B------:R-:W-:Y:S05]  /*2a40*/  @!P1 BRA `(.L_x_188) ;  /* 0x00000000001c9947 */ /* 0x000fea0003800000 */
[----:B0-----:R-:W0:Y:S01]  /*2a50*/  LDC.64 R10, c[0x0][0x380] ;  /* 0x0000e000ff0a7b82 */ /* 0x001e220000000a00 */
[----:B------:R-:W-:Y:S02]  /*2a60*/  IMAD R13, R9, 0x100, R0 ;  /* 0x00000100090d7824 */ /* 0x000fe400078e0200 */
[----:B------:R-:W-:Y:S02]  /*2a70*/  IMAD.MOV.U32 R12, RZ, RZ, R14 ;  /* 0x000000ffff0c7224 */ /* 0x000fe400078e000e */
[----:B------:R-:W-:-:S04]  /*2a80*/  VIADD R13, R13, 0x100 ;  /* 0x000001000d0d7836 */ /* 0x000fc80000000000 */
[----:B0-----:R-:W-:-:S04]  /*2a90*/  IMAD.WIDE.U32 R10, R13, 0x8, R10 ;  /* 0x000000080d0a7825 */ /* 0x001fc800078e000a */
[----:B------:R-:W-:-:S05]  /*2aa0*/  IMAD.MOV.U32 R13, RZ, RZ, RZ ;  /* 0x000000ffff0d7224 */ /* 0x000fca00078e00ff */
[----:B------:R1:W-:Y:S02]  /*2ab0*/  REDG.E.ADD.64.STRONG.GPU desc[UR16][R10.64+0x400], R12 ;  /* 0x0004000c0a00798e */ /* 0x0003e4000c12e510 */
.L_x_188:
[----:B------:R-:W-:Y:S05]  /*2ac0*/  BSYNC.RECONVERGENT B1 ;  /* 0x0000000000017941 */ /* 0x000fea0003800200 */
.L_x_187:
[----:B------:R-:W-:Y:S04]  /*2ad0*/  BSSY.RECONVERGENT B1, `(.L_x_189) ;  /* 0x0000009000017945 */ /* 0x000fe80003800200 */
[----:B------:R-:W-:Y:S05]  /*2ae0*/  @!P2 BRA `(.L_x_190) ;  /* 0x00000000001ca947 */ /* 0x000fea0003800000 */
[----:B01----:R-:W0:Y:S01]  /*2af0*/  LDC.64 R10, c[0x0][0x380] ;  /* 0x0000e000ff0a7b82 */ /* 0x003e220000000a00 */
[----:B------:R-:W-:Y:S02]  /*2b00*/  IMAD R13, R9, 0x100, R0 ;  /* 0x00000100090d7824 */ /* 0x000fe400078e0200 */
[----:B------:R-:W-:-:S03]  /*2b10*/  IMAD.MOV.U32 R12, RZ, RZ, R15 ;  /* 0x000000ffff0c7224 */ /* 0x000fc600078e000f */
[----:B------:R-:W-:-:S05]  /*2b20*/  IADD3 R13, PT, PT, R13, 0x200, RZ ;  /* 0x000002000d0d7810 */ /* 0x000fca0007ffe0ff */
[----:B0-----:R-:W-:-:S04]  /*2b30*/  IMAD.WIDE.U32 R10, R13, 0x8, R10 ;  /* 0x000000080d0a7825 */ /* 0x001fc800078e000a */
[----:B------:R-:W-:-:S05]  /*2b40*/  IMAD.MOV.U32 R13, RZ, RZ, RZ ;  /* 0x000000ffff0d7224 */ /* 0x000fca00078e00ff */
[----:B------:R2:W-:Y:S02]  /*2b50*/  REDG.E.ADD.64.STRONG.GPU desc[UR16][R10.64+0x400], R12 ;  /* 0x0004000c0a00798e */ /* 0x0005e4000c12e510 */
.L_x_190:
[----:B------:R-:W-:Y:S05]  /*2b60*/  BSYNC.RECONVERGENT B1 ;  /* 0x0000000000017941 */ /* 0x000fea0003800200 */
.L_x_189:
        /* <DEDUP_REMOVED lines=9> */
.L_x_192:
[----:B------:R-:W-:Y:S05]  /*2c00*/  BSYNC.RECONVERGENT B1 ;  /* 0x0000000000017941 */ /* 0x000fea0003800200 */
.L_x_191:
[----:B------:R-:W-:-:S07]  /*2c10*/  IADD3 R9, PT, PT, R9, 0x4, RZ ;  /* 0x0000000409097810 */ /* 0x000fce0007ffe0ff */
.L_x_184:
[----:B------:R-:W-:-:S13]  /*2c20*/  ISETP.NE.AND P0, PT, R16, RZ, PT ;  /* 0x000000ff1000720c */ /* 0x000fda0003f05270 */
[----:B------:R-:W-:Y:S05]  /*2c30*/  @!P0 BRA `(.L_x_131) ;  /* 0x0000000000988947 */ /* 0x000fea0003800000 */
[----:B------:R-:W-:-:S13]  /*2c40*/  ISETP.NE.AND P0, PT, R19, RZ, PT ;  /* 0x000000ff1300720c */ /* 0x000fda0003f05270 */
[----:B------:R-:W-:Y:S05]  /*2c50*/  @!P0 BRA `(.L_x_193) ;  /* 0x0000000000648947 */ /* 0x000fea0003800000 */
[----:B01234-:R-:W-:Y:S01]  /*2c60*/  IMAD R10, R9, 0x400, R2 ;  /* 0x00000400090a7824 */ /* 0x01ffe200078e0202 */
[----:B------:R-:W-:Y:S04]  /*2c70*/  BSSY.RECONVERGENT B1, `(.L_x_194) ;  /* 0x000000c000017945 */ /* 0x000fe80003800200 */
[----:B------:R-:W0:Y:S04]  /*2c80*/  LDS R6, [R10+0x200] ;  /* 0x000200000a067984 */ /* 0x000e280000000800 */
[----:B------:R-:W1:Y:S01]  /*2c90*/  LDS R8, [R10+0x600] ;  /* 0x000600000a087984 */ /* 0x000e620000000800 */
[----:B0-----:R-:W-:-:S02]  /*2ca0*/  ISETP.NE.AND P0, PT, R6, RZ, PT ;  /* 0x000000ff0600720c */ /* 0x001fc40003f05270 */
[----:B-1----:R-:W-:-:S11]  /*2cb0*/  ISETP.NE.AND P1, PT, R8, RZ, PT ;  /* 0x000000ff0800720c */ /* 0x002fd60003f25270 */
[----:B------:R-:W-:Y:S05]  /*2cc0*/  @!P0 BRA `(.L_x_195) ;  /* 0x0000000000188947 */ /* 0x000fea0003800000 */
[----:B------:R-:W0:Y:S01]  /*2cd0*/  LDC.64 R10, c[0x0][0x380] ;  /* 0x0000e000ff0a7b82 */ /* 0x000e220000000a00 */
[----:B------:R-:W-:-:S04]  /*2ce0*/  IMAD R13, R9, 0x100, R0 ;  /* 0x00000100090d7824 */ /* 0x000fc800078e0200 */
[----:B0-----:R-:W-:-:S04]  /*2cf0*/  IMAD.WIDE.U32 R12, R13, 0x8, R10 ;  /* 0x000000080d0c7825 */ /* 0x001fc800078e000a */
[----:B------:R-:W-:Y:S02]  /*2d00*/  IMAD.MOV.U32 R10, RZ, RZ, R6 ;  /* 0x000000ffff0a7224 */ /* 0x000fe400078e0006 */
[----:B------:R-:W-:-:S05]  /*2d10*/  IMAD.MOV.U32 R11, RZ, RZ, RZ ;  /* 0x000000ffff0b7224 */ /* 0x000fca00078e00ff */
[----:B------:R0:W-:Y:S02]  /*2d20*/  REDG.E.ADD.64.STRONG.GPU desc[UR16][R12.64+0x400], R10 ;  /* 0x0004000a0c00798e */ /* 0x0001e4000c12e510 */
.L_x_195:
[----:B------:R-:W-:Y:S05]  /*2d30*/  BSYNC.RECONVERGENT B1 ;  /* 0x0000000000017941 */ /* 0x000fea0003800200 */
.L_x_194:
[----:B------:R-:W-:Y:S04]  /*2d40*/  BSSY.RECONVERGENT B1, `(.L_x_196) ;  /* 0x0000009000017945 */ /* 0x000fe80003800200 */
[----:B------:R-:W-:Y:S05]  /*2d50*/  @!P1 BRA `(.L_x_197) ;  /* 0x00000000001c9947 */ /* 0x000fea0003800000 */
[----:B0-----:R-:W0:Y:S01]  /*2d60*/  LDC.64 R10, c[0x0][0x380] ;  /* 0x0000e000ff0a7b82 */ /* 0x001e220000000a00 */
[----:B------:R-:W-:-:S04]  /*2d70*/  IMAD R6, R9, 0x100, R0 ;  /* 0x0000010009067824 */ /* 0x000fc800078e0200 */
[----:B------:R-:W-:-:S04]  /*2d80*/  VIADD R13, R6, 0x100 ;  /* 0x00000100060d7836 */ /* 0x000fc80000000000 */
[----:B0-----:R-:W-:Y:S01]  /*2d90*/  IMAD.WIDE.U32 R12, R13, 0x8, R10 ;  /* 0x000000080d0c7825 */ /* 0x001fe200078e000a */
[----:B------:R-:W-:-:S03]  /*2da0*/  MOV R10, R8 ;  /* 0x00000008000a7202 */ /* 0x000fc60000000f00 */
[----:B------:R-:W-:-:S05]  /*2db0*/  IMAD.MOV.U32 R11, RZ, RZ, RZ ;  /* 0x000000ffff0b7224 */ /* 0x000fca00078e00ff */
[----:B------:R1:W-:Y:S02]  /*2dc0*/  REDG.E.ADD.64.STRONG.GPU desc[UR16][R12.64+0x400], R10 ;  /* 0x0004000a0c00798e */ /* 0x0003e4000c12e510 */
.L_x_197:
[----:B------:R-:W-:Y:S05]  /*2dd0*/  BSYNC.RECONVERGENT B1 ;  /* 0x0000000000017941 */ /* 0x000fea0003800200 */
.L_x_196:
[----:B------:R-:W-:-:S07]  /*2de0*/  VIADD R9, R9, 0x2 ;  /* 0x0000000209097836 */ /* 0x000fce0000000000 */
.L_x_193:
[----:B------:R-:W-:-:S13]  /*2df0*/  ISETP.NE.AND P0, PT, R7, RZ, PT ;  /* 0x000000ff0700720c */ /* 0x000fda0003f05270 */
[----:B------:R-:W-:Y:S05]  /*2e00*/  @!P0 BRA `(.L_x_131) ;  /* 0x0000000000248947 */ /* 0x000fea0003800000 */
[----:B------:R-:W-:-:S05]  /*2e10*/  IMAD R6, R9, 0x400, R2 ;  /* 0x0000040009067824 */ /* 0x000fca00078e0202 */
[----:B------:R-:W5:Y:S02]  /*2e20*/  LDS R8, [R6+0x200] ;  /* 0x0002000006087984 */ /* 0x000f640000000800 */
[----:B-----5:R-:W-:-:S13]  /*2e30*/  ISETP.NE.AND P0, PT, R8, RZ, PT ;  /* 0x000000ff0800720c */ /* 0x020fda0003f05270 */
[----:B------:R-:W-:Y:S05]  /*2e40*/  @!P0 BRA `(.L_x_131) ;  /* 0x0000000000148947 */ /* 0x000fea0003800000 */
[----:B------:R-:W5:Y:S01]  /*2e50*/  LDC.64 R6, c[0x0][0x380] ;  /* 0x0000e000ff067b82 */ /* 0x000f620000000a00 */
[----:B------:R-:W-:-:S04]  /*2e60*/  IMAD R9, R9, 0x100, R0 ;  /* 0x0000010009097824 */ /* 0x000fc800078e0200 */
[----:B-----5:R-:W-:-:S04]  /*2e70*/  IMAD.WIDE.U32 R6, R9, 0x8, R6 ;  /* 0x0000000809067825 */ /* 0x020fc800078e0006 */
[----:B------:R-:W-:-:S05]  /*2e80*/  IMAD.MOV.U32 R9, RZ, RZ, RZ ;  /* 0x000000ffff097224 */ /* 0x000fca00078e00ff */
[----:B------:R0:W-:Y:S02]  /*2e90*/  REDG.E.ADD.64.STRONG.GPU desc[UR16][R6.64+0x400], R8 ;  /* 0x000400080600798e */ /* 0x0001e4000c12e510 */
.L_x_131:
[----:B------:R-:W-:Y:S05]  /*2ea0*/  BSYNC.RECONVERGENT B0 ;  /* 0x0000000000007941 */ /* 0x000fea0003800200 */
.L_x_130:
[----:B------:R-:W1:Y:S01]  /*2eb0*/  LDCU.64 UR4, c[0x0][0x390] ;  /* 0x00007200ff0477ac */ /* 0x000e620008000a00 */
[----:B------:R-:W-:-:S04]  /*2ec0*/  UIADD3 UR6, UP1, UPT, UR6, 0x1, URZ ;  /* 0x0000000106067890 */ /* 0x000fc8000ff3e0ff */
[----:B------:R-:W-:Y:S02]  /*2ed0*/  UIADD3.X UR7, UPT, UPT, URZ, UR7, URZ, UP1, !UPT ;  /* 0x00000007ff077290 */ /* 0x000fe40008ffe4ff */
[----:B-1----:R-:W-:-:S04]  /*2ee0*/  UIADD3 UR9, UP0, UPT, UR4, -0x1, URZ ;  /* 0xffffffff04097890 */ /* 0x002fc8000ff1e0ff */
[----:B------:R-:W-:-:S04]  /*2ef0*/  UIADD3.X UR10, UPT, UPT, UR5, -0x1, URZ, UP0, !UPT ;  /* 0xffffffff050a7890 */ /* 0x000fc800087fe4ff */
[----:B------:R-:W-:-:S04]  /*2f00*/  USHF.R.U64 UR9, UR9, 0x1e, UR10 ;  /* 0x0000001e09097899 */ /* 0x000fc8000800120a */
[----:B------:R-:W-:-:S04]  /*2f10*/  UIADD3 UR9, UP0, UPT, UR9, 0x1, URZ ;  /* 0x0000000109097890 */ /* 0x000fc8000ff1e0ff */
[----:B------:R-:W-:Y:S02]  /*2f20*/  ULEA.HI.X UR10, UR10, URZ, URZ, 0x2, UP0 ;  /* 0x000000ff0a0a7291 */ /* 0x000fe400080f14ff */
[----:B------:R-:W-:-:S04]  /*2f30*/  UISETP.LT.U32.AND UP0, UPT, UR9, UR4, UPT ;  /* 0x000000040900728c */ /* 0x000fc8000bf01070 */
[----:B------:R-:W-:-:S04]  /*2f40*/  UISETP.LT.U32.AND.EX UP0, UPT, UR10, UR5, UPT, UP0 ;  /* 0x000000050a00728c */ /* 0x000fc8000bf01100 */
[----:B------:R-:W-:Y:S02]  /*2f50*/  USEL UR4, UR9, UR4, UP0 ;  /* 0x0000000409047287 */ /* 0x000fe40008000000 */
[----:B------:R-:W-:Y:S02]  /*2f60*/  USEL UR5, UR10, UR5, UP0 ;  /* 0x000000050a057287 */ /* 0x000fe40008000000 */
[----:B------:R-:W-:-:S04]  /*2f70*/  UISETP.NE.U32.AND UP0, UPT, UR6, UR4, UPT ;  /* 0x000000040600728c */ /* 0x000fc8000bf05070 */
[----:B------:R-:W-:Y:S01]  /*2f80*/  UISETP.NE.AND.EX UP0, UPT, UR7, UR5, UPT, UP0 ;  /* 0x000000050700728c */ /* 0x000fe2000bf05300 */
[----:B------:R-:W-:Y:S08]  /*2f90*/  BAR.SYNC.DEFER_BLOCKING 0x0 ;  /* 0x0000000000007b1d */ /* 0x000ff00000010000 */
[----:B------:R-:W-:Y:S05]  /*2fa0*/  BRA.U UP0, `(.L_x_198) ;  /* 0xffffffd100807547 */ /* 0x000fea000b83ffff */
[----:B------:R-:W-:Y:S05]  /*2fb0*/  EXIT ;  /* 0x000000000000794d */ /* 0x000fea0003800000 */
.L_x_199:
        /* <DEDUP_REMOVED lines=12> */
.L_x_543:


//--------------------- .text._ZN3cub18CUB_300001_SM_10006detail10radix_sort31DeviceRadixSortSingleTileKernelINS1_5radix10policy_hubIyyyE10Policy1000ELNS0_9SortOrderE0EyyyNS1_21identity_decomposer_tEEEvPKT1_PSA_PKT2_PSE_T3_iiT4_ --------------------------
	.section	.text._ZN3cub18CUB_300001_SM_10006detail10radix_sort31DeviceRadixSortSingleTileKernelINS1_5radix10policy_hubIyyyE10Policy1000ELNS0_9SortOrderE0EyyyNS1_21identity_decomposer_tEEEvPKT1_PSA_PKT2_PSE_T3_iiT4_,"ax",@progbits
	.align	128
        .global         _ZN3cub18CUB_300001_SM_10006detail10radix_sort31DeviceRadixSortSingleTileKernelINS1_5radix10policy_hubIyyyE10Policy1000ELNS0_9SortOrderE0EyyyNS1_21identity_decomposer_tEEEvPKT1_PSA_PKT2_PSE_T3_iiT4_
        .type           _ZN3cub18CUB_300001_SM_10006detail10radix_sort31DeviceRadixSortSingleTileKernelINS1_5radix10policy_hubIyyyE10Policy1000ELNS0_9SortOrderE0EyyyNS1_21identity_decomposer_tEEEvPKT1_PSA_PKT2_PSE_T3_iiT4_,@function
        .size           _ZN3cub18CUB_300001_SM_10006detail10radix_sort31DeviceRadixSortSingleTileKernelINS1_5radix10policy_hubIyyyE10Policy1000ELNS0_9SortOrderE0EyyyNS1_21identity_decomposer_tEEEvPKT1_PSA_PKT2_PSE_T3_iiT4_,(.L_x_544 - _ZN3cub18CUB_300001_SM_10006detail10radix_sort31DeviceRadixSortSingleTileKernelINS1_5radix10policy_hubIyyyE10Policy1000ELNS0_9SortOrderE0EyyyNS1_21identity_decomposer_tEEEvPKT1_PSA_PKT2_PSE_T3_iiT4_)
        .other          _ZN3cub18CUB_300001_SM_10006detail10radix_sort31DeviceRadixSortSingleTileKernelINS1_5radix10policy_hubIyyyE10Policy1000ELNS0_9SortOrderE0EyyyNS1_21identity_decomposer_tEEEvPKT1_PSA_PKT2_PSE_T3_iiT4_,@"STO_CUDA_ENTRY STV_DEFAULT"
_ZN3cub18CUB_300001_SM_10006detail10radix_sort31DeviceRadixSortSingleTileKernelINS1_5radix10policy_hubIyyyE10Policy1000ELNS0_9SortOrderE0EyyyNS1_21identity_decomposer_tEEEvPKT1_PSA_PKT2_PSE_T3_iiT4_:
.text._ZN3cub18CUB_300001_SM_10006detail10radix_sort31DeviceRadixSortSingleTileKernelINS1_5radix10policy_hubIyyyE10Policy1000ELNS0_9SortOrderE0EyyyNS1_21identity_decomposer_tEEEvPKT1_PSA_PKT2_PSE_T3_iiT4_:
[----:B------:R-:W-:Y:S01]  /*0000*/  LDC R1, c[0x0][0x37c] ;  /* 0x0000df00ff017b82 */ /* 0x000fe20000000800 */
[----:B------:R-:W0:Y:S01]  /*0010*/  S2R R0, SR_TID.X ;  /* 0x0000000000007919 */ /* 0x000e220000002100 */
[----:B------:R-:W1:Y:S06]  /*0020*/  LDCU UR4, c[0x0][0x3a0] ;  /* 0x00007400ff0477ac */ /* 0x000e6c0008000800 */
[----:B------:R-:W2:Y:S01]  /*0030*/  LDC.64 R4, c[0x0][0x380] ;  /* 0x0000e000ff047b82 */ /* 0x000ea20000000a00 */
[----:B------:R-:W-:Y:S01]  /*0040*/  IMAD.MOV.U32 R12, RZ, RZ, -0x1 ;  /* 0xffffffffff0c7424 */ /* 0x000fe200078e00ff */
[----:B------:R-:W-:Y:S01]  /*0050*/  MOV R17, 0xffffffff ;  /* 0xffffffff00117802 */ /* 0x000fe20000000f00 */
[----:B------:R-:W3:Y:S01]  /*0060*/  LDCU.64 UR10, c[0x0][0x358] ;  /* 0x00006b00ff0a77ac */ /* 0x000ee20008000a00 */
[----:B------:R-:W-:-:S02]  /*0070*/  IMAD.MOV.U32 R13, RZ, RZ, -0x1 ;  /* 0xffffffffff0d7424 */ /* 0x000fc400078e00ff */
[----:B------:R-:W-:Y:S01]  /*0080*/  IMAD.MOV.U32 R14, RZ, RZ, -0x1 ;  /* 0xffffffffff0e7424 */ /* 0x000fe200078e00ff */
[----:B------:R-:W4:Y:S01]  /*0090*/  LDCU.64 UR6, c[0x0][0x3a8] ;  /* 0x00007500ff0677ac */ /* 0x000f220008000a00 */
[----:B------:R-:W-:Y:S01]  /*00a0*/  IMAD.MOV.U32 R15, RZ, RZ, -0x1 ;  /* 0xffffffffff0f7424 */ /* 0x000fe200078e00ff */
[----:B------:R-:W4:Y:S01]  /*00b0*/  LDC.64 R6, c[0x0][0x390] ;  /* 0x0000e400ff067b82 */ /* 0x000f220000000a00 */
[----:B------:R-:W-:Y:S01]  /*00c0*/  IMAD.MOV.U32 R16, RZ, RZ, -0x1 ;  /* 0xffffffffff107424 */ /* 0x000fe200078e00ff */
[----:B------:R-:W0:Y:S01]  /*00d0*/  LDCU UR9, c[0x0][0x3ac] ;  /* 0x00007580ff0977ac */ /* 0x000e220008000800 */
[----:B------:R-:W-:Y:S02]  /*00e0*/  IMAD.MOV.U32 R18, RZ, RZ, -0x1 ;  /* 0xffffffffff127424 */ /* 0x000fe400078e00ff */
[----:B------:R-:W-:Y:S02]  /*00f0*/  IMAD.MOV.U32 R19, RZ, RZ, -0x1 ;  /* 0xffffffffff137424 */ /* 0x000fe400078e00ff */
[----:B------:R-:W-:-:S02]  /*0100*/  IMAD.MOV.U32 R20, RZ, RZ, -0x1 ;  /* 0xffffffffff147424 */ /* 0x000fc400078e00ff */
[----:B------:R-:W-:Y:S02]  /*0110*/  IMAD.MOV.U32 R21, RZ, RZ, -0x1 ;  /* 0xffffffffff157424 */ /* 0x000fe400078e00ff */
[----:B------:R-:W-:Y:S02]  /*0120*/  IMAD.MOV.U32 R22, RZ, RZ, -0x1 ;  /* 0xffffffffff167424 */ /* 0x000fe400078e00ff */
[----:B------:R-:W-:Y:S02]  /*0130*/  IMAD.MOV.U32 R23, RZ, RZ, -0x1 ;  /* 0xffffffffff177424 */ /* 0x000fe400078e00ff */
[----:B------:R-:W-:Y:S02]  /*0140*/  IMAD.MOV.U32 R24, RZ, RZ, -0x1 ;  /* 0xffffffffff187424 */ /* 0x000fe400078e00ff */
[----:B------:R-:W-:Y:S02]  /*0150*/  IMAD.MOV.U32 R25, RZ, RZ, -0x1 ;  /* 0xffffffffff197424 */ /* 0x000fe400078e00ff */
[----:B------:R-:W-:-:S02]  /*0160*/  IMAD.MOV.U32 R26, RZ, RZ, -0x1 ;  /* 0xffffffffff1a7424 */ /* 0x000fc400078e00ff */
[----:B0-----:R-:W-:Y:S02]  /*0170*/  IMAD R9, R0, 0x9, RZ ;  /* 0x0000000900097824 */ /* 0x001fe400078e02ff */
[----:B------:R-:W-:Y:S02]  /*0180*/  IMAD.MOV.U32 R27, RZ, RZ, -0x1 ;  /* 0xffffffffff1b7424 */ /* 0x000fe400078e00ff */
[C---:B------:R-:W-:Y:S01]  /*0190*/  VIADD R2, R9.reuse, 0x1 ;  /* 0x0000000109027836 */ /* 0x040fe20000000000 */
[C---:B-1----:R-:W-:Y:S01]  /*01a0*/  ISETP.GE.AND P6, PT, R9.reuse, UR4, PT ;  /* 0x0000000409007c0c */ /* 0x042fe2000bfc6270 */
[C---:B------:R-:W-:Y:S02]  /*01b0*/  VIADD R3, R9.reuse, 0x2 ;  /* 0x0000000209037836 */ /* 0x040fe40000000000 */
[C---:B------:R-:W-:Y:S01]  /*01c0*/  VIADD R8, R9.reuse, 0x3 ;  /* 0x0000000309087836 */ /* 0x040fe20000000000 */
[----:B------:R-:W-:Y:S01]  /*01d0*/  ISETP.GE.AND P5, PT, R2, UR4, PT ;  /* 0x0000000402007c0c */ /* 0x000fe2000bfa6270 */
[----:B------:R-:W-:Y:S01]  /*01e0*/  VIADD R2, R9, 0x4 ;  /* 0x0000000409027836 */ /* 0x000fe20000000000 */
[----:B------:R-:W-:Y:S01]  /*01f0*/  ISETP.GE.AND P0, PT, R3, UR4, PT ;  /* 0x0000000403007c0c */ /* 0x000fe2000bf06270 */
[C---:B------:R-:W-:Y:S01]  /*0200*/  VIADD R3, R9.reuse, 0x5 ;  /* 0x0000000509037836 */ /* 0x040fe20000000000 */
[----:B------:R-:W-:Y:S01]  /*0210*/  ISETP.GE.AND P1, PT, R8, UR4, PT ;  /* 0x0000000408007c0c */ /* 0x000fe2000bf26270 */
[----:B--2---:R-:W-:Y:S01]  /*0220*/  IMAD.WIDE.U32 R4, R9, 0x8, R4 ;  /* 0x0000000809047825 */ /* 0x004fe200078e0004 */
[----:B------:R-:W-:-:S02]  /*0230*/  ISETP.GE.AND P2, PT, R2, UR4, PT ;  /* 0x0000000402007c0c */ /* 0x000fc4000bf46270 */
[----:B------:R-:W-:Y:S01]  /*0240*/  ISETP.GE.AND P3, PT, R3, UR4, PT ;  /* 0x0000000403007c0c */ /* 0x000fe2000bf66270 */
[----:B------:R-:W-:Y:S01]  /*0250*/  IMAD.MOV.U32 R2, RZ, RZ, -0x1 ;  /* 0xffffffffff027424 */ /* 0x000fe200078e00ff */
[----:B------:R-:W-:Y:S01]  /*0260*/  P2R R8, PR, RZ, 0x20 ;  /* 0x00000020ff087803 */ /* 0x000fe20000000000 */
[----:B------:R-:W-:Y:S02]  /*0270*/  IMAD.MOV.U32 R3, RZ, RZ, -0x1 ;  /* 0xffffffffff037424 */ /* 0x000fe400078e00ff */
[C---:B------:R-:W-:Y:S01]  /*0280*/  VIADD R10, R9.reuse, 0x6 ;  /* 0x00000006090a7836 */ /* 0x040fe20000000000 */
[----:B---3--:R0:W5:Y:S01]  /*0290*/  @!P5 LDG.E.64 R12, desc[UR10][R4.64+0x8] ;  /* 0x0000080a040cd981 */ /* 0x008162000c1e1b00 */
[C---:B------:R-:W-:Y:S02]  /*02a0*/  VIADD R11, R9.reuse, 0x7 ;  /* 0x00000007090b7836 */ /* 0x040fe40000000000 */
[C---:B------:R-:W-:Y:S01]  /*02b0*/  VIADD R46, R9.reuse, 0x8 ;  /* 0x00000008092e7836 */ /* 0x040fe20000000000 */
[----:B------:R0:W5:Y:S01]  /*02c0*/  @!P6 LDG.E.64 R2, desc[UR10][R4.64] ;  /* 0x0000000a0402e981 */ /* 0x000162000c1e1b00 */
[----:B------:R-:W-:Y:S01]  /*02d0*/  ISETP.GE.AND P4, PT, R10, UR4, PT ;  /* 0x000000040a007c0c */ /* 0x000fe2000bf86270 */
[----:B----4-:R-:W-:Y:S01]  /*02e0*/  IMAD.WIDE.U32 R6, R9, 0x8, R6 ;  /* 0x0000000809067825 */ /* 0x010fe200078e0006 */
[----:B------:R-:W-:Y:S01]  /*02f0*/  ISETP.GE.AND P5, PT, R11, UR4, PT ;  /* 0x000000040b007c0c */ /* 0x000fe2000bfa6270 */
[----:B------:R0:W5:Y:S01]  /*0300*/  @!P0 LDG.E.64 R14, desc[UR10][R4.64+0x10] ;  /* 0x0000100a040e8981 */ /* 0x000162000c1e1b00 */
[----:B------:R-:W-:-:S03]  /*0310*/  ISETP.GE.AND P6, PT, R46, UR4, PT ;  /* 0x000000042e007c0c */ /* 0x000fc6000bfc6270 */
[----:B------:R0:W5:Y:S04]  /*0320*/  @!P1 LDG.E.64 R16, desc[UR10][R4.64+0x18] ;  /* 0x0000180a04109981 */ /* 0x000168000c1e1b00 */
[----:B------:R0:W5:Y:S04]  /*0330*/  @!P2 LDG.E.64 R18, desc[UR10][R4.64+0x20] ;  /* 0x0000200a0412a981 */ /* 0x000168000c1e1b00 */
[----:B------:R0:W5:Y:S04]  /*0340*/  @!P3 LDG.E.64 R20, desc[UR10][R4.64+0x28] ;  /* 0x0000280a0414b981 */ /* 0x000168000c1e1b00 */
[----:B------:R0:W5:Y:S04]  /*0350*/  @!P4 LDG.E.64 R22, desc[UR10][R4.64+0x30] ;  /* 0x0000300a0416c981 */ /* 0x000168000c1e1b00 */
[----:B------:R0:W5:Y:S04]  /*0360*/  @!P5 LDG.E.64 R24, desc[UR10][R4.64+0x38] ;  /* 0x0000380a0418d981 */ /* 0x000168000c1e1b00 */
[----:B------:R0:W5:Y:S01]  /*0370*/  @!P6 LDG.E.64 R26, desc[UR10][R4.64+0x40] ;  /* 0x0000400a041ae981 */ /* 0x000162000c1e1b00 */
[----:B------:R-:W-:Y:S01]  /*0380*/  BAR.SYNC.DEFER_BLOCKING 0x0 ;  /* 0x0000000000007b1d */ /* 0x000fe20000010000 */
[----:B------:R-:W-:-:S02]  /*0390*/  P2R R10, PR, RZ, 0x1 ;  /* 0x00000001ff0a7803 */ /* 0x000fc40000000000 */
[----:B------:R-:W-:-:S04]  /*03a0*/  ISETP.NE.AND P0, PT, R8, RZ, PT ;  /* 0x000000ff0800720c */ /* 0x000fc80003f05270 */
[----:B------:R-:W-:Y:S02]  /*03b0*/  P2R R8, PR, RZ, 0x1 ;  /* 0x00000001ff087803 */ /* 0x000fe40000000000 */
[----:B------:R-:W-:Y:S01]  /*03c0*/  ISETP.GE.AND P0, PT, R9, UR4, PT ;  /* 0x0000000409007c0c */ /* 0x000fe2000bf06270 */
[----:B------:R-:W1:-:S12]  /*03d0*/  S2UR UR5, SR_CgaCtaId ;  /* 0x00000000000579c3 */ /* 0x000e580000008800 */
[----:B------:R0:W5:Y:S01]  /*03e0*/  @!P0 LDG.E.64 R28, desc[UR10][R6.64] ;  /* 0x0000000a061c8981 */ /* 0x000162000c1e1b00 */
[----:B------:R-:W-:-:S03]  /*03f0*/  ISETP.NE.AND P0, PT, R8, RZ, PT ;  /* 0x000000ff0800720c */ /* 0x000fc60003f05270 */
[----:B------:R0:W5:Y:S04]  /*0400*/  @!P1 LDG.E.64 R34, desc[UR10][R6.64+0x18] ;  /* 0x0000180a06229981 */ /* 0x000168000c1e1b00 */
[----:B------:R0:W5:Y:S04]  /*0410*/  @!P2 LDG.E.64 R36, desc[UR10][R6.64+0x20] ;  /* 0x0000200a0624a981 */ /* 0x000168000c1e1b00 */
[----:B------:R0:W5:Y:S04]  /*0420*/  @!P3 LDG.E.64 R38, desc[UR10][R6.64+0x28] ;  /* 0x0000280a0626b981 */ /* 0x000168000c1e1b00 */
[----:B------:R0:W5:Y:S01]  /*0430*/  @!P0 LDG.E.64 R30, desc[UR10][R6.64+0x8] ;  /* 0x0000080a061e8981 */ /* 0x000162000c1e1b00 */
[----:B------:R-:W-:-:S03]  /*0440*/  ISETP.NE.AND P0, PT, R10, RZ, PT ;  /* 0x000000ff0a00720c */ /* 0x000fc60003f05270 */
[----:B------:R0:W5:Y:S04]  /*0450*/  @!P4 LDG.E.64 R40, desc[UR10][R6.64+0x30] ;  /* 0x0000300a0628c981 */ /* 0x000168000c1e1b00 */
[----:B------:R0:W5:Y:S04]  /*0460*/  @!P5 LDG.E.64 R42, desc[UR10][R6.64+0x38] ;  /* 0x0000380a062ad981 */ /* 0x000168000c1e1b00 */
[----:B------:R0:W5:Y:S04]  /*0470*/  @!P6 LDG.E.64 R44, desc[UR10][R6.64+0x40] ;  /* 0x0000400a062ce981 */ /* 0x000168000c1e1b00 */
[----:B------:R0:W5:Y:S01]  /*0480*/  @!P0 LDG.E.64 R32, desc[UR10][R6.64+0x10] ;  /* 0x0000100a06208981 */ /* 0x000162000c1e1b00 */
[----:B------:R-:W-:Y:S01]  /*0490*/  UMOV UR4, 0x400 ;  /* 0x0000040000047882 */ /* 0x000fe20000000000 */
[----:B------:R-:W2:Y:S01]  /*04a0*/  S2R R46, SR_LANEID ;  /* 0x00000000002e7919 */ /* 0x000ea20000000000 */
[----:B-1----:R-:W-:Y:S01]  /*04b0*/  ULEA UR4, UR5, UR4, 0x18 ;  /* 0x0000000405047291 */ /* 0x002fe2000f8ec0ff */
[----:B------:R-:W-:-:S05]  /*04c0*/  SHF.R.U32.HI R102, RZ, 0x5, R0 ;  /* 0x00000005ff667819 */ /* 0x000fca0000011600 */
[----:B------:R-:W-:-:S04]  /*04d0*/  LEA R47, R0, UR4, 0x2 ;  /* 0x00000004002f7c11 */ /* 0x000fc8000f8e10ff */
[----:B------:R-:W-:Y:S02]  /*04e0*/  LEA R49, R0, R47, 0x7 ;  /* 0x0000002f00317211 */ /* 0x000fe400078e38ff */
[----:B------:R-:W-:-:S03]  /*04f0*/  LEA R48, R102, UR4, 0x2 ;  /* 0x0000000466307c11 */ /* 0x000fc6000f8e10ff */
[----:B------:R-:W-:Y:S01]  /*0500*/  IMAD R51, R0, -0x3c, R49 ;  /* 0xffffffc400337824 */ /* 0x000fe200078e0231 */
[----:B------:R-:W-:Y:S02]  /*0510*/  UIADD3 UR8, UPT, UPT, UR6, 0x6, URZ ;  /* 0x0000000606087890 */ /* 0x000fe4000fffe0ff */
[----:B------:R-:W-:Y:S01]  /*0520*/  UIADD3 UR5, UPT, UPT, -UR6, UR7, URZ ;  /* 0x0000000706057290 */ /* 0x000fe2000fffe1ff */
[----:B0-----:R-:W-:Y:S11]  /*0530*/  BAR.SYNC.DEFER_BLOCKING 0x0 ;  /* 0x0000000000007b1d */ /* 0x001ff60000010000 */
.L_x_201:
[----:B------:R-:W-:Y:S01]  /*0540*/  UISETP.LT.AND UP0, UPT, UR5, 0x6, UPT ;  /* 0x000000060500788c */ /* 0x000fe2000bf01270 */
[----:B------:R-:W-:Y:S01]  /*0550*/  STS [R47], RZ ;  /* 0x000000ff2f007388 */ /* 0x000fe20000000800 */
[----:B------:R-:W-:Y:S01]  /*0560*/  UMOV UR6, 0x1 ;  /* 0x0000000100067882 */ /* 0x000fe20000000000 */
[----:B------:R-:W-:Y:S01]  /*0570*/  UIADD3 UR7, UPT, UPT, UR8, -0x6, URZ ;  /* 0xfffffffa08077890 */ /* 0x000fe2000fffe0ff */
[----:B--2---:R-:W-:Y:S01]  /*0580*/  ISETP.NE.AND P1, PT, R46, 0x1f, PT ;  /* 0x0000001f2e00780c */ /* 0x004fe20003f25270 */
[----:B------:R-:W-:Y:S01]  /*0590*/  USEL UR4, UR5, 0x6, UP0 ;  /* 0x0000000605047887 */ /* 0x000fe20008000000 */
[----:B------:R-:W-:Y:S01]  /*05a0*/  STS [R47+0x400], RZ ;  /* 0x000400ff2f007388 */ /* 0x000fe20000000800 */
[----:B------:R-:W-:Y:S01]  /*05b0*/  ISETP.NE.AND P2, PT, R102, 0x6, PT ;  /* 0x000000066600780c */ /* 0x000fe20003f45270 */
[----:B------:R-:W-:Y:S01]  /*05c0*/  UISETP.GE.AND UP0, UPT, UR8, UR9, UPT ;  /* 0x000000090800728c */ /* 0x000fe2000bf06270 */
[----:B-----5:R-:W-:Y:S01]  /*05d0*/  SHF.R.U64 R4, R2, UR7, R3 ;  /* 0x0000000702047c19 */ /* 0x020fe20008001203 */
[----:B------:R-:W-:Y:S01]  /*05e0*/  USHF.L.U32 UR4, UR6, UR4, URZ ;  /* 0x0000000406047299 */ /* 0x000fe200080006ff */
[----:B------:R-:W-:Y:S01]  /*05f0*/  STS [R47+0x800], RZ ;  /* 0x000800ff2f007388 */ /* 0x000fe20000000800 */
[----:B0-----:R-:W0:Y:S01]  /*0600*/  S2UR UR6, SR_CgaCtaId ;  /* 0x00000000000679c3 */ /* 0x001e220000008800 */
[----:B------:R-:W-:Y:S01]  /*0610*/  ISETP.NE.AND P3, PT, R102, 0x7, PT ;  /* 0x000000076600780c */ /* 0x000fe20003f65270 */
[----:B------:R-:W-:Y:S01]  /*0620*/  UIADD3 UR4, UPT, UPT, UR4, -0x1, URZ ;  /* 0xffffffff04047890 */ /* 0x000fe2000fffe0ff */
[----:B------:R-:W-:Y:S04]  /*0630*/  STS [R47+0xc00], RZ ;  /* 0x000c00ff2f007388 */ /* 0x000fe80000000800 */
[----:B------:R-:W-:Y:S01]  /*0640*/  STS [R47+0x1000], RZ ;  /* 0x001000ff2f007388 */ /* 0x000fe20000000800 */
[----:B------:R-:W-:-:S03]  /*0650*/  LOP3.LUT R4, R4, UR4, RZ, 0xc0, !PT ;  /* 0x0000000404047c12 */ /* 0x000fc6000f8ec0ff */
[----:B------:R-:W-:Y:S02]  /*0660*/  STS [R47+0x1400], RZ ;  /* 0x001400ff2f007388 */ /* 0x000fe40000000800 */
[----:B------:R-:W-:Y:S01]  /*0670*/  IMAD.SHL.U32 R5, R4, 0x400, RZ ;  /* 0x0000040004057824 */ /* 0x000fe200078e00ff */
[----:B------:R-:W-:Y:S01]  /*0680*/  SHF.R.U32.HI R4, RZ, 0x4, R4 ;  /* 0x00000004ff047819 */ /* 0x000fe20000011604 */
[----:B------:R-:W-:Y:S03]  /*0690*/  STS [R47+0x1800], RZ ;  /* 0x001800ff2f007388 */ /* 0x000fe60000000800 */
[----:B------:R-:W-:Y:S01]  /*06a0*/  LOP3.LUT R52, R5, 0x7c00, RZ, 0xc0, !PT ;  /* 0x00007c0005347812 */ /* 0x000fe200078ec0ff */
[----:B------:R-:W-:Y:S01]  /*06b0*/  STS [R47+0x1c00], RZ ;  /* 0x001c00ff2f007388 */ /* 0x000fe20000000800 */
[----:B------:R-:W-:-:S03]  /*06c0*/  LOP3.LUT R4, R4, 0xffffffe, RZ, 0xc0, !PT ;  /* 0x0ffffffe04047812 */ /* 0x000fc600078ec0ff */
[----:B------:R-:W-:Y:S01]  /*06d0*/  STS [R47+0x2000], RZ ;  /* 0x002000ff2f007388 */ /* 0x000fe20000000800 */
[----:B------:R-:W-:Y:S02]  /*06e0*/  IADD3 R52, PT, PT, R4, R47, R52 ;  /* 0x0000002f04347210 */ /* 0x000fe40007ffe034 */
[----:B------:R-:W-:Y:S01]  /*06f0*/  SHF.R.U64 R4, R12, UR7, R13 ;  /* 0x000000070c047c19 */ /* 0x000fe2000800120d */
[----:B------:R-:W-:Y:S03]  /*0700*/  STS [R47+0x2400], RZ ;  /* 0x002400ff2f007388 */ /* 0x000fe60000000800 */
[----:B------:R-:W-:Y:S01]  /*0710*/  LOP3.LUT R4, R4, UR4, RZ, 0xc0, !PT ;  /* 0x0000000404047c12 */ /* 0x000fe2000f8ec0ff */
[----:B------:R-:W-:Y:S04]  /*0720*/  STS [R47+0x2800], RZ ;  /* 0x002800ff2f007388 */ /* 0x000fe80000000800 */
[----:B------:R-:W-:Y:S01]  /*0730*/  STS [R47+0x2c00], RZ ;  /* 0x002c00ff2f007388 */ /* 0x000fe20000000800 */
[----:B------:R-:W-:Y:S01]  /*0740*/  IMAD.SHL.U32 R5, R4, 0x400, RZ ;  /* 0x0000040004057824 */ /* 0x000fe200078e00ff */
[----:B------:R-:W-:-:S02]  /*0750*/  SHF.R.U32.HI R4, RZ, 0x4, R4 ;  /* 0x00000004ff047819 */ /* 0x000fc40000011604 */
[----:B------:R-:W-:Y:S02]  /*0760*/  STS [R47+0x3000], RZ ;  /* 0x003000ff2f007388 */ /* 0x000fe40000000800 */
[----:B------:R-:W-:Y:S02]  /*0770*/  LOP3.LUT R54, R5, 0x7c00, RZ, 0xc0, !PT ;  /* 0x00007c0005367812 */ /* 0x000fe400078ec0ff */
        /* <DEDUP_REMOVED lines=31> */
[----:B------:R-:W1:Y:S02]  /*0970*/  LDS.U16 R50, [R52] ;  /* 0x0000000034327984 */ /* 0x000e640000000400 */
[----:B-1----:R-:W-:-:S05]  /*0980*/  VIADD R5, R50, 0x1 ;  /* 0x0000000132057836 */ /* 0x002fca0000000000 */
[----:B------:R1:W-:Y:S04]  /*0990*/  STS.U16 [R52], R5 ;  /* 0x0000000534007388 */ /* 0x0003e80000000400 */
[----:B------:R-:W2:Y:S01]  /*09a0*/  LDS.U16 R55, [R54] ;  /* 0x0000000036377984 */ /* 0x000ea20000000400 */
[----:B-1----:R-:W-:Y:S01]  /*09b0*/  IMAD.SHL.U32 R5, R4, 0x400, RZ ;  /* 0x0000040004057824 */ /* 0x002fe200078e00ff */
[----:B------:R-:W-:-:S04]  /*09c0*/  SHF.R.U32.HI R4, RZ, 0x4, R4 ;  /* 0x00000004ff047819 */ /* 0x000fc80000011604 */
[----:B------:R-:W-:Y:S02]  /*09d0*/  LOP3.LUT R58, R5, 0x7c00, RZ, 0xc0, !PT ;  /* 0x00007c00053a7812 */ /* 0x000fe400078ec0ff */
[----:B------:R-:W-:-:S04]  /*09e0*/  LOP3.LUT R4, R4, 0xffffffe, RZ, 0xc0, !PT ;  /* 0x0ffffffe04047812 */ /* 0x000fc800078ec0ff */
[----:B------:R-:W-:Y:S02]  /*09f0*/  IADD3 R58, PT, PT, R4, R47, R58 ;  /* 0x0000002f043a7210 */ /* 0x000fe40007ffe03a */
[----:B------:R-:W-:-:S04]  /*0a00*/  SHF.R.U64 R4, R18, UR7, R19 ;  /* 0x0000000712047c19 */ /* 0x000fc80008001213 */
[----:B------:R-:W-:-:S05]  /*0a10*/  LOP3.LUT R4, R4, UR4, RZ, 0xc0, !PT ;  /* 0x0000000404047c12 */ /* 0x000fca000f8ec0ff */
[----:B------:R-:W-:Y:S01]  /*0a20*/  IMAD.SHL.U32 R6, R4, 0x400, RZ ;  /* 0x0000040004067824 */ /* 0x000fe200078e00ff */
[----:B------:R-:W-:-:S04]  /*0a30*/  SHF.R.U32.HI R4, RZ, 0x4, R4 ;  /* 0x00000004ff047819 */ /* 0x000fc80000011604 */
[----:B------:R-:W-:Y:S02]  /*0a40*/  LOP3.LUT R6, R6, 0x7c00, RZ, 0xc0, !PT ;  /* 0x00007c0006067812 */ /* 0x000fe400078ec0ff */
[----:B------:R-:W-:-:S04]  /*0a50*/  LOP3.LUT R4, R4, 0xffffffe, RZ, 0xc0, !PT ;  /* 0x0ffffffe04047812 */ /* 0x000fc800078ec0ff */
[----:B------:R-:W-:Y:S01]  /*0a60*/  IADD3 R60, PT, PT, R4, R47, R6 ;  /* 0x0000002f043c7210 */ /* 0x000fe20007ffe006 */
[----:B--2---:R-:W-:Y:S01]  /*0a70*/  VIADD R7, R55, 0x1 ;  /* 0x0000000137077836 */ /* 0x004fe20000000000 */
[----:B------:R-:W-:-:S04]  /*0a80*/  SHF.R.U64 R4, R20, UR7, R21 ;  /* 0x0000000714047c19 */ /* 0x000fc80008001215 */
[----:B------:R-:W-:Y:S01]  /*0a90*/  STS.U16 [R54], R7 ;  /* 0x0000000736007388 */ /* 0x000fe20000000400 */
[----:B------:R-:W-:-:S03]  /*0aa0*/  LOP3.LUT R4, R4, UR4, RZ, 0xc0, !PT ;  /* 0x0000000404047c12 */ /* 0x000fc6000f8ec0ff */
        /* <DEDUP_REMOVED lines=10> */
[----:B------:R-:W-:-:S04]  /*0b50*/  LOP3.LUT R4, R4, UR4, RZ, 0xc0, !PT ;  /* 0x0000000404047c12 */ /* 0x000fc8000f8ec0ff */
[----:B------:R-:W-:Y:S02]  /*0b60*/  SHF.L.U32 R6, R4, 0xa, RZ ;  /* 0x0000000a04067819 */ /* 0x000fe400000006ff */
[----:B------:R-:W-:Y:S02]  /*0b70*/  SHF.R.U32.HI R4, RZ, 0x4, R4 ;  /* 0x00000004ff047819 */ /* 0x000fe40000011604 */
[----:B------:R-:W-:Y:S02]  /*0b80*/  LOP3.LUT R6, R6, 0x7c00, RZ, 0xc0, !PT ;  /* 0x00007c0006067812 */ /* 0x000fe400078ec0ff */
[----:B------:R-:W-:-:S04]  /*0b90*/  LOP3.LUT R4, R4, 0xffffffe, RZ, 0xc0, !PT ;  /* 0x0ffffffe04047812 */ /* 0x000fc800078ec0ff */
[----:B------:R-:W-:Y:S02]  /*0ba0*/  IADD3 R64, PT, PT, R4, R47, R6 ;  /* 0x0000002f04407210 */ /* 0x000fe40007ffe006 */
[----:B------:R-:W-:Y:S01]  /*0bb0*/  SHF.R.U64 R4, R24, UR7, R25 ;  /* 0x0000000718047c19 */ /* 0x000fe20008001219 */
[----:B--2---:R-:W-:-:S03]  /*0bc0*/  VIADD R7, R59, 0x1 ;  /* 0x000000013b077836 */ /* 0x004fc60000000000 */
[----:B------:R-:W-:Y:S02]  /*0bd0*/  LOP3.LUT R4, R4, UR4, RZ, 0xc0, !PT ;  /* 0x0000000404047c12 */ /* 0x000fe4000f8ec0ff */
[----:B------:R-:W-:Y:S04]  /*0be0*/  STS.U16 [R58], R7 ;  /* 0x000000073a007388 */ /* 0x000fe80000000400 */
        /* <DEDUP_REMOVED lines=10> */
[----:B------:R-:W-:Y:S01]  /*0c90*/  LOP3.LUT R4, R4, UR4, RZ, 0xc0, !PT ;  /* 0x0000000404047c12 */ /* 0x000fe2000f8ec0ff */
[----:B------:R-:W-:Y:S02]  /*0ca0*/  UMOV UR4, 0x400 ;  /* 0x0000040000047882 */ /* 0x000fe40000000000 */
[----:B0-----:R-:W-:Y:S02]  /*0cb0*/  ULEA UR4, UR6, UR4, 0x18 ;  /* 0x0000000406047291 */ /* 0x001fe4000f8ec0ff */
[----:B------:R-:W-:Y:S01]  /*0cc0*/  IMAD.SHL.U32 R6, R4, 0x400, RZ ;  /* 0x0000040004067824 */ /* 0x000fe200078e00ff */
[----:B------:R-:W-:-:S04]  /*0cd0*/  SHF.R.U32.HI R4, RZ, 0x4, R4 ;  /* 0x00000004ff047819 */ /* 0x000fc80000011604 */
[----:B------:R-:W-:Y:S02]  /*0ce0*/  LOP3.LUT R6, R6, 0x7c00, RZ, 0xc0, !PT ;  /* 0x00007c0006067812 */ /* 0x000fe400078ec0ff */
[----:B------:R-:W-:-:S04]  /*0cf0*/  LOP3.LUT R4, R4, 0xffffffe, RZ, 0xc0, !PT ;  /* 0x0ffffffe04047812 */ /* 0x000fc800078ec0ff */
[----:B------:R-:W-:Y:S01]  /*0d00*/  IADD3 R68, PT, PT, R4, R47, R6 ;  /* 0x0000002f04447210 */ /* 0x000fe20007ffe006 */
[----:B--2---:R-:W-:-:S05]  /*0d10*/  VIADD R7, R63, 0x1 ;  /* 0x000000013f077836 */ /* 0x004fca0000000000 */
[----:B------:R-:W-:Y:S04]  /*0d20*/  STS.U16 [R62], R7 ;  /* 0x000000073e007388 */ /* 0x000fe80000000400 */
[----:B------:R-:W0:Y:S02]  /*0d30*/  LDS.U16 R65, [R64] ;  /* 0x0000000040417984 */ /* 0x000e240000000400 */
[----:B0-----:R-:W-:-:S05]  /*0d40*/  VIADD R5, R65, 0x1 ;  /* 0x0000000141057836 */ /* 0x001fca0000000000 */
[----:B------:R-:W-:Y:S04]  /*0d50*/  STS.U16 [R64], R5 ;  /* 0x0000000540007388 */ /* 0x000fe80000000400 */
[----:B------:R-:W0:Y:S02]  /*0d60*/  LDS.U16 R67, [R66] ;  /* 0x0000000042437984 */ /* 0x000e240000000400 */
[----:B0-----:R-:W-:-:S05]  /*0d70*/  VIADD R7, R67, 0x1 ;  /* 0x0000000143077836 */ /* 0x001fca0000000000 */
[----:B------:R-:W-:Y:S04]  /*0d80*/  STS.U16 [R66], R7 ;  /* 0x0000000742007388 */ /* 0x000fe80000000400 */
[----:B------:R-:W0:Y:S02]  /*0d90*/  LDS.U16 R69, [R68] ;  /* 0x0000000044457984 */ /* 0x000e240000000400 */
[----:B0-----:R-:W-:-:S05]  /*0da0*/  VIADD R5, R69, 0x1 ;  /* 0x0000000145057836 */ /* 0x001fca0000000000 */
[----:B------:R-:W-:Y:S01]  /*0db0*/  STS.U16 [R68], R5 ;  /* 0x0000000544007388 */ /* 0x000fe20000000400 */
[----:B------:R-:W-:Y:S06]  /*0dc0*/  BAR.SYNC.DEFER_BLOCKING 0x0 ;  /* 0x0000000000007b1d */ /* 0x000fec0000010000 */
[----:B------:R-:W-:Y:S04]  /*0dd0*/  LDS R70, [R49] ;  /* 0x0000000031467984 */ /* 0x000fe80000000800 */
[----:B------:R-:W0:Y:S04]  /*0de0*/  LDS R71, [R49+0x4] ;  /* 0x0000040031477984 */ /* 0x000e280000000800 */
[----:B------:R-:W1:Y:S04]  /*0df0*/  LDS R72, [R49+0x8] ;  /* 0x0000080031487984 */ /* 0x000e680000000800 */
[----:B------:R-:W2:Y:S04]  /*0e00*/  LDS R73, [R49+0xc] ;  /* 0x00000c0031497984 */ /* 0x000ea80000000800 */
[----:B------:R-:W3:Y:S04]  /*0e10*/  LDS R74, [R49+0x10] ;  /* 0x00001000314a7984 */ /* 0x000ee80000000800 */
[----:B------:R-:W4:Y:S04]  /*0e20*/  LDS R75, [R49+0x14] ;  /* 0x00001400314b7984 */ /* 0x000f280000000800 */
[----:B------:R-:W4:Y:S04]  /*0e30*/  LDS R76, [R49+0x18] ;  /* 0x00001800314c7984 */ /* 0x000f280000000800 */
[----:B------:R-:W4:Y:S04]  /*0e40*/  LDS R77, [R49+0x1c] ;  /* 0x00001c00314d7984 */ /* 0x000f280000000800 */
[----:B------:R-:W4:Y:S04]  /*0e50*/  LDS R78, [R49+0x20] ;  /* 0x00002000314e7984 */ /* 0x000f280000000800 */
[----:B------:R-:W4:Y:S04]  /*0e60*/  LDS R79, [R49+0x24] ;  /* 0x00002400314f7984 */ /* 0x000f280000000800 */
[----:B------:R-:W4:Y:S01]  /*0e70*/  LDS R80, [R49+0x28] ;  /* 0x0000280031507984 */ /* 0x000f220000000800 */
[----:B0-----:R-:W-:-:S03]  /*0e80*/  IMAD.IADD R71, R70, 0x1, R71 ;  /* 0x0000000146477824 */ /* 0x001fc600078e0247 */
[----:B------:R-:W0:Y:S01]  /*0e90*/  LDS R81, [R49+0x2c] ;  /* 0x00002c0031517984 */ /* 0x000e220000000800 */
[----:B-1----:R-:W-:-:S03]  /*0ea0*/  IMAD.IADD R72, R72, 0x1, R71 ;  /* 0x0000000148487824 */ /* 0x002fc600078e0247 */
[----:B------:R-:W1:Y:S01]  /*0eb0*/  LDS R82, [R49+0x30] ;  /* 0x0000300031527984 */ /* 0x000e620000000800 */
[----:B--2---:R-:W-:-:S03]  /*0ec0*/  IMAD.IADD R73, R73, 0x1, R72 ;  /* 0x0000000149497824 */ /* 0x004fc600078e0248 */
[----:B------:R-:W2:Y:S01]  /*0ed0*/  LDS R83, [R49+0x34] ;  /* 0x0000340031537984 */ /* 0x000ea20000000800 */
[----:B---3--:R-:W-:-:S03]  /*0ee0*/  IMAD.IADD R74, R74, 0x1, R73 ;  /* 0x000000014a4a7824 */ /* 0x008fc600078e0249 */
[----:B------:R-:W3:Y:S01]  /*0ef0*/  LDS R84, [R49+0x38] ;  /* 0x0000380031547984 */ /* 0x000ee20000000800 */
[----:B----4-:R-:W-:-:S03]  /*0f00*/  IMAD.IADD R75, R75, 0x1, R74 ;  /* 0x000000014b4b7824 */ /* 0x010fc600078e024a */
[----:B------:R-:W4:Y:S02]  /*0f10*/  LDS R85, [R49+0x3c] ;  /* 0x00003c0031557984 */ /* 0x000f240000000800 */
[----:B------:R-:W-:Y:S02]  /*0f20*/  IADD3 R76, PT, PT, R76, R75, RZ ;  /* 0x0000004b4c4c7210 */ /* 0x000fe40007ffe0ff */
[----:B------:R-:W4:Y:S04]  /*0f30*/  LDS R86, [R49+0x40] ;  /* 0x0000400031567984 */ /* 0x000f280000000800 */
[----:B------:R-:W4:Y:S01]  /*0f40*/  LDS R87, [R49+0x44] ;  /* 0x0000440031577984 */ /* 0x000f220000000800 */
[----:B------:R-:W-:-:S03]  /*0f50*/  IMAD.IADD R77, R77, 0x1, R76 ;  /* 0x000000014d4d7824 */ /* 0x000fc600078e024c */
[----:B------:R-:W4:Y:S01]  /*0f60*/  LDS R88, [R49+0x48] ;  /* 0x0000480031587984 */ /* 0x000f220000000800 */
[----:B------:R-:W-:-:S03]  /*0f70*/  IMAD.IADD R78, R78, 0x1, R77 ;  /* 0x000000014e4e7824 */ /* 0x000fc600078e024d */
[----:B------:R-:W4:Y:S01]  /*0f80*/  LDS R89, [R49+0x4c] ;  /* 0x00004c0031597984 */ /* 0x000f220000000800 */
[----:B------:R-:W-:-:S03]  /*0f90*/  IMAD.IADD R79, R79, 0x1, R78 ;  /* 0x000000014f4f7824 */ /* 0x000fc600078e024e */
[----:B------:R-:W4:Y:S01]  /*0fa0*/  LDS R90, [R49+0x50] ;  /* 0x00005000315a7984 */ /* 0x000f220000000800 */
[----:B------:R-:W-:-:S03]  /*0fb0*/  IMAD.IADD R80, R80, 0x1, R79 ;  /* 0x0000000150507824 */ /* 0x000fc600078e024f */
        /* <DEDUP_REMOVED lines=10> */
[----:B------:R-:W4:Y:S01]  /*1060*/  LDS R96, [R49+0x68] ;  /* 0x0000680031607984 */ /* 0x000f220000000800 */
[----:B------:R-:W-:-:S03]  /*1070*/  IMAD.IADD R86, R86, 0x1, R85 ;  /* 0x0000000156567824 */ /* 0x000fc600078e0255 */
[----:B------:R-:W4:Y:S01]  /*1080*/  LDS R97, [R49+0x6c] ;  /* 0x00006c0031617984 */ /* 0x000f220000000800 */
[----:B------:R-:W-:-:S03]  /*1090*/  IMAD.IADD R87, R87, 0x1, R86 ;  /* 0x0000000157577824 */ /* 0x000fc600078e0256 */
[----:B------:R-:W4:Y:S02]  /*10a0*/  LDS R98, [R49+0x70] ;  /* 0x0000700031627984 */ /* 0x000f240000000800 */
[----:B------:R-:W-:Y:S02]  /*10b0*/  IADD3 R88, PT, PT, R88, R87, RZ ;  /* 0x0000005758587210 */ /* 0x000fe40007ffe0ff */
[----:B------:R-:W4:Y:S03]  /*10c0*/  LDS R99, [R49+0x74] ;  /* 0x0000740031637984 */ /* 0x000f260000000800 */
[----:B------:R-:W-:Y:S01]  /*10d0*/  IMAD.IADD R89, R89, 0x1, R88 ;  /* 0x0000000159597824 */ /* 0x000fe200078e0258 */
[----:B------:R-:W4:Y:S03]  /*10e0*/  LDS R100, [R49+0x78] ;  /* 0x0000780031647984 */ /* 0x000f260000000800 */
[----:B------:R-:W-:Y:S01]  /*10f0*/  IMAD.IADD R90, R90, 0x1, R89 ;  /* 0x000000015a5a7824 */ /* 0x000fe200078e0259 */
[----:B------:R-:W4:Y:S03]  /*1100*/  LDS R101, [R49+0x7c] ;  /* 0x00007c0031657984 */ /* 0x000f260000000800 */
[----:B------:R-:W-:Y:S01]  /*1110*/  IMAD.IADD R91, R91, 0x1, R90 ;  /* 0x000000015b5b7824 */ /* 0x000fe200078e025a */
[----:B------:R-:W4:Y:S03]  /*1120*/  LDS R4, [R49+0x80] ;  /* 0x0000800031047984 */ /* 0x000f260000000800 */
[----:B0-----:R-:W-:-:S04]  /*1130*/  IMAD.IADD R92, R92, 0x1, R91 ;  /* 0x000000015c5c7824 */ /* 0x001fc800078e025b */
[----:B-1----:R-:W-:-:S04]  /*1140*/  IMAD.IADD R93, R93, 0x1, R92 ;  /* 0x000000015d5d7824 */ /* 0x002fc800078e025c */
[----:B--2---:R-:W-:-:S04]  /*1150*/  IMAD.IADD R94, R94, 0x1, R93 ;  /* 0x000000015e5e7824 */ /* 0x004fc800078e025d */
[----:B---3--:R-:W-:-:S04]  /*1160*/  IMAD.IADD R95, R95, 0x1, R94 ;  /* 0x000000015f5f7824 */ /* 0x008fc800078e025e */
[----:B----4-:R-:W-:-:S04]  /*1170*/  IMAD.IADD R96, R96, 0x1, R95 ;  /* 0x0000000160607824 */ /* 0x010fc800078e025f */
[----:B------:R-:W-:-:S04]  /*1180*/  IMAD.IADD R97, R97, 0x1, R96 ;  /* 0x0000000161617824 */ /* 0x000fc800078e0260 */
[----:B------:R-:W-:-:S04]  /*1190*/  IMAD.IADD R98, R98, 0x1, R97 ;  /* 0x0000000162627824 */ /* 0x000fc800078e0261 */
[----:B------:R-:W-:-:S05]  /*11a0*/  IMAD.IADD R99, R99, 0x1, R98 ;  /* 0x0000000163637824 */ /* 0x000fca00078e0262 */
[----:B------:R-:W-:-:S05]  /*11b0*/  IADD3 R100, PT, PT, R100, R99, RZ ;  /* 0x0000006364647210 */ /* 0x000fca0007ffe0ff */
[----:B------:R-:W-:-:S04]  /*11c0*/  IMAD.IADD R101, R101, 0x1, R100 ;  /* 0x0000000165657824 */ /* 0x000fc800078e0264 */
[----:B------:R-:W-:-:S05]  /*11d0*/  IMAD.IADD R103, R4, 0x1, R101 ;  /* 0x0000000104677824 */ /* 0x000fca00078e0265 */
        /* <DEDUP_REMOVED lines=8> */
[----:B------:R-:W0:Y:S02]  /*1260*/  SHFL.UP P0, R104, R105, 0x10, RZ ;  /* 0x0600000069687989 */ /* 0x000e2400000000ff */
[----:B0-----:R-:W-:Y:S01]  /*1270*/  @P0 IMAD.IADD R104, R105, 0x1, R104 ;  /* 0x0000000169680824 */ /* 0x001fe200078e0268 */
[----:B------:R-:W-:-:S03]  /*1280*/  ISETP.NE.AND P0, PT, R102, 0x1, PT ;  /* 0x000000016600780c */ /* 0x000fc60003f05270 */
[----:B------:R-:W-:Y:S01]  /*1290*/  IMAD.IADD R103, R104, 0x1, -R103 ;  /* 0x0000000168677824 */ /* 0x000fe200078e0a67 */
[----:B------:R-:W-:Y:S01]  /*12a0*/  @!P1 STS [R48+0x8400], R104 ;  /* 0x0084006830009388 */ /* 0x000fe20000000800 */
[----:B------:R-:W-:Y:S01]  /*12b0*/  BAR.SYNC.DEFER_BLOCKING 0x0 ;  /* 0x0000000000007b1d */ /* 0x000fe20000010000 */
[----:B------:R-:W-:-:S05]  /*12c0*/  ISETP.NE.AND P1, PT, R102, 0x4, PT ;  /* 0x000000046600780c */ /* 0x000fca0003f25270 */
[----:B------:R-:W0:Y:S04]  /*12d0*/  LDS.128 R4, [UR4+0x8400] ;  /* 0x00840004ff047984 */ /* 0x000e280008000c00 */
[----:B------:R-:W1:Y:S01]  /*12e0*/  LDS.128 R8, [UR4+0x8410] ;  /* 0x00841004ff087984 */ /* 0x000e620008000c00 */
[C---:B0-----:R-:W-:Y:S01]  /*12f0*/  SEL R53, R4.reuse, R53, !P0 ;  /* 0x0000003504357207 */ /* 0x041fe20004000000 */
[----:B------:R-:W-:Y:S01]  /*1300*/  IMAD.IADD R5, R4, 0x1, R5 ;  /* 0x0000000104057824 */ /* 0x000fe200078e0205 */
[----:B------:R-:W-:-:S03]  /*1310*/  ISETP.NE.AND P0, PT, R102, 0x2, PT ;  /* 0x000000026600780c */ /* 0x000fc60003f05270 */
[----:B------:R-:W-:Y:S01]  /*1320*/  IMAD.IADD R6, R6, 0x1, R5 ;  /* 0x0000000106067824 */ /* 0x000fe200078e0205 */
[----:B------:R-:W-:Y:S02]  /*1330*/  SEL R53, R5, R53, !P0 ;  /* 0x0000003505357207 */ /* 0x000fe40004000000 */
[----:B------:R-:W-:Y:S01]  /*1340*/  ISETP.NE.AND P0, PT, R102, 0x3, PT ;  /* 0x000000036600780c */ /* 0x000fe20003f05270 */
[----:B------:R-:W-:-:S03]  /*1350*/  IMAD.IADD R7, R7, 0x1, R6 ;  /* 0x0000000107077824 */ /* 0x000fc600078e0206 */
[----:B------:R-:W-:Y:S01]  /*1360*/  SEL R53, R6, R53, !P0 ;  /* 0x0000003506357207 */ /* 0x000fe20004000000 */
[C---:B-1----:R-:W-:Y:S01]  /*1370*/  IMAD.IADD R8, R7.reuse, 0x1, R8 ;  /* 0x0000000107087824 */ /* 0x042fe200078e0208 */
[----:B------:R-:W-:Y:S02]  /*1380*/  ISETP.NE.AND P0, PT, R102, 0x5, PT ;  /* 0x000000056600780c */ /* 0x000fe40003f05270 */
[----:B------:R-:W-:Y:S02]  /*1390*/  SEL R53, R7, R53, !P1 ;  /* 0x0000003507357207 */ /* 0x000fe40004800000 */
[----:B------:R-:W-:Y:S02]  /*13a0*/  IADD3 R9, PT, PT, R9, R8, RZ ;  /* 0x0000000809097210 */ /* 0x000fe40007ffe0ff */
[----:B------:R-:W-:Y:S02]  /*13b0*/  SEL R53, R8, R53, !P0 ;  /* 0x0000003508357207 */ /* 0x000fe40004000000 */
[----:B------:R-:W-:Y:S01]  /*13c0*/  ISETP.NE.AND P1, PT, R46, RZ, PT ;  /* 0x000000ff2e00720c */ /* 0x000fe20003f25270 */
[----:B------:R-:W-:Y:S01]  /*13d0*/  IMAD.IADD R10, R10, 0x1, R9 ;  /* 0x000000010a0a7824 */ /* 0x000fe200078e0209 */
[----:B------:R-:W-:-:S02]  /*13e0*/  ISETP.GT.U32.AND P0, PT, R0, 0x1f, PT ;  /* 0x0000001f0000780c */ /* 0x000fc40003f04070 */
[----:B------:R-:W-:Y:S01]  /*13f0*/  SEL R53, R9, R53, !P2 ;  /* 0x0000003509357207 */ /* 0x000fe20005000000 */
[----:B------:R-:W-:Y:S01]  /*1400*/  IMAD.IADD R11, R11, 0x1, R10 ;  /* 0x000000010b0b7824 */ /* 0x000fe200078e020a */
[----:B------:R-:W-:Y:S02]  /*1410*/  ISETP.GT.U32.OR P2, PT, R0, 0x1f, P1 ;  /* 0x0000001f0000780c */ /* 0x000fe40000f44470 */
[----:B------:R-:W-:Y:S02]  /*1420*/  SEL R4, R103, RZ, P1 ;  /* 0x000000ff67047207 */ /* 0x000fe40000800000 */
[----:B------:R-:W-:-:S05]  /*1430*/  SEL R53, R10, R53, !P3 ;  /* 0x000000350a357207 */ /* 0x000fca0005800000 */
[----:B------:R-:W-:Y:S01]  /*1440*/  @P0 IMAD.IADD R103, R53, 0x1, R4 ;  /* 0x0000000135670824 */ /* 0x000fe200078e0204 */
[----:B------:R-:W-:-:S03]  /*1450*/  ISETP.NE.AND P0, PT, R0, RZ, PT ;  /* 0x000000ff0000720c */ /* 0x000fc60003f05270 */
[----:B------:R-:W-:-:S05]  /*1460*/  @!P2 IMAD.U32 R103, R11, 0x10000, RZ ;  /* 0x000100000b67a824 */ /* 0x000fca00078e00ff */
[----:B------:R-:W-:Y:S01]  /*1470*/  @!P2 STS [UR4+0x8428], R103 ;  /* 0x00842867ff00a988 */ /* 0x000fe20008000804 */
[----:B------:R-:W-:Y:S06]  /*1480*/  BAR.SYNC.DEFER_BLOCKING 0x0 ;  /* 0x0000000000007b1d */ /* 0x000fec0000010000 */
[----:B------:R-:W0:Y:S02]  /*1490*/  LDS R4, [UR4+0x8428] ;  /* 0x00842804ff047984 */ /* 0x000e240008000800 */
[----:B0-----:R-:W-:-:S05]  /*14a0*/  SEL R4, R4, RZ, P0 ;  /* 0x000000ff04047207 */ /* 0x001fca0000000000 */
[----:B------:R-:W-:-:S04]  /*14b0*/  IMAD.IADD R4, R4, 0x1, R103 ;  /* 0x0000000104047824 */ /* 0x000fc800078e0267 */
[--C-:B------:R-:W-:Y:S01]  /*14c0*/  IMAD.IADD R70, R70, 0x1, R4.reuse ;  /* 0x0000000146467824 */ /* 0x100fe200078e0204 */
[-C--:B------:R-:W-:Y:S01]  /*14d0*/  IADD3 R10, PT, PT, R75, R4.reuse, RZ ;  /* 0x000000044b0a7210 */ /* 0x080fe20007ffe0ff */
[--C-:B------:R-:W-:Y:S01]  /*14e0*/  IMAD.IADD R6, R71, 0x1, R4.reuse ;  /* 0x0000000147067824 */ /* 0x100fe200078e0204 */
[-C--:B------:R-:W-:Y:S01]  /*14f0*/  IADD3 R114, PT, PT, R87, R4.reuse, RZ ;  /* 0x0000000457727210 */ /* 0x080fe20007ffe0ff */
[--C-:B------:R-:W-:Y:S01]  /*1500*/  IMAD.IADD R72, R72, 0x1, R4.reuse ;  /* 0x0000000148487824 */ /* 0x100fe200078e0204 */
[----:B------:R-:W-:Y:S01]  /*1510*/  IADD3 R99, PT, PT, R99, R4, RZ ;  /* 0x0000000463637210 */ /* 0x000fe20007ffe0ff */
[--C-:B------:R-:W-:Y:S01]  /*1520*/  IMAD.IADD R8, R73, 0x1, R4.reuse ;  /* 0x0000000149087824 */ /* 0x100fe200078e0204 */
[----:B------:R-:W-:Y:S01]  /*1530*/  STS [R49], R4 ;  /* 0x0000000431007388 */ /* 0x000fe20000000800 */
[--C-:B------:R-:W-:Y:S02]  /*1540*/  IMAD.IADD R74, R74, 0x1, R4.reuse ;  /* 0x000000014a4a7824 */ /* 0x100fe400078e0204 */
[--C-:B------:R-:W-:Y:S01]  /*1550*/  IMAD.IADD R76, R76, 0x1, R4.reuse ;  /* 0x000000014c4c7824 */ /* 0x100fe200078e0204 */
[----:B------:R-:W-:Y:S01]  /*1560*/  STS [R49+0x4], R70 ;  /* 0x0000044631007388 */ /* 0x000fe20000000800 */
[----:B------:R-:W-:-:S02]  /*1570*/  IMAD.IADD R104, R77, 0x1, R4 ;  /* 0x000000014d687824 */ /* 0x000fc400078e0204 */
[--C-:B------:R-:W-:Y:S01]  /*1580*/  IMAD.IADD R78, R78, 0x1, R4.reuse ;  /* 0x000000014e4e7824 */ /* 0x100fe200078e0204 */
[----:B------:R-:W-:Y:S01]  /*1590*/  STS [R49+0x8], R6 ;  /* 0x0000080631007388 */ /* 0x000fe20000000800 */
[--C-:B------:R-:W-:Y:S02]  /*15a0*/  IMAD.IADD R106, R79, 0x1, R4.reuse ;  /* 0x000000014f6a7824 */ /* 0x100fe400078e0204 */
[--C-:B------:R-:W-:Y:S01]  /*15b0*/  IMAD.IADD R80, R80, 0x1, R4.reuse ;  /* 0x0000000150507824 */ /* 0x100fe200078e0204 */
[----:B------:R-:W-:Y:S01]  /*15c0*/  STS [R49+0xc], R72 ;  /* 0x00000c4831007388 */ /* 0x000fe20000000800 */
        /* <DEDUP_REMOVED lines=27> */
[----:B------:R-:W-:-:S03]  /*1780*/  IMAD.IADD R101, R101, 0x1, R4 ;  /* 0x0000000165657824 */ /* 0x000fc600078e0204 */
[----:B------:R-:W-:Y:S04]  /*1790*/  STS [R49+0x34], R82 ;  /* 0x0000345231007388 */ /* 0x000fe80000000800 */
        /* <DEDUP_REMOVED lines=18> */
[----:B------:R-:W-:Y:S01]  /*18c0*/  STS [R49+0x80], R101 ;  /* 0x0000806531007388 */ /* 0x000fe20000000800 */
[----:B------:R-:W-:Y:S06]  /*18d0*/  BAR.SYNC.DEFER_BLOCKING 0x0 ;  /* 0x0000000000007b1d */ /* 0x000fec0000010000 */
[----:B------:R-:W0:Y:S04]  /*18e0*/  LDS.U16 R54, [R54] ;  /* 0x0000000036367984 */ /* 0x000e280000000400 */
[----:B------:R-:W1:Y:S04]  /*18f0*/  LDS.U16 R5, [R52] ;  /* 0x0000000034057984 */ /* 0x000e680000000400 */
[----:B------:R-:W2:Y:S04]  /*1900*/  LDS.U16 R56, [R56] ;  /* 0x0000000038387984 */ /* 0x000ea80000000400 */
[----:B------:R-:W3:Y:S04]  /*1910*/  LDS.U16 R58, [R58] ;  /* 0x000000003a3a7984 */ /* 0x000ee80000000400 */
[----:B------:R-:W4:Y:S04]  /*1920*/  LDS.U16 R60, [R60] ;  /* 0x000000003c3c7984 */ /* 0x000f280000000400 */
[----:B------:R-:W4:Y:S04]  /*1930*/  LDS.U16 R62, [R62] ;  /* 0x000000003e3e7984 */ /* 0x000f280000000400 */
[----:B------:R-:W4:Y:S04]  /*1940*/  LDS.U16 R64, [R64] ;  /* 0x0000000040407984 */ /* 0x000f280000000400 */
[----:B------:R-:W4:Y:S04]  /*1950*/  LDS.U16 R66, [R66] ;  /* 0x0000000042427984 */ /* 0x000f280000000400 */
[----:B------:R-:W4:Y:S01]  /*1960*/  LDS.U16 R68, [R68] ;  /* 0x0000000044447984 */ /* 0x000f220000000400 */
[----:B0-----:R-:W-:-:S02]  /*1970*/  IMAD.IADD R7, R55, 0x1, R54 ;  /* 0x0000000137077824 */ /* 0x001fc400078e0236 */
[----:B-1----:R-:W-:Y:S02]  /*1980*/  IMAD.IADD R5, R50, 0x1, R5 ;  /* 0x0000000132057824 */ /* 0x002fe400078e0205 */
[----:B--2---:R-:W-:Y:S02]  /*1990*/  IMAD.IADD R9, R57, 0x1, R56 ;  /* 0x0000000139097824 */ /* 0x004fe400078e0238 */
[----:B---3--:R-:W-:Y:S02]  /*19a0*/  IMAD.IADD R11, R59, 0x1, R58 ;  /* 0x000000013b0b7824 */ /* 0x008fe400078e023a */
[----:B----4-:R-:W-:Y:S02]  /*19b0*/  IMAD.IADD R55, R61, 0x1, R60 ;  /* 0x000000013d377824 */ /* 0x010fe400078e023c */
[----:B------:R-:W-:Y:S02]  /*19c0*/  IMAD.IADD R62, R63, 0x1, R62 ;  /* 0x000000013f3e7824 */ /* 0x000fe400078e023e */
[----:B------:R-:W-:-:S02]  /*19d0*/  IMAD.IADD R64, R65, 0x1, R64 ;  /* 0x0000000141407824 */ /* 0x000fc400078e0240 */
[----:B------:R-:W-:Y:S02]  /*19e0*/  IMAD.IADD R66, R67, 0x1, R66 ;  /* 0x0000000143427824 */ /* 0x000fe400078e0242 */
[----:B------:R-:W-:Y:S01]  /*19f0*/  IMAD.IADD R68, R69, 0x1, R68 ;  /* 0x0000000145447824 */ /* 0x000fe200078e0244 */
[----:B------:R-:W-:Y:S06]  /*1a00*/  BAR.SYNC.DEFER_BLOCKING 0x0 ;  /* 0x0000000000007b1d */ /* 0x000fec0000010000 */
[----:B------:R-:W-:Y:S05]  /*1a10*/  BRA.U UP0, `(.L_x_200) ;  /* 0x0000000100d07547 */ /* 0x000fea000b800000 */
[----:B------:R-:W-:Y:S01]  /*1a20*/  LEA R5, R5, UR4, 0x3 ;  /* 0x0000000405057c11 */ /* 0x000fe2000f8e18ff */
[----:B------:R-:W-:Y:S01]  /*1a30*/  UIADD3 UR8, UPT, UPT, UR8, 0x6, URZ ;  /* 0x0000000608087890 */ /* 0x000fe2000fffe0ff */
[----:B------:R-:W-:Y:S01]  /*1a40*/  LEA R7, R7, UR4, 0x3 ;  /* 0x0000000407077c11 */ /* 0x000fe2000f8e18ff */
[----:B------:R-:W-:Y:S01]  /*1a50*/  UIADD3 UR5, UPT, UPT, UR5, -0x6, URZ ;  /* 0xfffffffa05057890 */ /* 0x000fe2000fffe0ff */
[----:B------:R-:W-:Y:S01]  /*1a60*/  LEA R9, R9, UR4, 0x3 ;  /* 0x0000000409097c11 */ /* 0x000fe2000f8e18ff */
[----:B------:R0:W-:Y:S01]  /*1a70*/  STS.64 [R5], R2 ;  /* 0x0000000205007388 */ /* 0x0001e20000000a00 */
[----:B------:R-:W-:Y:S02]  /*1a80*/  LEA R11, R11, UR4, 0x3 ;  /* 0x000000040b0b7c11 */ /* 0x000fe4000f8e18ff */
[----:B------:R-:W-:Y:S01]  /*1a90*/  LEA R55, R55, UR4, 0x3 ;  /* 0x0000000437377c11 */ /* 0x000fe2000f8e18ff */
[----:B------:R0:W-:Y:S01]  /*1aa0*/  STS.64 [R7], R12 ;  /* 0x0000000c07007388 */ /* 0x0001e20000000a00 */
[----:B------:R-:W-:-:S02]  /*1ab0*/  LEA R57, R62, UR4, 0x3 ;  /* 0x000000043e397c11 */ /* 0x000fc4000f8e18ff */
[----:B------:R-:W-:Y:S01]  /*1ac0*/  LEA R59, R64, UR4, 0x3 ;  /* 0x00000004403b7c11 */ /* 0x000fe2000f8e18ff */
[----:B------:R0:W-:Y:S01]  /*1ad0*/  STS.64 [R9], R14 ;  /* 0x0000000e09007388 */ /* 0x0001e20000000a00 */
[----:B------:R-:W-:Y:S02]  /*1ae0*/  LEA R61, R66, UR4, 0x3 ;  /* 0x00000004423d7c11 */ /* 0x000fe4000f8e18ff */
[----:B------:R-:W-:Y:S01]  /*1af0*/  LEA R63, R68, UR4, 0x3 ;  /* 0x00000004443f7c11 */ /* 0x000fe2000f8e18ff */
[----:B------:R0:W-:Y:S04]  /*1b00*/  STS.64 [R11], R16 ;  /* 0x000000100b007388 */ /* 0x0001e80000000a00 */
[----:B------:R0:W-:Y:S04]  /*1b10*/  STS.64 [R55], R18 ;  /* 0x0000001237007388 */ /* 0x0001e80000000a00 */
[----:B------:R0:W-:Y:S04]  /*1b20*/  STS.64 [R57], R20 ;  /* 0x0000001439007388 */ /* 0x0001e80000000a00 */
[----:B------:R0:W-:Y:S04]  /*1b30*/  STS.64 [R59], R22 ;  /* 0x000000163b007388 */ /* 0x0001e80000000a00 */
[----:B------:R0:W-:Y:S04]  /*1b40*/  STS.64 [R61], R24 ;  /* 0x000000183d007388 */ /* 0x0001e80000000a00 */
[----:B------:R0:W-:Y:S01]  /*1b50*/  STS.64 [R63], R26 ;  /* 0x0000001a3f007388 */ /* 0x0001e20000000a00 */
[----:B------:R-:W-:Y:S06]  /*1b60*/  BAR.SYNC.DEFER_BLOCKING 0x0 ;  /* 0x0000000000007b1d */ /* 0x000fec0000010000 */
[----:B------:R0:W1:Y:S04]  /*1b70*/  LDS.64 R2, [R51] ;  /* 0x0000000033027984 */ /* 0x0000680000000a00 */
[----:B------:R0:W3:Y:S04]  /*1b80*/  LDS.64 R12, [R51+0x8] ;  /* 0x00000800330c7984 */ /* 0x0000e80000000a00 */
[----:B------:R0:W4:Y:S04]  /*1b90*/  LDS.64 R14, [R51+0x10] ;  /* 0x00001000330e7984 */ /* 0x0001280000000a00 */
[----:B------:R0:W2:Y:S04]  /*1ba0*/  LDS.64 R16, [R51+0x18] ;  /* 0x0000180033107984 */ /* 0x0000a80000000a00 */
[----:B------:R0:W0:Y:S04]  /*1bb0*/  LDS.64 R18, [R51+0x20] ;  /* 0x0000200033127984 */ /* 0x0000280000000a00 */
[----:B------:R0:W0:Y:S04]  /*1bc0*/  LDS.64 R20, [R51+0x28] ;  /* 0x0000280033147984 */ /* 0x0000280000000a00 */
[----:B------:R0:W0:Y:S04]  /*1bd0*/  LDS.64 R22, [R51+0x30] ;  /* 0x0000300033167984 */ /* 0x0000280000000a00 */
[----:B------:R0:W0:Y:S04]  /*1be0*/  LDS.64 R24, [R51+0x38] ;  /* 0x0000380033187984 */ /* 0x0000280000000a00 */
[----:B------:R0:W0:Y:S01]  /*1bf0*/  LDS.64 R26, [R51+0x40] ;  /* 0x00004000331a7984 */ /* 0x0000220000000a00 */
[----:B------:R-:W-:Y:S06]  /*1c00*/  BAR.SYNC.DEFER_BLOCKING 0x0 ;  /* 0x0000000000007b1d */ /* 0x000fec0000010000 */
[----:B------:R0:W-:Y:S04]  /*1c10*/  STS.64 [R5], R28 ;  /* 0x0000001c05007388 */ /* 0x0001e80000000a00 */
[----:B------:R0:W-:Y:S04]  /*1c20*/  STS.64 [R7], R30 ;  /* 0x0000001e07007388 */ /* 0x0001e80000000a00 */
[----:B------:R0:W-:Y:S04]  /*1c30*/  STS.64 [R9], R32 ;  /* 0x0000002009007388 */ /* 0x0001e80000000a00 */
[----:B------:R0:W-:Y:S04]  /*1c40*/  STS.64 [R11], R34 ;  /* 0x000000220b007388 */ /* 0x0001e80000000a00 */
[----:B------:R0:W-:Y:S04]  /*1c50*/  STS.64 [R55], R36 ;  /* 0x0000002437007388 */ /* 0x0001e80000000a00 */
[----:B------:R0:W-:Y:S04]  /*1c60*/  STS.64 [R57], R38 ;  /* 0x0000002639007388 */ /* 0x0001e80000000a00 */
[----:B------:R0:W-:Y:S04]  /*1c70*/  STS.64 [R59], R40 ;  /* 0x000000283b007388 */ /* 0x0001e80000000a00 */
[----:B------:R0:W-:Y:S04]  /*1c80*/  STS.64 [R61], R42 ;  /* 0x0000002a3d007388 */ /* 0x0001e80000000a00 */
[----:B------:R0:W-:Y:S01]  /*1c90*/  STS.64 [R63], R44 ;  /* 0x0000002c3f007388 */ /* 0x0001e20000000a00 */
[----:B------:R-:W-:Y:S06]  /*1ca0*/  BAR.SYNC.DEFER_BLOCKING 0x0 ;  /* 0x0000000000007b1d */ /* 0x000fec0000010000 */
[----:B------:R0:W0:Y:S04]  /*1cb0*/  LDS.64 R28, [R51] ;  /* 0x00000000331c7984 */ /* 0x0000280000000a00 */
[----:B------:R0:W0:Y:S04]  /*1cc0*/  LDS.64 R30, [R51+0x8] ;  /* 0x00000800331e7984 */ /* 0x0000280000000a00 */
[----:B------:R0:W0:Y:S04]  /*1cd0*/  LDS.64 R32, [R51+0x10] ;  /* 0x0000100033207984 */ /* 0x0000280000000a00 */
[----:B------:R0:W0:Y:S04]  /*1ce0*/  LDS.64 R34, [R51+0x18] ;  /* 0x0000180033227984 */ /* 0x0000280000000a00 */
[----:B------:R0:W0:Y:S04]  /*1cf0*/  LDS.64 R36, [R51+0x20] ;  /* 0x0000200033247984 */ /* 0x0000280000000a00 */
[----:B------:R0:W0:Y:S04]  /*1d00*/  LDS.64 R38, [R51+0x28] ;  /* 0x0000280033267984 */ /* 0x0000280000000a00 */
[----:B------:R0:W0:Y:S04]  /*1d10*/  LDS.64 R40, [R51+0x30] ;  /* 0x0000300033287984 */ /* 0x0000280000000a00 */
[----:B------:R0:W0:Y:S04]  /*1d20*/  LDS.64 R42, [R51+0x38] ;  /* 0x00003800332a7984 */ /* 0x0000280000000a00 */
[----:B------:R0:W0:Y:S01]  /*1d30*/  LDS.64 R44, [R51+0x40] ;  /* 0x00004000332c7984 */ /* 0x0000220000000a00 */
[----:B------:R-:W-:Y:S06]  /*1d40*/  BAR.SYNC.DEFER_BLOCKING 0x0 ;  /* 0x0000000000007b1d */ /* 0x000fec0000010000 */
[----:B-1234-:R-:W-:Y:S05]  /*1d50*/  BRA `(.L_x_201) ;  /* 0xffffffe400f87947 */ /* 0x01efea000383ffff */
.L_x_200:
[----:B------:R-:W-:Y:S01]  /*1d60*/  LEA R49, R5, UR4, 0x3 ;  /* 0x0000000405317c11 */ /* 0x000fe2000f8e18ff */
[----:B------:R-:W0:Y:S01]  /*1d70*/  LDCU.64 UR6, c[0x0][0x3a0] ;  /* 0x00007400ff0677ac */ /* 0x000e220008000a00 */
[----:B------:R-:W-:Y:S01]  /*1d80*/  LEA R53, R7, UR4, 0x3 ;  /* 0x0000000407357c11 */ /* 0x000fe2000f8e18ff */
[----:B------:R-:W-:Y:S01]  /*1d90*/  IMAD R52, R0, -0x40, R51 ;  /* 0xffffffc000347824 */ /* 0x000fe200078e0233 */
[----:B------:R-:W-:Y:S01]  /*1da0*/  LEA R57, R9, UR4, 0x3 ;  /* 0x0000000409397c11 */ /* 0x000fe2000f8e18ff */
[----:B------:R-:W-:Y:S01]  /*1db0*/  STS.64 [R49], R2 ;  /* 0x0000000231007388 */ /* 0x000fe20000000a00 */
[----:B------:R-:W-:Y:S01]  /*1dc0*/  LEA R59, R11, UR4, 0x3 ;  /* 0x000000040b3b7c11 */ /* 0x000fe2000f8e18ff */
[----:B------:R-:W1:Y:S01]  /*1dd0*/  LDC.64 R50, c[0x0][0x398] ;  /* 0x0000e600ff327b82 */ /* 0x000e620000000a00 */
[----:B------:R-:W-:Y:S01]  /*1de0*/  LEA R55, R55, UR4, 0x3 ;  /* 0x0000000437377c11 */ /* 0x000fe2000f8e18ff */
[----:B------:R-:W-:Y:S01]  /*1df0*/  STS.64 [R53], R12 ;  /* 0x0000000c35007388 */ /* 0x000fe20000000a00 */
[----:B------:R-:W-:-:S02]  /*1e00*/  LEA R61, R62, UR4, 0x3 ;  /* 0x000000043e3d7c11 */ /* 0x000fc4000f8e18ff */
[----:B------:R-:W-:Y:S01]  /*1e10*/  LEA R63, R64, UR4, 0x3 ;  /* 0x00000004403f7c11 */ /* 0x000fe2000f8e18ff */
[----:B------:R-:W-:Y:S01]  /*1e20*/  STS.64 [R57], R14 ;  /* 0x0000000e39007388 */ /* 0x000fe20000000a00 */
[----:B------:R-:W-:Y:S02]  /*1e30*/  LEA R65, R66, UR4, 0x3 ;  /* 0x0000000442417c11 */ /* 0x000fe4000f8e18ff */
[----:B------:R-:W-:Y:S01]  /*1e40*/  LEA R67, R68, UR4, 0x3 ;  /* 0x0000000444437c11 */ /* 0x000fe2000f8e18ff */
[----:B------:R-:W-:Y:S01]  /*1e50*/  STS.64 [R59], R16 ;  /* 0x000000103b007388 */ /* 0x000fe20000000a00 */
[----:B0-----:R-:W-:-:S03]  /*1e60*/  MOV R4, UR7 ;  /* 0x0000000700047c02 */ /* 0x001fc60008000f00 */
[----:B------:R-:W-:Y:S01]  /*1e70*/  STS.64 [R55], R18 ;  /* 0x0000001237007388 */ /* 0x000fe20000000a00 */
[----:B------:R-:W-:-:S03]  /*1e80*/  ISETP.LT.U32.AND P2, PT, R0, UR6, PT ;  /* 0x0000000600007c0c */ /* 0x000fc6000bf41070 */
[----:B------:R-:W-:Y:S01]  /*1e90*/  STS.64 [R61], R20 ;  /* 0x000000143d007388 */ /* 0x000fe20000000a00 */
[----:B------:R-:W-:-:S03]  /*1ea0*/  ISETP.GT.U32.AND.EX P2, PT, R4, RZ, PT, P2 ;  /* 0x000000ff0400720c */ /* 0x000fc60003f44120 */
[----:B------:R0:W-:Y:S04]  /*1eb0*/  STS.64 [R63], R22 ;  /* 0x000000163f007388 */ /* 0x0001e80000000a00 */
[----:B------:R2:W-:Y:S04]  /*1ec0*/  STS.64 [R65], R24 ;  /* 0x0000001841007388 */ /* 0x0005e80000000a00 */
[----:B------:R3:W-:Y:S01]  /*1ed0*/  STS.64 [R67], R26 ;  /* 0x0000001a43007388 */ /* 0x0007e20000000a00 */
[----:B------:R-:W-:Y:S01]  /*1ee0*/  BAR.SYNC.DEFER_BLOCKING 0x0 ;  /* 0x0000000000007b1d */ /* 0x000fe20000010000 */
[----:B0-----:R-:W-:-:S02]  /*1ef0*/  VIADD R22, R0, 0x100 ;  /* 0x0000010000167836 */ /* 0x001fc40000000000 */
[C---:B------:R-:W-:Y:S02]  /*1f00*/  VIADD R23, R0.reuse, 0x200 ;  /* 0x0000020000177836 */ /* 0x040fe40000000000 */
[----:B--2---:R-:W-:Y:S01]  /*1f10*/  VIADD R24, R0, 0x300 ;  /* 0x0000030000187836 */ /* 0x004fe20000000000 */
[----:B------:R-:W-:Y:S02]  /*1f20*/  ISETP.LT.U32.AND P1, PT, R22, UR6, PT ;  /* 0x0000000616007c0c */ /* 0x000fe4000bf21070 */
[----:B---3--:R-:W-:Y:S02]  /*1f30*/  LOP3.LUT R26, R0, 0x400, RZ, 0xfc, !PT ;  /* 0x00000400001a7812 */ /* 0x008fe400078efcff */
[----:B------:R-:W-:Y:S02]  /*1f40*/  ISETP.LT.U32.AND P0, PT, R23, UR6, PT ;  /* 0x0000000617007c0c */ /* 0x000fe4000bf01070 */
[----:B------:R-:W-:Y:S02]  /*1f50*/  ISETP.LT.U32.AND P4, PT, R24, UR6, PT ;  /* 0x0000000618007c0c */ /* 0x000fe4000bf81070 */
[----:B------:R-:W-:Y:S01]  /*1f60*/  ISETP.LT.U32.AND P6, PT, R26, UR6, PT ;  /* 0x000000061a007c0c */ /* 0x000fe2000bfc1070 */
[----:B------:R-:W0:Y:S04]  /*1f70*/  LDS.64 R2, [R52] ;  /* 0x0000000034027984 */ /* 0x000e280000000a00 */
[----:B------:R-:W-:Y:S04]  /*1f80*/  LDS.64 R4, [R52+0x800] ;  /* 0x0008000034047984 */ /* 0x000fe80000000a00 */
[----:B------:R-:W-:Y:S04]  /*1f90*/  LDS.64 R6, [R52+0x1000] ;  /* 0x0010000034067984 */ /* 0x000fe80000000a00 */
[----:B------:R-:W-:Y:S04]  /*1fa0*/  LDS.64 R8, [R52+0x1800] ;  /* 0x0018000034087984 */ /* 0x000fe80000000a00 */
[----:B------:R-:W-:Y:S04]  /*1fb0*/  LDS.64 R10, [R52+0x2000] ;  /* 0x00200000340a7984 */ /* 0x000fe80000000a00 */
[----:B------:R-:W-:Y:S04]  /*1fc0*/  LDS.64 R12, [R52+0x2800] ;  /* 0x00280000340c7984 */ /* 0x000fe80000000a00 */
[----:B------:R-:W-:Y:S04]  /*1fd0*/  LDS.64 R14, [R52+0x3000] ;  /* 0x00300000340e7984 */ /* 0x000fe80000000a00 */
[----:B------:R-:W-:Y:S04]  /*1fe0*/  LDS.64 R16, [R52+0x3800] ;  /* 0x0038000034107984 */ /* 0x000fe80000000a00 */
[----:B------:R-:W-:Y:S01]  /*1ff0*/  LDS.64 R18, [R52+0x4000] ;  /* 0x0040000034127984 */ /* 0x000fe20000000a00 */
[----:B------:R-:W-:Y:S06]  /*2000*/  BAR.SYNC.DEFER_BLOCKING 0x0 ;  /* 0x0000000000007b1d */ /* 0x000fec0000010000 */
[----:B------:R2:W-:Y:S04]  /*2010*/  STS.64 [R49], R28 ;  /* 0x0000001c31007388 */ /* 0x0005e80000000a00 */
[----:B------:R-:W-:Y:S04]  /*2020*/  STS.64 [R53], R30 ;  /* 0x0000001e35007388 */ /* 0x000fe80000000a00 */
[----:B------:R-:W-:Y:S04]  /*2030*/  STS.64 [R57], R32 ;  /* 0x0000002039007388 */ /* 0x000fe80000000a00 */
[----:B------:R-:W-:Y:S01]  /*2040*/  STS.64 [R59], R34 ;  /* 0x000000223b007388 */ /* 0x000fe20000000a00 */
[----:B--2---:R-:W2:Y:S01]  /*2050*/  LDC.64 R48, c[0x0][0x388] ;  /* 0x0000e200ff307b82 */ /* 0x004ea20000000a00 */
[----:B------:R-:W-:-:S02]  /*2060*/  IMAD.U32 R28, RZ, RZ, UR7 ;  /* 0x00000007ff1c7e24 */ /* 0x000fc4000f8e00ff */
[----:B------:R1:W-:Y:S03]  /*2070*/  STS.64 [R55], R36 ;  /* 0x0000002437007388 */ /* 0x0003e60000000a00 */
[----:B------:R-:W-:Y:S01]  /*2080*/  ISETP.GT.U32.AND.EX P1, PT, R28, RZ, PT, P1 ;  /* 0x000000ff1c00720c */ /* 0x000fe20003f24110 */
[----:B------:R3:W-:Y:S04]  /*2090*/  STS.64 [R61], R38 ;  /* 0x000000263d007388 */ /* 0x0007e80000000a00 */
[----:B------:R-:W-:Y:S04]  /*20a0*/  STS.64 [R63], R40 ;  /* 0x000000283f007388 */ /* 0x000fe80000000a00 */
[----:B------:R-:W-:Y:S01]  /*20b0*/  STS.64 [R65], R42 ;  /* 0x0000002a41007388 */ /* 0x000fe20000000a00 */
[----:B-1----:R-:W-:-:S03]  /*20c0*/  IMAD.WIDE.U32 R36, R0, 0x8, R50 ;  /* 0x0000000800247825 */ /* 0x002fc600078e0032 */
[----:B------:R-:W-:Y:S01]  /*20d0*/  STS.64 [R67], R44 ;  /* 0x0000002c43007388 */ /* 0x000fe20000000a00 */
[C---:B---3--:R-:W-:Y:S02]  /*20e0*/  VIADD R38, R0.reuse, 0x500 ;  /* 0x0000050000267836 */ /* 0x048fe40000000000 */
[C---:B------:R-:W-:Y:S01]  /*20f0*/  VIADD R39, R0.reuse, 0x600 ;  /* 0x0000060000277836 */ /* 0x040fe20000000000 */
[----:B------:R-:W-:Y:S01]  /*2100*/  BAR.SYNC.DEFER_BLOCKING 0x0 ;  /* 0x0000000000007b1d */ /* 0x000fe20000010000 */
[----:B--2---:R-:W-:Y:S01]  /*2110*/  IMAD.WIDE.U32 R34, R0, 0x8, R48 ;  /* 0x0000000800227825 */ /* 0x004fe200078e0030 */
[----:B------:R-:W-:Y:S02]  /*2120*/  ISETP.LT.U32.AND P5, PT, R38, UR6, PT ;  /* 0x0000000626007c0c */ /* 0x000fe4000bfa1070 */
[----:B------:R-:W-:Y:S01]  /*2130*/  ISETP.LT.U32.AND P3, PT, R39, UR6, PT ;  /* 0x0000000627007c0c */ /* 0x000fe2000bf61070 */
[C---:B------:R-:W-:Y:S01]  /*2140*/  VIADD R38, R0.reuse, 0x700 ;  /* 0x0000070000267836 */ /* 0x040fe20000000000 */
[----:B------:R-:W-:Y:S01]  /*2150*/  LOP3.LUT R0, R0, 0x800, RZ, 0xfc, !PT ;  /* 0x0000080000007812 */ /* 0x000fe200078efcff */
[----:B------:R-:W1:Y:S04]  /*2160*/  @P2 LDS.64 R46, [R52] ;  /* 0x00000000342e2984 */ /* 0x000e680000000a00 */
[----:B------:R-:W2:Y:S04]  /*2170*/  LDS.64 R20, [R52+0x800] ;  /* 0x0008000034147984 */ /* 0x000ea80000000a00 */
[----:B------:R-:W3:Y:S04]  /*2180*/  LDS.64 R22, [R52+0x1000] ;  /* 0x0010000034167984 */ /* 0x000ee80000000a00 */
[----:B------:R-:W4:Y:S04]  /*2190*/  LDS.64 R24, [R52+0x1800] ;  /* 0x0018000034187984 */ /* 0x000f280000000a00 */
[----:B------:R-:W5:Y:S04]  /*21a0*/  LDS.64 R26, [R52+0x2000] ;  /* 0x00200000341a7984 */ /* 0x000f680000000a00 */
[----:B------:R-:W5:Y:S04]  /*21b0*/  LDS.64 R28, [R52+0x2800] ;  /* 0x00280000341c7984 */ /* 0x000f680000000a00 */
[----:B------:R-:W5:Y:S04]  /*21c0*/  LDS.64 R30, [R52+0x3000] ;  /* 0x00300000341e7984 */ /* 0x000f680000000a00 */
[----:B------:R-:W5:Y:S04]  /*21d0*/  LDS.64 R32, [R52+0x3800] ;  /* 0x0038000034207984 */ /* 0x000f680000000a00 */
[----:B0-----:R0:W-:Y:S04]  /*21e0*/  @P2 STG.E.64 desc[UR10][R34.64], R2 ;  /* 0x0000000222002986 */ /* 0x0011e8000c101b0a */
[----:B-1----:R1:W-:Y:S01]  /*21f0*/  @P2 STG.E.64 desc[UR10][R36.64], R46 ;  /* 0x0000002e24002986 */ /* 0x0023e2000c101b0a */
[----:B------:R-:W-:Y:S01]  /*2200*/  ISETP.LT.U32.AND P2, PT, R38, UR6, PT ;  /* 0x0000000626007c0c */ /* 0x000fe2000bf41070 */
[----:B------:R-:W-:-:S02]  /*2210*/  IMAD.U32 R38, RZ, RZ, UR7 ;  /* 0x00000007ff267e24 */ /* 0x000fc4000f8e00ff */
[----:B------:R1:W-:Y:S01]  /*2220*/  @P1 STG.E.64 desc[UR10][R34.64+0x800], R4 ;  /* 0x0008000422001986 */ /* 0x0003e2000c101b0a */
[----:B0-----:R-:W-:Y:S02]  /*2230*/  IMAD.U32 R2, RZ, RZ, UR7 ;  /* 0x00000007ff027e24 */ /* 0x001fe4000f8e00ff */
[----:B------:R-:W-:Y:S01]  /*2240*/  ISETP.GT.U32.AND.EX P0, PT, R38, RZ, PT, P0 ;  /* 0x000000ff2600720c */ /* 0x000fe20003f04100 */
[----:B--2---:R1:W-:Y:S01]  /*2250*/  @P1 STG.E.64 desc[UR10][R36.64+0x800], R20 ;  /* 0x0008001424001986 */ /* 0x0043e2000c101b0a */
[----:B------:R-:W-:Y:S01]  /*2260*/  ISETP.LT.U32.AND P1, PT, R0, UR6, PT ;  /* 0x0000000600007c0c */ /* 0x000fe2000bf21070 */
[----:B------:R-:W-:Y:S01]  /*2270*/  IMAD.U32 R0, RZ, RZ, UR7 ;  /* 0x00000007ff007e24 */ /* 0x000fe2000f8e00ff */
[----:B------:R-:W-:Y:S02]  /*2280*/  ISETP.GT.U32.AND.EX P6, PT, R38, RZ, PT, P6 ;  /* 0x000000ff2600720c */ /* 0x000fe40003fc4160 */
[----:B------:R-:W-:Y:S02]  /*2290*/  ISETP.GT.U32.AND.EX P5, PT, R2, RZ, PT, P5 ;  /* 0x000000ff0200720c */ /* 0x000fe40003fa4150 */
[----:B------:R-:W-:-:S02]  /*22a0*/  ISETP.GT.U32.AND.EX P4, PT, R0, RZ, PT, P4 ;  /* 0x000000ff0000720c */ /* 0x000fc40003f84140 */
[----:B------:R-:W-:Y:S02]  /*22b0*/  ISETP.GT.U32.AND.EX P3, PT, R0, RZ, PT, P3 ;  /* 0x000000ff0000720c */ /* 0x000fe40003f64130 */
[----:B------:R-:W-:Y:S01]  /*22c0*/  ISETP.GT.U32.AND.EX P2, PT, R2, RZ, PT, P2 ;  /* 0x000000ff0200720c */ /* 0x000fe20003f44120 */
[----:B------:R1:W-:Y:S01]  /*22d0*/  @P0 STG.E.64 desc[UR10][R34.64+0x1000], R6 ;  /* 0x0010000622000986 */ /* 0x0003e2000c101b0a */
[----:B------:R-:W-:-:S03]  /*22e0*/  ISETP.GT.U32.AND.EX P1, PT, R0, RZ, PT, P1 ;  /* 0x000000ff0000720c */ /* 0x000fc60003f24110 */
[----:B---3--:R1:W-:Y:S04]  /*22f0*/  @P0 STG.E.64 desc[UR10][R36.64+0x1000], R22 ;  /* 0x0010001624000986 */ /* 0x0083e8000c101b0a */
[----:B------:R1:W-:Y:S04]  /*2300*/  @P4 STG.E.64 desc[UR10][R34.64+0x1800], R8 ;  /* 0x0018000822004986 */ /* 0x0003e8000c101b0a */
[----:B----4-:R1:W-:Y:S04]  /*2310*/  @P4 STG.E.64 desc[UR10][R36.64+0x1800], R24 ;  /* 0x0018001824004986 */ /* 0x0103e8000c101b0a */
[----:B------:R1:W-:Y:S04]  /*2320*/  @P6 STG.E.64 desc[UR10][R34.64+0x2000], R10 ;  /* 0x0020000a22006986 */ /* 0x0003e8000c101b0a */
[----:B-----5:R1:W-:Y:S04]  /*2330*/  @P6 STG.E.64 desc[UR10][R36.64+0x2000], R26 ;  /* 0x0020001a24006986 */ /* 0x0203e8000c101b0a */
[----:B------:R1:W-:Y:S04]  /*2340*/  @P5 STG.E.64 desc[UR10][R34.64+0x2800], R12 ;  /* 0x0028000c22005986 */ /* 0x0003e8000c101b0a */
[----:B------:R1:W-:Y:S04]  /*2350*/  @P5 STG.E.64 desc[UR10][R36.64+0x2800], R28 ;  /* 0x0028001c24005986 */ /* 0x0003e8000c101b0a */
[----:B------:R1:W-:Y:S04]  /*2360*/  @P3 STG.E.64 desc[UR10][R34.64+0x3000], R14 ;  /* 0x0030000e22003986 */ /* 0x0003e8000c101b0a */
[----:B------:R1:W-:Y:S04]  /*2370*/  @P3 STG.E.64 desc[UR10][R36.64+0x3000], R30 ;  /* 0x0030001e24003986 */ /* 0x0003e8000c101b0a */
[----:B------:R1:W-:Y:S04]  /*2380*/  @P2 STG.E.64 desc[UR10][R34.64+0x3800], R16 ;  /* 0x0038001022002986 */ /* 0x0003e8000c101b0a */
[----:B------:R1:W-:Y:S01]  /*2390*/  @P2 STG.E.64 desc[UR10][R36.64+0x3800], R32 ;  /* 0x0038002024002986 */ /* 0x0003e2000c101b0a */
[----:B------:R-:W-:Y:S05]  /*23a0*/  @!P1 EXIT ;  /* 0x000000000000994d */ /* 0x000fea0003800000 */
[----:B------:R-:W0:Y:S04]  /*23b0*/  LDS.64 R2, [R52+0x4000] ;  /* 0x0040000034027984 */ /* 0x000e280000000a00 */
[----:B------:R-:W-:Y:S04]  /*23c0*/  STG.E.64 desc[UR10][R34.64+0x4000], R18 ;  /* 0x0040001222007986 */ /* 0x000fe8000c101b0a */
[----:B0-----:R-:W-:Y:S01]  /*23d0*/  STG.E.64 desc[UR10][R36.64+0x4000], R2 ;  /* 0x0040000224007986 */ /* 0x001fe2000c101b0a */
[----:B------:R-:W-:Y:S05]  /*23e0*/  EXIT ;  /* 0x000000000000794d */ /* 0x000fea0003800000 */
.L_x_202:
        /* <DEDUP_REMOVED lines=9> */
.L_x_544:


//--------------------- .text._ZN3cub18CUB_300001_SM_10006detail10radix_sort29DeviceRadixSortOnesweepKernelINS1_5radix10policy_hubIyiyE10Policy1000ELNS0_9SortOrderE0EyiyiiNS1_21identity_decomposer_tEEEvPT5_SB_PT3_PKSC_PT1_PKSG_PT2_PKSK_T4_iiT6_ --------------------------
	.section	.text._ZN3cub18CUB_300001_SM_10006detail10radix_sort29DeviceRadixSortOnesweepKernelINS1_5radix10policy_hubIyiyE10Policy1000ELNS0_9SortOrderE0EyiyiiNS1_21identity_decomposer_tEEEvPT5_SB_PT3_PKSC_PT1_PKSG_PT2_PKSK_T4_iiT6_,"ax",@progbits
	.align	128
        .global         _ZN3cub18CUB_300001_SM_10006detail10radix_sort29DeviceRadixSortOnesweepKernelINS1_5radix10policy_hubIyiyE10Policy1000ELNS0_9SortOrderE0EyiyiiNS1_21identity_decomposer_tEEEvPT5_SB_PT3_PKSC_PT1_PKSG_PT2_PKSK_T4_iiT6_
        .type           _ZN3cub18CUB_300001_SM_10006detail10radix_sort29DeviceRadixSortOnesweepKernelINS1_5radix10policy_hubIyiyE10Policy1000ELNS0_9SortOrderE0EyiyiiNS1_21identity_decomposer_tEEEvPT5_SB_PT3_PKSC_PT1_PKSG_PT2_PKSK_T4_iiT6_,@function
        .size           _ZN3cub18CUB_300001_SM_10006detail10radix_sort29DeviceRadixSortOnesweepKernelINS1_5radix10policy_hubIyiyE10Policy1000ELNS0_9SortOrderE0EyiyiiNS1_21identity_decomposer_tEEEvPT5_SB_PT3_PKSC_PT1_PKSG_PT2_PKSK_T4_iiT6_,(.L_x_545 - _ZN3cub18CUB_300001_SM_10006detail10radix_sort29DeviceRadixSortOnesweepKernelINS1_5radix10policy_hubIyiyE10Policy1000ELNS0_9SortOrderE0EyiyiiNS1_21identity_decomposer_tEEEvPT5_SB_PT3_PKSC_PT1_PKSG_PT2_PKSK_T4_iiT6_)
        .other          _ZN3cub18CUB_300001_SM_10006detail10radix_sort29DeviceRadixSortOnesweepKernelINS1_5radix10policy_hubIyiyE10Policy1000ELNS0_9SortOrderE0EyiyiiNS1_21identity_decomposer_tEEEvPT5_SB_PT3_PKSC_PT1_PKSG_PT2_PKSK_T4_iiT6_,@"STO_CUDA_ENTRY STV_DEFAULT"
_ZN3cub18CUB_300001_SM_10006detail10radix_sort29DeviceRadixSortOnesweepKernelINS1_5radix10policy_hubIyiyE10Policy1000ELNS0_9SortOrderE0EyiyiiNS1_21identity_decomposer_tEEEvPT5_SB_PT3_PKSC_PT1_PKSG_PT2_PKSK_T4_iiT6_:
.text._ZN3cub18CUB_300001_SM_10006detail10radix_sort29DeviceRadixSortOnesweepKernelINS1_5radix10policy_hubIyiyE10Policy1000ELNS0_9SortOrderE0EyiyiiNS1_21identity_decomposer_tEEEvPT5_SB_PT3_PKSC_PT1_PKSG_PT2_PKSK_T4_iiT6_:
        /* <DEDUP_REMOVED lines=16> */
.L_x_204:
[----:B------:R-:W-:Y:S05]  /*0100*/  BSYNC.RECONVERGENT B0 ;  /* 0x0000000000007941 */ /* 0x000fea0003800200 */
.L_x_203:
[----:B------:R-:W-:Y:S01]  /*0110*/  BAR.SYNC.DEFER_BLOCKING 0x0 ;  /* 0x0000000000007b1d */ /* 0x000fe20000010000 */
[----:B------:R-:W-:-:S05]  /*0120*/  SHF.R.U32.HI R36, RZ, 0x5, R5 ;  /* 0x00000005ff247819 */ /* 0x000fca0000011605 */
[----:B------:R-:W1:Y:S01]  /*0130*/  LDCU UR4, c[0x0][0x3c0] ;  /* 0x00007800ff0477ac */ /* 0x000e620008000800 */
[----:B------:R-:W2:Y:S01]  /*0140*/  S2R R39, SR_LANEID ;  /* 0x0000000000277919 */ /* 0x000ea20000000000 */
[----:B------:R-:W3:Y:S02]  /*0150*/  LDS R37, [R53+0xb400] ;  /* 0x00b4000035257984 */ /* 0x000ee40000000800 */
[----:B---3--:R-:W-:-:S04]  /*0160*/  IMAD R3, R37, 0x1680, RZ ;  /* 0x0000168025037824 */ /* 0x008fc800078e02ff */
[----:B------:R-:W-:Y:S01]  /*0170*/  VIADD R0, R3, 0x1680 ;  /* 0x0000168003007836 */ /* 0x000fe20000000000 */
[----:B------:R-:W-:-:S04]  /*0180*/  SHF.R.S32.HI R9, RZ, 0x1f, R3 ;  /* 0x0000001fff097819 */ /* 0x000fc80000011403 */
[----:B-1----:R-:W-:-:S13]  /*0190*/  ISETP.GT.AND P0, PT, R0, UR4, PT ;  /* 0x0000000400007c0c */ /* 0x002fda000bf04270 */
[----:B--2---:R-:W-:Y:S05]  /*01a0*/  @P0 BRA `(.L_x_205) ;  /* 0x0000000000600947 */ /* 0x004fea0003800000 */
        /* <DEDUP_REMOVED lines=24> */
.L_x_205:
[----:B------:R-:W1:Y:S01]  /*0330*/  LDCU.64 UR6, c[0x0][0x3a8] ;  /* 0x00007500ff0677ac */ /* 0x000e620008000a00 */
        /* <DEDUP_REMOVED lines=10> */
[C---:B0-----:R-:W-:Y:S01]  /*03e0*/  VIADD R2, R0.reuse, 0x20 ;  /* 0x0000002000027836 */ /* 0x041fe20000000000 */
[CC--:B------:R-:W-:Y:S01]  /*03f0*/  ISETP.GE.AND P3, PT, R0.reuse, R7.reuse, PT ;  /* 0x000000070000720c */ /* 0x0c0fe20003f66270 */
[----:B------:R-:W-:Y:S01]  /*0400*/  VIADD R8, R0, 0x60 ;  /* 0x0000006000087836 */ /* 0x000fe20000000000 */
[-C--:B------:R-:W-:Y:S01]  /*0410*/  ISETP.GE.AND P5, PT, R6, R7.reuse, PT ;  /* 0x000000070600720c */ /* 0x080fe20003fa6270 */
[----:B------:R-:W-:Y:S01]  /*0420*/  VIADD R6, R0, 0x80 ;  /* 0x0000008000067836 */ /* 0x000fe20000000000 */
[-C--:B------:R-:W-:Y:S01]  /*0430*/  ISETP.GE.AND P4, PT, R2, R7.reuse, PT ;  /* 0x000000070200720c */ /* 0x080fe20003f86270 */
[----:B------:R-:W-:Y:S01]  /*0440*/  IMAD.X R83, RZ, RZ, R9, P0 ;  /* 0x000000ffff537224 */ /* 0x000fe200000e0609 */
[----:B-1----:R-:W-:Y:S01]  /*0450*/  LEA R2, P2, R78, UR6, 0x3 ;  /* 0x000000064e027c11 */ /* 0x002fe2000f8418ff */
[----:B------:R-:W-:Y:S01]  /*0460*/  IMAD.MOV.U32 R30, RZ, RZ, -0x1 ;  /* 0xffffffffff1e7424 */ /* 0x000fe200078e00ff */
        /* <DEDUP_REMOVED lines=8> */
[----:B------:R-:W-:Y:S01]  /*04f0*/  VIADD R6, R0, 0x120 ;  /* 0x0000012000067836 */ /* 0x000fe20000000000 */
[-C--:B------:R-:W-:Y:S01]  /*0500*/  ISETP.GE.AND P1, PT, R8, R7.reuse, PT ;  /* 0x000000070800720c */ /* 0x080fe20003f26270 */
[----:B------:R-:W-:Y:S01]  /*0510*/  VIADD R10, R0, 0xc0 ;  /* 0x000000c0000a7836 */ /* 0x000fe20000000000 */
[----:B------:R1:W5:Y:S01]  /*0520*/  @!P5 LDG.E.64 R30, desc[UR8][R2.64+0x200] ;  /* 0x00020008021ed981 */ /* 0x000362000c1e1b00 */
[----:B------:R-:W-:Y:S01]  /*0530*/  IMAD.MOV.U32 R26, RZ, RZ, -0x1 ;  /* 0xffffffffff1a7424 */ /* 0x000fe200078e00ff */
[-C--:B------:R-:W-:Y:S01]  /*0540*/  ISETP.GE.AND P5, PT, R6, R7.reuse, PT ;  /* 0x000000070600720c */ /* 0x080fe20003fa6270 */
[----:B------:R-:W-:Y:S01]  /*0550*/  IMAD.MOV.U32 R27, RZ, RZ, -0x1 ;  /* 0xffffffffff1b7424 */ /* 0x000fe200078e00ff */
[----:B------:R-:W-:Y:S01]  /*0560*/  ISETP.GE.AND P2, PT, R10, R7, PT ;  /* 0x000000070a00720c */ /* 0x000fe20003f46270 */
[C---:B------:R-:W-:Y:S01]  /*0570*/  VIADD R8, R0.reuse, 0x100 ;  /* 0x0000010000087836 */ /* 0x040fe20000000000 */
[----:B------:R1:W5:Y:S01]  /*0580*/  @!P4 LDG.E.64 R32, desc[UR8][R2.64+0x100] ;  /* 0x000100080220c981 */ /* 0x000362000c1e1b00 */
[----:B------:R-:W-:-:S02]  /*0590*/  VIADD R6, R0, 0x160 ;  /* 0x0000016000067836 */ /* 0x000fc40000000000 */
[----:B------:R-:W-:Y:S01]  /*05a0*/  IMAD.MOV.U32 R28, RZ, RZ, -0x1 ;  /* 0xffffffffff1c7424 */ /* 0x000fe200078e00ff */
[----:B------:R1:W5:Y:S01]  /*05b0*/  @!P0 LDG.E.64 R26, desc[UR8][R2.64+0x400] ;  /* 0x00040008021a8981 */ /* 0x000362000c1e1b00 */
[----:B------:R-:W-:Y:S01]  /*05c0*/  IMAD.MOV.U32 R29, RZ, RZ, -0x1 ;  /* 0xffffffffff1d7424 */ /* 0x000fe200078e00ff */
[-C--:B------:R-:W-:Y:S01]  /*05d0*/  ISETP.GE.AND P4, PT, R8, R7.reuse, PT ;  /* 0x000000070800720c */ /* 0x080fe20003f86270 */
[----:B------:R-:W-:Y:S01]  /*05e0*/  IMAD.MOV.U32 R24, RZ, RZ, -0x1 ;  /* 0xffffffffff187424 */ /* 0x000fe200078e00ff */
[----:B------:R-:W-:Y:S01]  /*05f0*/  ISETP.GE.AND P0, PT, R6, R7, PT ;  /* 0x000000070600720c */ /* 0x000fe20003f06270 */
[----:B------:R-:W-:Y:S02]  /*0600*/  IMAD.MOV.U32 R25, RZ, RZ, -0x1 ;  /* 0xffffffffff197424 */ /* 0x000fe400078e00ff */
        /* <DEDUP_REMOVED lines=37> */
.L_x_206:
[----:B01----:R-:W-:Y:S01]  /*0860*/  VIMNMX R2, PT, PT, R39, 0xe0, !PT ;  /* 0x000000e027027848 */ /* 0x003fe20007fe0100 */
[----:B------:R-:W-:Y:S01]  /*0870*/  BSSY.RECONVERGENT B0, `(.L_x_207) ;  /* 0x0000021000007945 */ /* 0x000fe20003800200 */
[----:B------:R-:W-:Y:S02]  /*0880*/  IMAD.SHL.U32 R36, R36, 0x400, RZ ;  /* 0x0000040024247824 */ /* 0x000fe400078e00ff */
[----:B------:R-:W-:-:S04]  /*0890*/  IADD3 R2, PT, PT, R2, 0x1f, -R39 ;  /* 0x0000001f02027810 */ /* 0x000fc80007ffe827 */
[C---:B------:R-:W-:Y:S02]  /*08a0*/  ISETP.GE.U32.AND P0, PT, R2.reuse, 0x1e0, PT ;  /* 0x000001e00200780c */ /* 0x040fe40003f06070 */
[----:B------:R-:W-:-:S04]  /*08b0*/  LEA.HI R3, R2, 0x1, RZ, 0x1b ;  /* 0x0000000102037811 */ /* 0x000fc800078fd8ff */
[----:B------:R-:W-:-:S04]  /*08c0*/  LOP3.LUT R40, R3, 0xf, RZ, 0xc0, !PT ;  /* 0x0000000f03287812 */ /* 0x000fc800078ec0ff */
[----:B------:R-:W-:-:S03]  /*08d0*/  ISETP.NE.AND P1, PT, R40, RZ, PT ;  /* 0x000000ff2800720c */ /* 0x000fc60003f25270 */
[----:B------:R-:W-:Y:S10]  /*08e0*/  @!P0 BRA `(.L_x_208) ;  /* 0x0000000000648947 */ /* 0x000ff40003800000 */
[----:B------:R-:W-:Y:S01]  /*08f0*/  IMAD R38, R39, 0x4, R36 ;  /* 0x0000000427267824 */ /* 0x000fe200078e0224 */
[----:B------:R-:W-:-:S04]  /*0900*/  LOP3.LUT R2, R3, 0xffffff0, RZ, 0xc0, !PT ;  /* 0x0ffffff003027812 */ /* 0x000fc800078ec0ff */
[----:B------:R-:W-:Y:S01]  /*0910*/  IADD3 R38, PT, PT, R38, 0x400, R53 ;  /* 0x0000040026267810 */ /* 0x000fe20007ffe035 */
[----:B------:R-:W-:-:S07]  /*0920*/  IMAD.MOV R2, RZ, RZ, -R2 ;  /* 0x000000ffff027224 */ /* 0x000fce00078e0a02 */
.L_x_209:
        /* <DEDUP_REMOVED lines=21> */
.L_x_208:
[----:B------:R-:W-:Y:S05]  /*0a80*/  BSYNC.RECONVERGENT B0 ;  /* 0x0000000000007941 */ /* 0x000fea0003800200 */
.L_x_207:
        /* <DEDUP_REMOVED lines=18> */
.L_x_213:
[----:B------:R-:W-:Y:S05]  /*0bb0*/  BSYNC.RECONVERGENT B1 ;  /* 0x0000000000017941 */ /* 0x000fea0003800200 */
.L_x_212:
[----:B------:R-:W-:Y:S05]  /*0bc0*/  @!P1 BRA `(.L_x_211) ;  /* 0x0000000000489947 */ /* 0x000fea0003800000 */
[----:B------:R-:W-:Y:S02]  /*0bd0*/  ISETP.GE.U32.AND P0, PT, R41, 0x4, PT ;  /* 0x000000042900780c */ /* 0x000fe40003f06070 */
[----:B------:R-:W-:-:S04]  /*0be0*/  LOP3.LUT R3, R3, 0x3, RZ, 0xc0, !PT ;  /* 0x0000000303037812 */ /* 0x000fc800078ec0ff */
[----:B------:R-:W-:-:S07]  /*0bf0*/  ISETP.NE.AND P1, PT, R3, RZ, PT ;  /* 0x000000ff0300720c */ /* 0x000fce0003f25270 */
[C---:B------:R-:W-:Y:S02]  /*0c00*/  @P0 IMAD R2, R39.reuse, 0x4, R2 ;  /* 0x0000000427020824 */ /* 0x040fe400078e0202 */
[----:B------:R-:W-:-:S03]  /*0c10*/  @P0 VIADD R39, R39, 0x80 ;  /* 0x0000008027270836 */ /* 0x000fc60000000000 */
[----:B------:R1:W-:Y:S04]  /*0c20*/  @P0 STS [R2], RZ ;  /* 0x000000ff02000388 */ /* 0x0003e80000000800 */
[----:B------:R1:W-:Y:S04]  /*0c30*/  @P0 STS [R2+0x80], RZ ;  /* 0x000080ff02000388 */ /* 0x0003e80000000800 */
[----:B------:R1:W-:Y:S04]  /*0c40*/  @P0 STS [R2+0x100], RZ ;  /* 0x000100ff02000388 */ /* 0x0003e80000000800 */
[----:B------:R1:W-:Y:S01]  /*0c50*/  @P0 STS [R2+0x180], RZ ;  /* 0x000180ff02000388 */ /* 0x0003e20000000800 */
[----:B------:R-:W-:Y:S05]  /*0c60*/  @!P1 BRA `(.L_x_211) ;  /* 0x0000000000209947 */ /* 0x000fea0003800000 */
[----:B------:R-:W-:Y:S02]  /*0c70*/  IMAD R36, R39, 0x4, R36 ;  /* 0x0000000427247824 */ /* 0x000fe400078e0224 */
[----:B------:R-:W-:Y:S02]  /*0c80*/  IMAD.MOV R3, RZ, RZ, -R3 ;  /* 0x000000ffff037224 */ /* 0x000fe400078e0a03 */
[----:B------:R-:W-:-:S07]  /*0c90*/  IMAD.IADD R36, R53, 0x1, R36 ;  /* 0x0000000135247824 */ /* 0x000fce00078e0224 */
.L_x_214:
[----:B------:R-:W-:Y:S01]  /*0ca0*/  VIADD R3, R3, 0x1 ;  /* 0x0000000103037836 */ /* 0x000fe20000000000 */
[----:B------:R2:W-:Y:S04]  /*0cb0*/  STS [R36], RZ ;  /* 0x000000ff24007388 */ /* 0x0005e80000000800 */
[----:B------:R-:W-:Y:S01]  /*0cc0*/  ISETP.NE.AND P0, PT, R3, RZ, PT ;  /* 0x000000ff0300720c */ /* 0x000fe20003f05270 */
[----:B--2---:R-:W-:-:S12]  /*0cd0*/  VIADD R36, R36, 0x80 ;  /* 0x0000008024247836 */ /* 0x004fd80000000000 */
[----:B------:R-:W-:Y:S05]  /*0ce0*/  @P0 BRA `(.L_x_214) ;  /* 0xfffffffc00ec0947 */ /* 0x000fea000383ffff */
.L_x_211:
[----:B------:R-:W-:Y:S05]  /*0cf0*/  BSYNC.RECONVERGENT B0 ;  /* 0x0000000000007941 */ /* 0x000fea0003800200 */
.L_x_210:
[----:B------:R-:W2:Y:S01]  /*0d00*/  LDCU UR4, c[0x0][0x3c8] ;  /* 0x00007900ff0477ac */ /* 0x000ea20008000800 */
[C---:B-1----:R-:W-:Y:S01]  /*0d10*/  IMAD.SHL.U32 R2, R5.reuse, 0x20, RZ ;  /* 0x0000002005027824 */ /* 0x042fe200078e00ff */
[----:B------:R-:W-:Y:S01]  /*0d20*/  ISETP.GT.U32.AND P2, PT, R5, 0xff, PT ;  /* 0x000000ff0500780c */ /* 0x000fe20003f44070 */
[----:B------:R-:W-:Y:S01]  /*0d30*/  BSSY.RECONVERGENT B0, `(.L_x_215) ;  /* 0x000006c000007945 */ /* 0x000fe20003800200 */
[----:B------:R-:W1:Y:S01]  /*0d40*/  LDCU UR6, c[0x0][0x3c4] ;  /* 0x00007880ff0677ac */ /* 0x000e620008000800 */
[----:B------:R-:W-:Y:S01]  /*0d50*/  IMAD.MOV.U32 R52, RZ, RZ, RZ ;  /* 0x000000ffff347224 */ /* 0x000fe200078e00ff */
[----:B------:R-:W-:Y:S01]  /*0d60*/  LOP3.LUT R2, R2, 0x7c00, RZ, 0xc0, !PT ;  /* 0x00007c0002027812 */ /* 0x000fe200078ec0ff */
[----:B------:R-:W-:Y:S01]  /*0d70*/  UMOV UR5, 0xffffffff ;  /* 0xffffffff00057882 */ /* 0x000fe20000000000 */
[----:B------:R-:W-:-:S03]  /*0d80*/  P2R R81, PR, RZ, 0x4 ;  /* 0x00000004ff517803 */ /* 0x000fc60000000000 */
[----:B------:R-:W-:Y:S01]  /*0d90*/  IMAD.IADD R49, R53, 0x1, R2 ;  /* 0x0000000135317824 */ /* 0x000fe200078e0202 */
[----:B--2---:R-:W-:Y:S01]  /*0da0*/  USHF.L.U32 UR4, UR5, UR4, URZ ;  /* 0x0000000405047299 */ /* 0x004fe200080006ff */
[----:B-1---5:R-:W-:Y:S02]  /*0db0*/  SHF.R.U64 R39, R34, UR6, R35 ;  /* 0x0000000622277c19 */ /* 0x022fe40008001223 */
[----:B------:R-:W-:-:S03]  /*0dc0*/  SHF.R.U64 R3, R32, UR6, R33 ;  /* 0x0000000620037c19 */ /* 0x000fc60008001221 */
[----:B------:R-:W-:Y:S02]  /*0dd0*/  LOP3.LUT R39, R39, UR4, RZ, 0x30, !PT ;  /* 0x0000000427277c12 */ /* 0x000fe4000f8e30ff */
[----:B------:R-:W-:Y:S02]  /*0de0*/  LOP3.LUT R2, R3, UR4, RZ, 0x30, !PT ;  /* 0x0000000403027c12 */ /* 0x000fe4000f8e30ff */
[----:B------:R-:W-:Y:S01]  /*0df0*/  SHF.R.U64 R64, R30, UR6, R31 ;  /* 0x000000061e407c19 */ /* 0x000fe2000800121f */
[----:B------:R-:W-:Y:S01]  /*0e00*/  IMAD R36, R39, 0x4, R49 ;  /* 0x0000000427247824 */ /* 0x000fe200078e0231 */
[----:B------:R-:W-:Y:S01]  /*0e10*/  SHF.R.U64 R44, R28, UR6, R29 ;  /* 0x000000061c2c7c19 */ /* 0x000fe2000800121d */
[----:B0-----:R-:W-:Y:S01]  /*0e20*/  IMAD R38, R2, 0x4, R49 ;  /* 0x0000000402267824 */ /* 0x001fe200078e0231 */
[----:B------:R-:W-:Y:S01]  /*0e30*/  SHF.R.U64 R61, R26, UR6, R27 ;  /* 0x000000061a3d7c19 */ /* 0x000fe2000800121b */
[----:B------:R-:W-:Y:S01]  /*0e40*/  NOP ;  /* 0x0000000000007918 */ /* 0x000fe20000000000 */
[----:B------:R-:W-:Y:S01]  /*0e50*/  SHF.R.U64 R59, R24, UR6, R25 ;  /* 0x00000006183b7c19 */ /* 0x000fe20008001219 */
[----:B------:R0:W-:Y:S01]  /*0e60*/  ATOMS.POPC.INC.32 RZ, [R36+URZ] ;  /* 0x0000000024ff7f8c */ /* 0x0001e2000d8000ff */
[----:B------:R-:W-:Y:S01]  /*0e70*/  SHF.R.U64 R57, R22, UR6, R23 ;  /* 0x0000000616397c19 */ /* 0x000fe20008001217 */
[----:B------:R-:W1:Y:S01]  /*0e80*/  LDC.64 R2, c[0x0][0x380] ;  /* 0x0000e000ff027b82 */ /* 0x000e620000000a00 */
[----:B------:R-:W-:Y:S01]  /*0e90*/  LOP3.LUT R64, R64, UR4, RZ, 0x30, !PT ;  /* 0x0000000440407c12 */ /* 0x000fe2000f8e30ff */
[----:B------:R2:W-:Y:S01]  /*0ea0*/  ATOMS.POPC.INC.32 RZ, [R38+URZ] ;  /* 0x0000000026ff7f8c */ /* 0x0005e2000d8000ff */
[----:B------:R-:W-:-:S02]  /*0eb0*/  SHF.R.U64 R54, R20, UR6, R21 ;  /* 0x0000000614367c19 */ /* 0x000fc40008001215 */
[----:B------:R-:W-:Y:S01]  /*0ec0*/  LOP3.LUT R44, R44, UR4, RZ, 0x30, !PT ;  /* 0x000000042c2c7c12 */ /* 0x000fe2000f8e30ff */
[----:B------:R-:W-:Y:S01]  /*0ed0*/  IMAD R64, R64, 0x4, R49 ;  /* 0x0000000440407824 */ /* 0x000fe200078e0231 */
[----:B------:R-:W-:Y:S02]  /*0ee0*/  SHF.R.U64 R50, R18, UR6, R19 ;  /* 0x0000000612327c19 */ /* 0x000fe40008001213 */
[----:B------:R-:W-:Y:S01]  /*0ef0*/  LOP3.LUT R61, R61, UR4, RZ, 0x30, !PT ;  /* 0x000000043d3d7c12 */ /* 0x000fe2000f8e30ff */
[----:B------:R-:W-:Y:S01]  /*0f00*/  IMAD R63, R44, 0x4, R49 ;  /* 0x000000042c3f7824 */ /* 0x000fe200078e0231 */
[----:B------:R-:W-:Y:S01]  /*0f10*/  SHF.R.U64 R43, R16, UR6, R17 ;  /* 0x00000006102b7c19 */ /* 0x000fe20008001211 */
[----:B------:R3:W-:Y:S01]  /*0f20*/  ATOMS.POPC.INC.32 RZ, [R64+URZ] ;  /* 0x0000000040ff7f8c */ /* 0x0007e2000d8000ff */
[----:B------:R-:W-:Y:S01]  /*0f30*/  LOP3.LUT R59, R59, UR4, RZ, 0x30, !PT ;  /* 0x000000043b3b7c12 */ /* 0x000fe2000f8e30ff */
[----:B------:R-:W-:Y:S01]  /*0f40*/  IMAD R62, R61, 0x4, R49 ;  /* 0x000000043d3e7824 */ /* 0x000fe200078e0231 */
[----:B0-----:R-:W-:Y:S01]  /*0f50*/  SHF.R.U64 R36, R14, UR6, R15 ;  /* 0x000000060e247c19 */ /* 0x001fe2000800120f */
[----:B------:R3:W-:Y:S01]  /*0f60*/  ATOMS.POPC.INC.32 RZ, [R63+URZ] ;  /* 0x000000003fff7f8c */ /* 0x0007e2000d8000ff */
[----:B------:R-:W-:Y:S01]  /*0f70*/  LOP3.LUT R57, R57, UR4, RZ, 0x30, !PT ;  /* 0x0000000439397c12 */ /* 0x000fe2000f8e30ff */
[----:B------:R-:W-:Y:S01]  /*0f80*/  IMAD R60, R59, 0x4, R49 ;  /* 0x000000043b3c7824 */ /* 0x000fe200078e0231 */
[----:B--2---:R-:W-:Y:S01]  /*0f90*/  SHF.R.U64 R38, R12, UR6, R13 ;  /* 0x000000060c267c19 */ /* 0x004fe2000800120d */
[----:B------:R3:W-:Y:S01]  /*0fa0*/  ATOMS.POPC.INC.32 RZ, [R62+URZ] ;  /* 0x000000003eff7f8c */ /* 0x0007e2000d8000ff */
[----:B------:R-:W-:Y:S01]  /*0fb0*/  LOP3.LUT R54, R54, UR4, RZ, 0x30, !PT ;  /* 0x0000000436367c12 */ /* 0x000fe2000f8e30ff */
[----:B------:R-:W-:Y:S01]  /*0fc0*/  IMAD R58, R57, 0x4, R49 ;  /* 0x00000004393a7824 */ /* 0x000fe200078e0231 */
[----:B------:R-:W-:Y:S01]  /*0fd0*/  SHF.R.U64 R40, R10, UR6, R11 ;  /* 0x000000060a287c19 */ /* 0x000fe2000800120b */
        /* <DEDUP_REMOVED lines=10> */
[--C-:B------:R-:W-:Y:S01]  /*1080*/  IMAD R44, R43, 0x4, R49.reuse ;  /* 0x000000042b2c7824 */ /* 0x100fe200078e0231 */
[----:B------:R-:W-:Y:S01]  /*1090*/  LOP3.LUT R38, R38, UR4, RZ, 0x30, !PT ;  /* 0x0000000426267c12 */ /* 0x000fe2000f8e30ff */
[----:B------:R3:W-:Y:S01]  /*10a0*/  ATOMS.POPC.INC.32 RZ, [R51+URZ] ;  /* 0x0000000033ff7f8c */ /* 0x0007e2000d8000ff */
[----:B------:R-:W-:Y:S01]  /*10b0*/  LOP3.LUT R40, R40, UR4, RZ, 0x30, !PT ;  /* 0x0000000428287c12 */ /* 0x000fe2000f8e30ff */
[--C-:B------:R-:W-:Y:S01]  /*10c0*/  IMAD R45, R36, 0x4, R49.reuse ;  /* 0x00000004242d7824 */ /* 0x100fe200078e0231 */
[----:B------:R-:W-:Y:S01]  /*10d0*/  LOP3.LUT R41, R41, UR4, RZ, 0x30, !PT ;  /* 0x0000000429297c12 */ /* 0x000fe2000f8e30ff */
[--C-:B------:R-:W-:Y:S01]  /*10e0*/  IMAD R46, R38, 0x4, R49.reuse ;  /* 0x00000004262e7824 */ /* 0x100fe200078e0231 */
[----:B------:R-:W-:Y:S01]  /*10f0*/  LOP3.LUT R42, R42, UR4, RZ, 0x30, !PT ;  /* 0x000000042a2a7c12 */ /* 0x000fe2000f8e30ff */
[--C-:B------:R-:W-:Y:S01]  /*1100*/  IMAD R47, R40, 0x4, R49.reuse ;  /* 0x00000004282f7824 */ /* 0x100fe200078e0231 */
[----:B------:R3:W-:Y:S01]  /*1110*/  ATOMS.POPC.INC.32 RZ, [R44+URZ] ;  /* 0x000000002cff7f8c */ /* 0x0007e2000d8000ff */
[----:B------:R-:W-:-:S02]  /*1120*/  IMAD R48, R41, 0x4, R49 ;  /* 0x0000000429307824 */ /* 0x000fc400078e0231 */
[----:B------:R-:W-:Y:S01]  /*1130*/  IMAD R49, R42, 0x4, R49 ;  /* 0x000000042a317824 */ /* 0x000fe200078e0231 */
[----:B------:R3:W-:Y:S04]  /*1140*/  ATOMS.POPC.INC.32 RZ, [R45+URZ] ;  /* 0x000000002dff7f8c */ /* 0x0007e8000d8000ff */
[----:B------:R3:W-:Y:S04]  /*1150*/  ATOMS.POPC.INC.32 RZ, [R46+URZ] ;  /* 0x000000002eff7f8c */ /* 0x0007e8000d8000ff */
[----:B------:R3:W-:Y:S04]  /*1160*/  ATOMS.POPC.INC.32 RZ, [R47+URZ] ;  /* 0x000000002fff7f8c */ /* 0x0007e8000d8000ff */
[----:B------:R3:W-:Y:S04]  /*1170*/  ATOMS.POPC.INC.32 RZ, [R48+URZ] ;  /* 0x0000000030ff7f8c */ /* 0x0007e8000d8000ff */
[----:B------:R3:W-:Y:S01]  /*1180*/  ATOMS.POPC.INC.32 RZ, [R49+URZ] ;  /* 0x0000000031ff7f8c */ /* 0x0007e2000d8000ff */
[----:B------:R-:W-:Y:S06]  /*1190*/  BAR.SYNC.DEFER_BLOCKING 0x0 ;  /* 0x0000000000007b1d */ /* 0x000fec0000010000 */
[----:B-1----:R-:W-:Y:S05]  /*11a0*/  @P2 BRA `(.L_x_216) ;  /* 0x0000000000902947 */ /* 0x002fea0003800000 */
[----:B------:R-:W-:-:S05]  /*11b0*/  IMAD R55, R5, 0x4, R53 ;  /* 0x0000000405377824 */ /* 0x000fca00078e0235 */
[----:B------:R-:W0:Y:S04]  /*11c0*/  LDS R52, [R55] ;  /* 0x0000000037347984 */ /* 0x000e280000000800 */
[----:B------:R-:W1:Y:S04]  /*11d0*/  LDS R65, [R55+0x400] ;  /* 0x0004000037417984 */ /* 0x000e680000000800 */
[----:B------:R-:W2:Y:S04]  /*11e0*/  LDS R67, [R55+0x800] ;  /* 0x0008000037437984 */ /* 0x000ea80000000800 */
[----:B------:R-:W4:Y:S04]  /*11f0*/  LDS R69, [R55+0xc00] ;  /* 0x000c000037457984 */ /* 0x000f280000000800 */
[----:B------:R-:W5:Y:S04]  /*1200*/  LDS R71, [R55+0x1000] ;  /* 0x0010000037477984 */ /* 0x000f680000000800 */
[----:B------:R-:W-:Y:S04]  /*1210*/  LDS R73, [R55+0x1c00] ;  /* 0x001c000037497984 */ /* 0x000fe80000000800 */
[----:B------:R-:W-:Y:S04]  /*1220*/  LDS R75, [R55+0x2000] ;  /* 0x00200000374b7984 */ /* 0x000fe80000000800 */
[----:B------:R-:W-:Y:S04]  /*1230*/  LDS R77, [R55+0x2400] ;  /* 0x00240000374d7984 */ /* 0x000fe80000000800 */
[----:B------:R-:W-:Y:S04]  /*1240*/  LDS R79, [R55+0x2800] ;  /* 0x00280000374f7984 */ /* 0x000fe80000000800 */
[----:B------:R-:W-:Y:S04]  /*1250*/  STS [R55], RZ ;  /* 0x000000ff37007388 */ /* 0x000fe80000000800 */
[----:B0-----:R5:W-:Y:S01]  /*1260*/  STS [R55+0x400], R52 ;  /* 0x0004003437007388 */ /* 0x001be20000000800 */
[----:B-1----:R-:W-:-:S03]  /*1270*/  IMAD.IADD R66, R52, 0x1, R65 ;  /* 0x0000000134427824 */ /* 0x002fc600078e0241 */
[----:B------:R-:W0:Y:S01]  /*1280*/  LDS R65, [R55+0x1400] ;  /* 0x0014000037417984 */ /* 0x000e220000000800 */
[----:B--2---:R-:W-:-:S03]  /*1290*/  IMAD.IADD R68, R66, 0x1, R67 ;  /* 0x0000000142447824 */ /* 0x004fc600078e0243 */
[----:B------:R-:W1:Y:S01]  /*12a0*/  LDS R67, [R55+0x1800] ;  /* 0x0018000037437984 */ /* 0x000e620000000800 */
[----:B----4-:R-:W-:-:S03]  /*12b0*/  IMAD.IADD R70, R68, 0x1, R69 ;  /* 0x0000000144467824 */ /* 0x010fc600078e0245 */
[----:B------:R0:W-:Y:S01]  /*12c0*/  STS [R55+0x800], R66 ;  /* 0x0008004237007388 */ /* 0x0001e20000000800 */
[----:B-----5:R-:W-:-:S03]  /*12d0*/  IMAD.IADD R52, R70, 0x1, R71 ;  /* 0x0000000146347824 */ /* 0x020fc600078e0247 */
[----:B------:R2:W-:Y:S04]  /*12e0*/  STS [R55+0xc00], R68 ;  /* 0x000c004437007388 */ /* 0x0005e80000000800 */
[----:B------:R4:W-:Y:S04]  /*12f0*/  STS [R55+0x1000], R70 ;  /* 0x0010004637007388 */ /* 0x0009e80000000800 */
[----:B------:R-:W-:Y:S01]  /*1300*/  STS [R55+0x1400], R52 ;  /* 0x0014003437007388 */ /* 0x000fe20000000800 */
[----:B0-----:R-:W-:-:S03]  /*1310*/  IMAD.IADD R66, R52, 0x1, R65 ;  /* 0x0000000134427824 */ /* 0x001fc600078e0241 */
[----:B------:R-:W0:Y:S01]  /*1320*/  LDS R65, [R55+0x2c00] ;  /* 0x002c000037417984 */ /* 0x000e220000000800 */
[----:B-1----:R-:W-:-:S03]  /*1330*/  IMAD.IADD R72, R66, 0x1, R67 ;  /* 0x0000000142487824 */ /* 0x002fc600078e0243 */
[----:B------:R1:W-:Y:S01]  /*1340*/  STS [R55+0x1800], R66 ;  /* 0x0018004237007388 */ /* 0x0003e20000000800 */
[----:B------:R-:W-:-:S03]  /*1350*/  IMAD.IADD R74, R72, 0x1, R73 ;  /* 0x00000001484a7824 */ /* 0x000fc600078e0249 */
[----:B------:R1:W-:Y:S01]  /*1360*/  STS [R55+0x1c00], R72 ;  /* 0x001c004837007388 */ /* 0x0003e20000000800 */
[----:B------:R-:W-:-:S03]  /*1370*/  IMAD.IADD R76, R74, 0x1, R75 ;  /* 0x000000014a4c7824 */ /* 0x000fc600078e024b */
[----:B------:R1:W-:Y:S01]  /*1380*/  STS [R55+0x2000], R74 ;  /* 0x0020004a37007388 */ /* 0x0003e20000000800 */
[----:B--2---:R-:W-:-:S03]  /*1390*/  IMAD.IADD R68, R76, 0x1, R77 ;  /* 0x000000014c447824 */ /* 0x004fc600078e024d */
[----:B------:R1:W-:Y:S01]  /*13a0*/  STS [R55+0x2400], R76 ;  /* 0x0024004c37007388 */ /* 0x0003e20000000800 */
[----:B----4-:R-:W-:-:S03]  /*13b0*/  IMAD.IADD R70, R68, 0x1, R79 ;  /* 0x0000000144467824 */ /* 0x010fc600078e024f */
[----:B------:R1:W-:Y:S04]  /*13c0*/  STS [R55+0x2800], R68 ;  /* 0x0028004437007388 */ /* 0x0003e80000000800 */
[----:B------:R1:W-:Y:S02]  /*13d0*/  STS [R55+0x2c00], R70 ;  /* 0x002c004637007388 */ /* 0x0003e40000000800 */
[----:B01----:R-:W-:-:S07]  /*13e0*/  IMAD.IADD R52, R70, 0x1, R65 ;  /* 0x0000000146347824 */ /* 0x003fce00078e0241 */
.L_x_216:
[----:B------:R-:W-:Y:S05]  /*13f0*/  BSYNC.RECONVERGENT B0 ;  /* 0x0000000000007941 */ /* 0x000fea0003800200 */
.L_x_215:
[C---:B------:R-:W-:Y:S01]  /*1400*/  ISETP.NE.AND P0, PT, R52.reuse, 0x1680, PT ;  /* 0x000016803400780c */ /* 0x040fe20003f05270 */
[----:B------:R-:W-:Y:S01]  /*1410*/  IMAD R67, R37, 0x100, R5 ;  /* 0x0000010025437824 */ /* 0x000fe200078e0205 */
[----:B------:R-:W-:Y:S01]  /*1420*/  @!P2 LOP3.LUT R55, R52, 0x40000000, RZ, 0xfc, !PT ;  /* 0x400000003437a812 */ /* 0x000fe200078efcff */
[----:B------:R-:W0:Y:S01]  /*1430*/  LDCU.64 UR6, c[0x0][0x3b8] ;  /* 0x00007700ff0677ac */ /* 0x000e220008000a00 */
[----:B------:R-:W-:Y:S01]  /*1440*/  ISETP.LT.U32.AND P0, PT, R5, 0x100, !P0 ;  /* 0x000001000500780c */ /* 0x000fe20004701070 */
[----:B------:R-:W-:-:S05]  /*1450*/  IMAD.WIDE R66, R67, 0x4, R2 ;  /* 0x0000000443427825 */ /* 0x000fca00078e0202 */
[----:B------:R1:W-:Y:S07]  /*1460*/  @!P2 STG.E.STRONG.SYS desc[UR8][R66.64], R55 ;  /* 0x000000374200a986 */ /* 0x0003ee000c115908 */
[----:B------:R-:W-:Y:S06]  /*1470*/  BAR.RED.OR.DEFER_BLOCKING 0x0, P0 ;  /* 0x0000000000007b1d */ /* 0x000fec0000014800 */
[----:B------:R-:W2:Y:S01]  /*1480*/  B2R.RESULT RZ, P0 ;  /* 0x0000000000ff731c */ /* 0x000ea20000004000 */
[----:B0-----:R-:W-:-:S04]  /*1490*/  LEA R2, P1, R78, UR6, 0x2 ;  /* 0x000000064e027c11 */ /* 0x001fc8000f8210ff */
[----:B------:R-:W-:Y:S01]  /*14a0*/  LEA.HI.X R3, R78, UR7, R83, 0x2, P1 ;  /* 0x000000074e037c11 */ /* 0x000fe200088f1453 */
[----:B-12---:R-:W-:Y:S08]  /*14b0*/  @!P0 BRA `(.L_x_217) ;  /* 0x0000001000588947 */ /* 0x006ff00003800000 */
[----:B------:R-:W-:Y:S01]  /*14c0*/  BSSY B1, `(.L_x_218) ;  /* 0x000002f000017945 */ /* 0x000fe20003800000 */
[----:B---3--:R-:W-:-:S03]  /*14d0*/  IMAD R45, R5, 0x8, R53 ;  /* 0x00000008052d7824 */ /* 0x008fc600078e0235 */
[----:B------:R-:W-:Y:S05]  /*14e0*/  @P2 BRA `(.L_x_219) ;  /* 0x0000000000b02947 */ /* 0x000fea0003800000 */
[----:B------:R-:W0:Y:S02]  /*14f0*/  LDC.64 R40, c[0x0][0x398] ;  /* 0x0000e600ff287b82 */ /* 0x000e240000000a00 */
[----:B0-----:R-:W-:-:S06]  /*1500*/  IMAD.WIDE.U32 R40, R5, 0x8, R40 ;  /* 0x0000000805287825 */ /* 0x001fcc00078e0028 */
[----:B------:R-:W2:Y:S01]  /*1510*/  LDG.E.64 R40, desc[UR8][R40.64] ;  /* 0x0000000828287981 */ /* 0x000ea2000c1e1b00 */
[----:B------:R-:W-:Y:S01]  /*1520*/  ISETP.GT.U32.AND P0, PT, R5, R39, PT ;  /* 0x000000270500720c */ /* 0x000fe20003f04070 */
[----:B------:R-:W-:-:S03]  /*1530*/  IMAD.MOV.U32 R47, RZ, RZ, R52 ;  /* 0x000000ffff2f7224 */ /* 0x000fc600078e0034 */
[----:B------:R-:W-:-:S04]  /*1540*/  SEL R43, RZ, 0x1680, !P0 ;  /* 0x00001680ff2b7807 */ /* 0x000fc80004000000 */
[----:B--2---:R-:W-:-:S04]  /*1550*/  IADD3 R42, P0, PT, R40, -R43, RZ ;  /* 0x8000002b282a7210 */ /* 0x004fc80007f1e0ff */
        /* <DEDUP_REMOVED lines=8> */
.L_x_225:
[----:B------:R-:W1:Y:S01]  /*15e0*/  LDC.64 R40, c[0x0][0x380] ;  /* 0x0000e000ff287b82 */ /* 0x000e620000000a00 */
[----:B------:R-:W-:Y:S01]  /*15f0*/  VIADD R49, R38, 0xffffffff ;  /* 0xffffffff26317836 */ /* 0x000fe20000000000 */
[----:B------:R-:W-:Y:S03]  /*1600*/  BSSY B2, `(.L_x_222) ;  /* 0x0000008000027945 */ /* 0x000fe60003800000 */
[----:B0-----:R-:W-:-:S04]  /*1610*/  IMAD R43, R49, 0x100, R5 ;  /* 0x00000100312b7824 */ /* 0x001fc800078e0205 */
[----:B-1----:R-:W-:-:S07]  /*1620*/  IMAD.WIDE R40, R43, 0x4, R40 ;  /* 0x000000042b287825 */ /* 0x002fce00078e0228 */
.L_x_223:
[----:B------:R-:W-:Y:S05]  /*1630*/  YIELD ;  /* 0x0000000000007946 */ /* 0x000fea0003800000 */
[----:B------:R0:W-:Y:S06]  /*1640*/  MEMBAR.SC.CTA ;  /* 0x0000000000007992 */ /* 0x0001ec0000000000 */
[----:B0-----:R-:W2:Y:S02]  /*1650*/  LDG.E.STRONG.SYS R42, desc[UR8][R40.64] ;  /* 0x00000008282a7981 */ /* 0x001ea4000c1f5900 */
[----:B--2---:R-:W-:-:S13]  /*1660*/  ISETP.NE.AND P0, PT, R42, RZ, PT ;  /* 0x000000ff2a00720c */ /* 0x004fda0003f05270 */
[----:B------:R-:W-:Y:S05]  /*1670*/  @!P0 BRA `(.L_x_223) ;  /* 0xfffffffc00ec8947 */ /* 0x000fea000383ffff */
[----:B------:R-:W-:Y:S05]  /*1680*/  BSYNC B2 ;  /* 0x0000000000027941 */ /* 0x000fea0003800000 */
.L_x_222:
[----:B------:R-:W-:Y:S01]  /*1690*/  BSSY.RECONVERGENT B2, `(.L_x_224) ;  /* 0x0000006000027945 */ /* 0x000fe20003800200 */
[C---:B------:R-:W-:Y:S02]  /*16a0*/  ISETP.GT.AND P0, PT, R42.reuse, -0x1, PT ;  /* 0xffffffff2a00780c */ /* 0x040fe40003f04270 */
[----:B------:R-:W-:Y:S01]  /*16b0*/  LOP3.LUT R42, R42, 0x3fffffff, RZ, 0xc0, !PT ;  /* 0x3fffffff2a2a7812 */ /* 0x000fe200078ec0ff */
[----:B------:R-:W-:Y:S05]  /*16c0*/  WARPSYNC.EXCLUSIVE R36 ;  /* 0x0000000024007348 */ /* 0x000fea0003a00000 */
[----:B------:R-:W-:-:S05]  /*16d0*/  IMAD.IADD R47, R42, 0x1, R47 ;  /* 0x000000012a2f7824 */ /* 0x000fca00078e022f */
[----:B------:R-:W-:-:S07]  /*16e0*/  VOTE.ANY R36, PT, P0 ;  /* 0x0000000000247806 */ /* 0x000fce00000e0100 */
[----:B------:R-:W-:Y:S05]  /*16f0*/  BSYNC.RECONVERGENT B2 ;  /* 0x0000000000027941 */ /* 0x000fea0003800200 */
.L_x_224:
[----:B------:R-:W-:Y:S01]  /*1700*/  ISETP.GT.U32.AND P1, PT, R38, 0x1, PT ;  /* 0x000000012600780c */ /* 0x000fe20003f24070 */
[----:B------:R-:W-:-:S12]  /*1710*/  IMAD.MOV.U32 R38, RZ, RZ, R49 ;  /* 0x000000ffff267224 */ /* 0x000fd800078e0031 */
[----:B------:R-:W-:Y:S05]  /*1720*/  @P0 BRA P1, `(.L_x_225) ;  /* 0xfffffffc00ac0947 */ /* 0x000fea000083ffff */
[----:B------:R-:W-:Y:S05]  /*1730*/  BSYNC B0 ;  /* 0x0000000000007941 */ /* 0x000fea0003800000 */
.L_x_221:
[----:B------:R1:W2:Y:S02]  /*1740*/  LDS.64 R42, [R45+0xb400] ;  /* 0x00b400002d2a7984 */ /* 0x0002a40000000a00 */
.L_x_220:
[C---:B------:R-:W-:Y:S01]  /*1750*/  IMAD.IADD R41, R47.reuse, 0x1, -R52 ;  /* 0x000000012f297824 */ /* 0x040fe200078e0a34 */
[----:B------:R-:W-:-:S04]  /*1760*/  LOP3.LUT R47, R47, 0x80000000, RZ, 0xfc, !PT ;  /* 0x800000002f2f7812 */ /* 0x000fc800078efcff */
[C---:B--2---:R-:W-:Y:S01]  /*1770*/  IADD3 R40, P0, PT, R41.reuse, R42, RZ ;  /* 0x0000002a29287210 */ /* 0x044fe20007f1e0ff */
[----:B------:R2:W-:Y:S03]  /*1780*/  STG.E.STRONG.SYS desc[UR8][R66.64], R47 ;  /* 0x0000002f42007986 */ /* 0x0005e6000c115908 */
[----:B------:R-:W-:-:S05]  /*1790*/  LEA.HI.X.SX32 R41, R41, R43, 0x1, P0 ;  /* 0x0000002b29297211 */ /* 0x000fca00000f0eff */
[----:B------:R2:W-:Y:S04]  /*17a0*/  STS.64 [R45+0xb400], R40 ;  /* 0x00b400282d007388 */ /* 0x0005e80000000a00 */
.L_x_219:
[----:B------:R-:W-:Y:S05]  /*17b0*/  BSYNC B1 ;  /* 0x0000000000017941 */ /* 0x000fea0003800000 */
.L_x_218:
[----:B--2---:R-:W2:Y:S01]  /*17c0*/  LDC.64 R46, c[0x0][0x390] ;  /* 0x0000e400ff2e7b82 */ /* 0x004ea20000000a00 */
[----:B------:R-:W-:-:S04]  /*17d0*/  IMAD.MOV.U32 R36, RZ, RZ, 0x1680 ;  /* 0x00001680ff247424 */ /* 0x000fc800078e00ff */
[----:B------:R-:W-:-:S03]  /*17e0*/  IMAD R36, R37, R36, 0x1680 ;  /* 0x0000168025247424 */ /* 0x000fc600078e0224 */
[----:B------:R-:W3:Y:S01]  /*17f0*/  LDC R38, c[0x0][0x3c0] ;  /* 0x0000f000ff267b82 */ /* 0x000ee20000000800 */
[----:B--2---:R-:W-:Y:S02]  /*1800*/  ISETP.EQ.U32.AND P1, PT, R46, RZ, PT ;  /* 0x000000ff2e00720c */ /* 0x004fe40003f22070 */
[----:B---3--:R-:W-:-:S04]  /*1810*/  ISETP.GE.AND P0, PT, R36, R38, PT ;  /* 0x000000262400720c */ /* 0x008fc80003f06270 */
[----:B------:R-:W-:-:S04]  /*1820*/  ISETP.EQ.OR.EX P0, PT, R47, RZ, !P0, P1 ;  /* 0x000000ff2f00720c */ /* 0x000fc80004702710 */
[----:B------:R-:W-:-:S13]  /*1830*/  ISETP.GT.U32.OR P0, PT, R5, 0xff, P0 ;  /* 0x000000ff0500780c */ /* 0x000fda0000704470 */
[----:B------:R-:W-:Y:S05]  /*1840*/  @P0 BRA `(.L_x_226) ;  /* 0x0000000000240947 */ /* 0x000fea0003800000 */
[----:B------:R-:W2:Y:S01]  /*1850*/  LDS.64 R40, [R45+0xb400] ;  /* 0x00b400002d287984 */ /* 0x000ea20000000a00 */
[C---:B------:R-:W-:Y:S02]  /*1860*/  ISETP.GT.U32.AND P0, PT, R5.reuse, R39, PT ;  /* 0x000000270500720c */ /* 0x040fe40003f04070 */
[----:B0-----:R-:W-:Y:S02]  /*1870*/  SHF.R.S32.HI R43, RZ, 0x1f, R52 ;  /* 0x0000001fff2b7819 */ /* 0x001fe40000011434 */
[----:B------:R-:W-:Y:S02]  /*1880*/  SEL R53, RZ, 0x1680, !P0 ;  /* 0x00001680ff357807 */ /* 0x000fe40004000000 */
[----:B------:R-:W-:-:S04]  /*1890*/  LEA R4, P2, R5, R46, 0x3 ;  /* 0x0000002e05047211 */ /* 0x000fc800078418ff */
[----:B------:R-:W-:Y:S02]  /*18a0*/  LEA.HI.X R5, R5, R47, RZ, 0x3, P2 ;  /* 0x0000002f05057211 */ /* 0x000fe400010f1cff */
[----:B--2---:R-:W-:-:S04]  /*18b0*/  IADD3 R52, P0, P1, R40, R53, R52 ;  /* 0x0000003528347210 */ /* 0x004fc8000791e034 */
[----:B------:R-:W-:-:S05]  /*18c0*/  IADD3.X R53, PT, PT, R41, RZ, R43, P0, P1 ;  /* 0x000000ff29357210 */ /* 0x000fca00007e242b */
[----:B------:R2:W-:Y:S04]  /*18d0*/  STG.E.64 desc[UR8][R4.64], R52 ;  /* 0x0000003404007986 */ /* 0x0005e8000c101b08 */
.L_x_226:
[----:B------:R-:W-:Y:S05]  /*18e0*/  WARPSYNC.ALL ;  /* 0x0000000000007948 */ /* 0x000fea0003800000 */
[----:B------:R-:W3:Y:S08]  /*18f0*/  S2UR UR6, SR_CgaCtaId ;  /* 0x00000000000679c3 */ /* 0x000ef00000008800 */
[----:B------:R-:W-:Y:S01]  /*1900*/  BAR.SYNC.DEFER_BLOCKING 0x0 ;  /* 0x0000000000007b1d */ /* 0x000fe20000010000 */
[----:B------:R-:W-:-:S05]  /*1910*/  ISETP.GT.AND P0, PT, R36, R38, PT ;  /* 0x000000262400720c */ /* 0x000fca0003f04270 */
[----:B------:R-:W-:Y:S02]  /*1920*/  UMOV UR5, 0x400 ;  /* 0x0000040000057882 */ /* 0x000fe40000000000 */
[----:B---3--:R-:W-:-:S06]  /*1930*/  ULEA UR5, UR6, UR5, 0x18 ;  /* 0x0000000506057291 */ /* 0x008fcc000f8ec0ff */
[----:B--2---:R-:W-:-:S06]  /*1940*/  LEA R4, R39, UR5, 0x3 ;  /* 0x0000000527047c11 */ /* 0x004fcc000f8e18ff */
[----:B------:R-:W2:Y:S01]  /*1950*/  LDS.64 R4, [R4+0xb400] ;  /* 0x00b4000004047984 */ /* 0x000ea20000000a00 */
[----:B------:R-:W-:Y:S05]  /*1960*/  @P0 BRA `(.L_x_227) ;  /* 0x0000000000540947 */ /* 0x000fea0003800000 */
[----:B------:R-:W3:Y:S01]  /*1970*/  LDCU.64 UR4, c[0x0][0x3a0] ;  /* 0x00007400ff0477ac */ /* 0x000ee20008000a00 */
[----:B--2---:R-:W-:-:S05]  /*1980*/  IADD3 R36, P1, PT, R0, R4, RZ ;  /* 0x0000000400247210 */ /* 0x004fca0007f3e0ff */
[----:B------:R-:W-:Y:S01]  /*1990*/  IMAD.X R41, RZ, RZ, R5, P1 ;  /* 0x000000ffff297224 */ /* 0x000fe200008e0605 */
[----:B---3--:R-:W-:-:S04]  /*19a0*/  LEA R4, P1, R36, UR4, 0x3 ;  /* 0x0000000424047c11 */ /* 0x008fc8000f8218ff */
        /* <DEDUP_REMOVED lines=17> */
.L_x_227:
[----:B------:R-:W3:Y:S01]  /*1ac0*/  LDCU.64 UR4, c[0x0][0x3a0] ;  /* 0x00007400ff0477ac */ /* 0x000ee20008000a00 */
[----:B------:R-:W-:Y:S01]  /*1ad0*/  IMAD R39, R37, -0x1680, R38 ;  /* 0xffffe98025277824 */ /* 0x000fe200078e0226 */
[C---:B--2---:R-:W-:Y:S01]  /*1ae0*/  IADD3 R36, P1, PT, R0.reuse, R4, RZ ;  /* 0x0000000400247210 */ /* 0x044fe20007f3e0ff */
[C---:B------:R-:W-:Y:S02]  /*1af0*/  VIADD R4, R0.reuse, 0x20 ;  /* 0x0000002000047836 */ /* 0x040fe40000000000 */
[C---:B------:R-:W-:Y:S01]  /*1b00*/  VIADD R40, R0.reuse, 0x40 ;  /* 0x0000004000287836 */ /* 0x040fe20000000000 */
[-C--:B------:R-:W-:Y:S01]  /*1b10*/  ISETP.GE.AND P4, PT, R0, R39.reuse, PT ;  /* 0x000000270000720c */ /* 0x080fe20003f86270 */
[----:B------:R-:W-:Y:S01]  /*1b20*/  IMAD.X R41, RZ, RZ, R5, P1 ;  /* 0x000000ffff297224 */ /* 0x000fe200008e0605 */
[-C--:B------:R-:W-:Y:S01]  /*1b30*/  ISETP.GE.AND P3, PT, R4, R39.reuse, PT ;  /* 0x000000270400720c */ /* 0x080fe20003f66270 */
[----:B0-----:R-:W-:Y:S01]  /*1b40*/  VIADD R42, R0, 0x80 ;  /* 0x00000080002a7836 */ /* 0x001fe20000000000 */
[----:B------:R-:W-:Y:S01]  /*1b50*/  ISETP.GE.AND P2, PT, R40, R39, PT ;  /* 0x000000272800720c */ /* 0x000fe20003f46270 */
[----:B------:R-:W-:-:S02]  /*1b60*/  VIADD R40, R0, 0x60 ;  /* 0x0000006000287836 */ /* 0x000fc40000000000 */
[----:B------:R-:W-:Y:S01]  /*1b70*/  VIADD R44, R0, 0xa0 ;  /* 0x000000a0002c7836 */ /* 0x000fe20000000000 */
[-C--:B------:R-:W-:Y:S01]  /*1b80*/  ISETP.GE.AND P6, PT, R42, R39.reuse, PT ;  /* 0x000000272a00720c */ /* 0x080fe20003fc6270 */
[----:B------:R-:W-:Y:S01]  /*1b90*/  VIADD R42, R0, 0xe0 ;  /* 0x000000e0002a7836 */ /* 0x000fe20000000000 */
[----:B---3--:R-:W-:Y:S02]  /*1ba0*/  LEA R4, P1, R36, UR4, 0x3 ;  /* 0x0000000424047c11 */ /* 0x008fe4000f8218ff */
[-C--:B------:R-:W-:Y:S02]  /*1bb0*/  ISETP.GE.AND P5, PT, R44, R39.reuse, PT ;  /* 0x000000272c00720c */ /* 0x080fe40003fa6270 */
[----:B------:R-:W-:Y:S02]  /*1bc0*/  LEA.HI.X R5, R36, UR5, R41, 0x3, P1 ;  /* 0x0000000524057c11 */ /* 0x000fe400088f1c29 */
[----:B------:R-:W-:Y:S01]  /*1bd0*/  ISETP.GE.AND P1, PT, R40, R39, PT ;  /* 0x000000272800720c */ /* 0x000fe20003f26270 */
[----:B------:R-:W-:-:S02]  /*1be0*/  VIADD R40, R0, 0xc0 ;  /* 0x000000c000287836 */ /* 0x000fc40000000000 */
[----:B------:R0:W-:Y:S03]  /*1bf0*/  @!P4 STG.E.64 desc[UR8][R4.64], R34 ;  /* 0x000000220400c986 */ /* 0x0001e6000c101b08 */
[-C--:B------:R-:W-:Y:S01]  /*1c00*/  ISETP.GE.AND P4, PT, R40, R39.reuse, PT ;  /* 0x000000272800720c */ /* 0x080fe20003f86270 */
[----:B------:R-:W-:Y:S01]  /*1c10*/  VIADD R40, R0, 0x100 ;  /* 0x0000010000287836 */ /* 0x000fe20000000000 */
[----:B------:R2:W-:Y:S01]  /*1c20*/  @!P3 STG.E.64 desc[UR8][R4.64+0x100], R32 ;  /* 0x000100200400b986 */ /* 0x0005e2000c101b08 */
[----:B------:R-:W-:-:S03]  /*1c30*/  ISETP.GE.AND P3, PT, R42, R39, PT ;  /* 0x000000272a00720c */ /* 0x000fc60003f66270 */
[----:B------:R3:W-:Y:S01]  /*1c40*/  @!P2 STG.E.64 desc[UR8][R4.64+0x200], R30 ;  /* 0x0002001e0400a986 */ /* 0x0007e2000c101b08 */
[-C--:B------:R-:W-:Y:S01]  /*1c50*/  ISETP.GE.AND P2, PT, R40, R39.reuse, PT ;  /* 0x000000272800720c */ /* 0x080fe20003f46270 */
[C---:B------:R-:W-:Y:S02]  /*1c60*/  VIADD R40, R0.reuse, 0x120 ;  /* 0x0000012000287836 */ /* 0x040fe40000000000 */
[----:B------:R4:W-:Y:S01]  /*1c70*/  @!P1 STG.E.64 desc[UR8][R4.64+0x300], R28 ;  /* 0x0003001c04009986 */ /* 0x0009e2000c101b08 */
[----:B0-----:R-:W-:Y:S02]  /*1c80*/  VIADD R34, R0, 0x140 ;  /* 0x0000014000227836 */ /* 0x001fe40000000000 */
[-C--:B------:R-:W-:Y:S01]  /*1c90*/  ISETP.GE.AND P1, PT, R40, R39.reuse, PT ;  /* 0x000000272800720c */ /* 0x080fe20003f26270 */
[----:B------:R0:W-:Y:S01]  /*1ca0*/  @!P6 STG.E.64 desc[UR8][R4.64+0x400], R26 ;  /* 0x0004001a0400e986 */ /* 0x0001e2000c101b08 */
[----:B--2---:R-:W-:Y:S01]  /*1cb0*/  VIADD R32, R0, 0x160 ;  /* 0x0000016000207836 */ /* 0x004fe20000000000 */
[----:B------:R-:W-:-:S02]  /*1cc0*/  ISETP.GE.AND P6, PT, R34, R39, PT ;  /* 0x000000272200720c */ /* 0x000fc40003fc6270 */
[----:B------:R2:W-:Y:S01]  /*1cd0*/  @!P5 STG.E.64 desc[UR8][R4.64+0x500], R24 ;  /* 0x000500180400d986 */ /* 0x0005e2000c101b08 */
[----:B---3--:R-:W-:Y:S01]  /*1ce0*/  VIADD R30, R0, 0x180 ;  /* 0x00000180001e7836 */ /* 0x008fe20000000000 */
[-C--:B------:R-:W-:Y:S02]  /*1cf0*/  ISETP.GE.AND P5, PT, R32, R39.reuse, PT ;  /* 0x000000272000720c */ /* 0x080fe40003fa6270 */
[----:B------:R2:W-:Y:S01]  /*1d00*/  @!P4 STG.E.64 desc[UR8][R4.64+0x600], R22 ;  /* 0x000600160400c986 */ /* 0x0005e2000c101b08 */
[----:B----4-:R-:W-:Y:S01]  /*1d10*/  VIADD R28, R0, 0x1a0 ;  /* 0x000001a0001c7836 */ /* 0x010fe20000000000 */
[-C--:B------:R-:W-:Y:S02]  /*1d20*/  ISETP.GE.AND P4, PT, R30, R39.reuse, PT ;  /* 0x000000271e00720c */ /* 0x080fe40003f86270 */
[----:B------:R2:W-:Y:S01]  /*1d30*/  @!P3 STG.E.64 desc[UR8][R4.64+0x700], R20 ;  /* 0x000700140400b986 */ /* 0x0005e2000c101b08 */
[----:B0-----:R-:W-:Y:S01]  /*1d40*/  VIADD R26, R0, 0x1c0 ;  /* 0x000001c0001a7836 */ /* 0x001fe20000000000 */
[----:B------:R-:W-:-:S02]  /*1d50*/  ISETP.GE.AND P3, PT, R28, R39, PT ;  /* 0x000000271c00720c */ /* 0x000fc40003f66270 */
[----:B------:R2:W-:Y:S02]  /*1d60*/  @!P2 STG.E.64 desc[UR8][R4.64+0x800], R18 ;  /* 0x000800120400a986 */ /* 0x0005e4000c101b08 */
[----:B------:R-:W-:Y:S02]  /*1d70*/  ISETP.GE.AND P2, PT, R26, R39, PT ;  /* 0x000000271a00720c */ /* 0x000fe40003f46270 */
[----:B------:R2:W-:Y:S04]  /*1d80*/  @!P1 STG.E.64 desc[UR8][R4.64+0x900], R16 ;  /* 0x0009001004009986 */ /* 0x0005e8000c101b08 */
[----:B------:R2:W-:Y:S04]  /*1d90*/  @!P6 STG.E.64 desc[UR8][R4.64+0xa00], R14 ;  /* 0x000a000e0400e986 */ /* 0x0005e8000c101b08 */
[----:B------:R2:W-:Y:S04]  /*1da0*/  @!P5 STG.E.64 desc[UR8][R4.64+0xb00], R12 ;  /* 0x000b000c0400d986 */ /* 0x0005e8000c101b08 */
[----:B------:R2:W-:Y:S04]  /*1db0*/  @!P4 STG.E.64 desc[UR8][R4.64+0xc00], R10 ;  /* 0x000c000a0400c986 */ /* 0x0005e8000c101b08 */
[----:B------:R2:W-:Y:S04]  /*1dc0*/  @!P3 STG.E.64 desc[UR8][R4.64+0xd00], R8 ;  /* 0x000d00080400b986 */ /* 0x0005e8000c101b08 */
[----:B------:R2:W-:Y:S02]  /*1dd0*/  @!P2 STG.E.64 desc[UR8][R4.64+0xe00], R6 ;  /* 0x000e00060400a986 */ /* 0x0005e4000c101b08 */
.L_x_228:
[----:B------:R-:W-:Y:S05]  /*1de0*/  @P0 BRA `(.L_x_229) ;  /* 0x0000000000400947 */ /* 0x000fea0003800000 */
[----:B--23--:R2:W5:Y:S04]  /*1df0*/  LDG.E R5, desc[UR8][R2.64] ;  /* 0x0000000802057981 */ /* 0x00c568000c1e1900 */
[----:B------:R2:W5:Y:S04]  /*1e00*/  LDG.E R7, desc[UR8][R2.64+0x80] ;  /* 0x0000800802077981 */ /* 0x000568000c1e1900 */
        /* <DEDUP_REMOVED lines=12> */
[----:B------:R2:W5:Y:S01]  /*1ed0*/  LDG.E R33, desc[UR8][R2.64+0x700] ;  /* 0x0007000802217981 */ /* 0x000562000c1e1900 */
[----:B------:R-:W-:Y:S05]  /*1ee0*/  BRA `(.L_x_230) ;  /* 0x0000000000b47947 */ /* 0x000fea0003800000 */
.L_x_229:
[----:B---3--:R-:W-:Y:S02]  /*1ef0*/  IMAD R35, R37, -0x1680, R38 ;  /* 0xffffe98025237824 */ /* 0x008fe400078e0226 */
[C---:B--2---:R-:W-:Y:S02]  /*1f00*/  VIADD R4, R0.reuse, 0x20 ;  /* 0x0000002000047836 */ /* 0x044fe40000000000 */
        /* <DEDUP_REMOVED lines=12> */
[----:B------:R3:W5:Y:S01]  /*1fd0*/  @!P4 LDG.E R5, desc[UR8][R2.64] ;  /* 0x000000080205c981 */ /* 0x000762000c1e1900 */
[-C--:B------:R-:W-:Y:S01]  /*1fe0*/  ISETP.GE.AND P4, PT, R4, R35.reuse, PT ;  /* 0x000000230400720c */ /* 0x080fe20003f86270 */
[----:B------:R-:W-:Y:S02]  /*1ff0*/  VIADD R4, R0, 0x100 ;  /* 0x0000010000047836 */ /* 0x000fe40000000000 */
[----:B------:R3:W5:Y:S01]  /*2000*/  @!P3 LDG.E R7, desc[UR8][R2.64+0x80] ;  /* 0x000080080207b981 */ /* 0x000762000c1e1900 */
[----:B------:R-:W-:Y:S01]  /*2010*/  ISETP.GE.AND P3, PT, R6, R35, PT ;  /* 0x000000230600720c */ /* 0x000fe20003f66270 */
[----:B------:R-:W-:-:S02]  /*2020*/  VIADD R6, R0, 0x120 ;  /* 0x0000012000067836 */ /* 0x000fc40000000000 */
[----:B------:R3:W5:Y:S01]  /*2030*/  @!P2 LDG.E R9, desc[UR8][R2.64+0x100] ;  /* 0x000100080209a981 */ /* 0x000762000c1e1900 */
        /* <DEDUP_REMOVED lines=15> */
[----:B------:R-:W-:-:S03]  /*2130*/  ISETP.GE.AND P3, PT, R6, R35, PT ;  /* 0x000000230600720c */ /* 0x000fc60003f66270 */
[----:B------:R3:W5:Y:S01]  /*2140*/  @!P2 LDG.E R21, desc[UR8][R2.64+0x400] ;  /* 0x000400080215a981 */ /* 0x000762000c1e1900 */
[----:B------:R-:W-:-:S03]  /*2150*/  ISETP.GE.AND P2, PT, R4, R35, PT ;  /* 0x000000230400720c */ /* 0x000fc60003f46270 */
[----:B------:R3:W5:Y:S04]  /*2160*/  @!P1 LDG.E R23, desc[UR8][R2.64+0x480] ;  /* 0x0004800802179981 */ /* 0x000768000c1e1900 */
[----:B------:R3:W5:Y:S04]  /*2170*/  @!P6 LDG.E R25, desc[UR8][R2.64+0x500] ;  /* 0x000500080219e981 */ /* 0x000768000c1e1900 */
[----:B------:R3:W5:Y:S04]  /*2180*/  @!P5 LDG.E R27, desc[UR8][R2.64+0x580] ;  /* 0x00058008021bd981 */ /* 0x000768000c1e1900 */
[----:B------:R3:W5:Y:S04]  /*2190*/  @!P4 LDG.E R29, desc[UR8][R2.64+0x600] ;  /* 0x00060008021dc981 */ /* 0x000768000c1e1900 */
[----:B------:R3:W5:Y:S04]  /*21a0*/  @!P3 LDG.E R31, desc[UR8][R2.64+0x680] ;  /* 0x00068008021fb981 */ /* 0x000768000c1e1900 */
[----:B------:R3:W5:Y:S02]  /*21b0*/  @!P2 LDG.E R33, desc[UR8][R2.64+0x700] ;  /* 0x000700080221a981 */ /* 0x000764000c1e1900 */
.L_x_230:
[----:B------:R-:W-:Y:S05]  /*21c0*/  @P0 BRA `(.L_x_231) ;  /* 0x00000000004c0947 */ /* 0x000fea0003800000 */
[----:B------:R-:W2:Y:S02]  /*21d0*/  LDCU.64 UR4, c[0x0][0x3b0] ;  /* 0x00007600ff0477ac */ /* 0x000ea40008000a00 */
[----:B--23--:R-:W-:-:S04]  /*21e0*/  LEA R2, P0, R36, UR4, 0x2 ;  /* 0x0000000424027c11 */ /* 0x00cfc8000f8010ff */
[----:B------:R-:W-:-:S05]  /*21f0*/  LEA.HI.X R3, R36, UR5, R41, 0x2, P0 ;  /* 0x0000000524037c11 */ /* 0x000fca00080f1429 */
[----:B-----5:R-:W-:Y:S04]  /*2200*/  STG.E desc[UR8][R2.64], R5 ;  /* 0x0000000502007986 */ /* 0x020fe8000c101908 */
[----:B------:R-:W-:Y:S04]  /*2210*/  STG.E desc[UR8][R2.64+0x80], R7 ;  /* 0x0000800702007986 */ /* 0x000fe8000c101908 */
        /* <DEDUP_REMOVED lines=12> */
[----:B------:R-:W-:Y:S01]  /*22e0*/  STG.E desc[UR8][R2.64+0x700], R33 ;  /* 0x0007002102007986 */ /* 0x000fe2000c101908 */
[----:B------:R-:W-:Y:S05]  /*22f0*/  EXIT ;  /* 0x000000000000794d */ /* 0x000fea0003800000 */
.L_x_231:
[----:B------:R-:W4:Y:S01]  /*2300*/  LDCU.64 UR4, c[0x0][0x3b0] ;  /* 0x00007600ff0477ac */ /* 0x000f220008000a00 */
[----:B------:R-:W-:Y:S02]  /*2310*/  IMAD R37, R37, -0x1680, R38 ;  /* 0xffffe98025257824 */ /* 0x000fe400078e0226 */
[C---:B------:R-:W-:Y:S02]  /*2320*/  VIADD R4, R0.reuse, 0x40 ;  /* 0x0000004000047836 */ /* 0x040fe40000000000 */
[C---:B--23--:R-:W-:Y:S01]  /*2330*/  VIADD R2, R0.reuse, 0x20 ;  /* 0x0000002000027836 */ /* 0x04cfe20000000000 */
        /* <DEDUP_REMOVED lines=8> */
[----:B------:R-:W-:Y:S01]  /*23c0*/  ISETP.GE.AND P5, PT, R4, R37, PT ;  /* 0x000000250400720c */ /* 0x000fe20003fa6270 */
[----:B------:R-:W-:Y:S01]  /*23d0*/  VIADD R4, R0, 0xe0 ;  /* 0x000000e000047836 */ /* 0x000fe20000000000 */
[----:B----4-:R-:W-:-:S02]  /*23e0*/  LEA R2, P2, R36, UR4, 0x2 ;  /* 0x0000000424027c11 */ /* 0x010fc4000f8410ff */
[-C--:B------:R-:W-:Y:S01]  /*23f0*/  ISETP.GE.AND P3, PT, R6, R37.reuse, PT ;  /* 0x000000250600720c */ /* 0x080fe20003f66270 */
[----:B------:R-:W-:Y:S01]  /*2400*/  VIADD R6, R0, 0x100 ;  /* 0x0000010000067836 */ /* 0x000fe20000000000 */
[----:B------:R-:W-:Y:S02]  /*2410*/  LEA.HI.X R3, R36, UR5, R41, 0x2, P2 ;  /* 0x0000000524037c11 */ /* 0x000fe400090f1429 */
[----:B------:R-:W-:-:S03]  /*2420*/  ISETP.GE.AND P2, PT, R8, R37, PT ;  /* 0x000000250800720c */ /* 0x000fc60003f46270 */
[----:B-----5:R2:W-:Y:S01]  /*2430*/  @!P1 STG.E desc[UR8][R2.64], R5 ;  /* 0x0000000502009986 */ /* 0x0205e2000c101908 */
[-C--:B------:R-:W-:Y:S01]  /*2440*/  ISETP.GE.AND P1, PT, R4, R37.reuse, PT ;  /* 0x000000250400720c */ /* 0x080fe20003f26270 */
[----:B------:R-:W-:Y:S02]  /*2450*/  VIADD R4, R0, 0x120 ;  /* 0x0000012000047836 */ /* 0x000fe40000000000 */
[----:B------:R2:W-:Y:S01]  /*2460*/  @!P0 STG.E desc[UR8][R2.64+0x80], R7 ;  /* 0x0000800702008986 */ /* 0x0005e2000c101908 */
[-C--:B------:R-:W-:Y:S01]  /*2470*/  ISETP.GE.AND P0, PT, R6, R37.reuse, PT ;  /* 0x000000250600720c */ /* 0x080fe20003f06270 */
[----:B------:R-:W-:Y:S02]  /*2480*/  VIADD R6, R0, 0x140 ;  /* 0x0000014000067836 */ /* 0x000fe40000000000 */
[----:B------:R2:W-:Y:S01]  /*2490*/  @!P4 STG.E desc[UR8][R2.64+0x100], R9 ;  /* 0x000100090200c986 */ /* 0x0005e2000c101908 */
[----:B------:R-:W-:Y:S01]  /*24a0*/  ISETP.GE.AND P4, PT, R4, R37, PT ;  /* 0x000000250400720c */ /* 0x000fe20003f86270 */
[----:B------:R-:W-:-:S02]  /*24b0*/  VIADD R4, R0, 0x160 ;  /* 0x0000016000047836 */ /* 0x000fc40000000000 */
[----:B------:R2:W-:Y:S01]  /*24c0*/  @!P6 STG.E desc[UR8][R2.64+0x180], R11 ;  /* 0x0001800b0200e986 */ /* 0x0005e2000c101908 */
[-C--:B------:R-:W-:Y:S01]  /*24d0*/  ISETP.GE.AND P6, PT, R6, R37.reuse, PT ;  /* 0x000000250600720c */ /* 0x080fe20003fc6270 */
[----:B------:R-:W-:Y:S02]  /*24e0*/  VIADD R6, R0, 0x180 ;  /* 0x0000018000067836 */ /* 0x000fe40000000000 */
[----:B------:R2:W-:Y:S01]  /*24f0*/  @!P5 STG.E desc[UR8][R2.64+0x200], R13 ;  /* 0x0002000d0200d986 */ /* 0x0005e2000c101908 */
[-C--:B------:R-:W-:Y:S01]  /*2500*/  ISETP.GE.AND P5, PT, R4, R37.reuse, PT ;  /* 0x000000250400720c */ /* 0x080fe20003fa6270 */
[C---:B------:R-:W-:Y:S02]  /*2510*/  VIADD R4, R0.reuse, 0x1a0 ;  /* 0x000001a000047836 */ /* 0x040fe40000000000 */
[----:B------:R-:W-:Y:S01]  /*2520*/  VIADD R0, R0, 0x1c0 ;  /* 0x000001c000007836 */ /* 0x000fe20000000000 */
[----:B------:R2:W-:Y:S01]  /*2530*/  @!P3 STG.E desc[UR8][R2.64+0x280], R15 ;  /* 0x0002800f0200b986 */ /* 0x0005e2000c101908 */
[----:B------:R-:W-:-:S03]  /*2540*/  ISETP.GE.AND P3, PT, R6, R37, PT ;  /* 0x000000250600720c */ /* 0x000fc60003f66270 */
[----:B------:R2:W-:Y:S01]  /*2550*/  @!P2 STG.E desc[UR8][R2.64+0x300], R17 ;  /* 0x000300110200a986 */ /* 0x0005e2000c101908 */
[----:B------:R-:W-:-:S03]  /*2560*/  ISETP.GE.AND P2, PT, R4, R37, PT ;  /* 0x000000250400720c */ /* 0x000fc60003f46270 */
[----:B------:R2:W-:Y:S01]  /*2570*/  @!P1 STG.E desc[UR8][R2.64+0x380], R19 ;  /* 0x0003801302009986 */ /* 0x0005e2000c101908 */
[----:B------:R-:W-:-:S03]  /*2580*/  ISETP.GE.AND P1, PT, R0, R37, PT ;  /* 0x000000250000720c */ /* 0x000fc60003f26270 */
[----:B------:R2:W-:Y:S04]  /*2590*/  @!P0 STG.E desc[UR8][R2.64+0x400], R21 ;  /* 0x0004001502008986 */ /* 0x0005e8000c101908 */
[----:B------:R2:W-:Y:S04]  /*25a0*/  @!P4 STG.E desc[UR8][R2.64+0x480], R23 ;  /* 0x000480170200c986 */ /* 0x0005e8000c101908 */
[----:B------:R2:W-:Y:S04]  /*25b0*/  @!P6 STG.E desc[UR8][R2.64+0x500], R25 ;  /* 0x000500190200e986 */ /* 0x0005e8000c101908 */
[----:B------:R2:W-:Y:S04]  /*25c0*/  @!P5 STG.E desc[UR8][R2.64+0x580], R27 ;  /* 0x0005801b0200d986 */ /* 0x0005e8000c101908 */
[----:B------:R2:W-:Y:S04]  /*25d0*/  @!P3 STG.E desc[UR8][R2.64+0x600], R29 ;  /* 0x0006001d0200b986 */ /* 0x0005e8000c101908 */
[----:B------:R2:W-:Y:S01]  /*25e0*/  @!P2 STG.E desc[UR8][R2.64+0x680], R31 ;  /* 0x0006801f0200a986 */ /* 0x0005e2000c101908 */
[----:B------:R-:W-:Y:S05]  /*25f0*/  @P1 EXIT ;  /* 0x000000000000194d */ /* 0x000fea0003800000 */
[----:B------:R-:W-:Y:S01]  /*2600*/  STG.E desc[UR8][R2.64+0x700], R33 ;  /* 0x0007002102007986 */ /* 0x000fe2000c101908 */
[----:B------:R-:W-:Y:S05]  /*2610*/  EXIT ;  /* 0x000000000000794d */ /* 0x000fea0003800000 */
.L_x_217:
        /* <DEDUP_REMOVED lines=8> */
[C-C-:B0-----:R-:W-:Y:S01]  /*26a0*/  IMAD R55, R5.reuse, 0x34, R53.reuse ;  /* 0x0000003405377824 */ /* 0x141fe200078e0235 */
[----:B------:R-:W-:Y:S01]  /*26b0*/  UMOV UR5, 0xffffffff ;  /* 0xffffffff00057882 */ /* 0x000fe20000000000 */
[C-C-:B------:R-:W-:Y:S02]  /*26c0*/  IMAD R73, R5.reuse, 0x34, R53.reuse ;  /* 0x0000003405497824 */ /* 0x140fe400078e0235 */
[----:B------:R-:W-:Y:S01]  /*26d0*/  IMAD R82, R5, 0x34, R53 ;  /* 0x0000003405527824 */ /* 0x000fe200078e0235 */
[----:B------:R-:W-:Y:S04]  /*26e0*/  LDS R65, [R55+0x3410] ;  /* 0x0034100037417984 */ /* 0x000fe80000000800 */
[----:B------:R-:W-:Y:S04]  /*26f0*/  LDS R66, [R55+0x3414] ;  /* 0x0034140037427984 */ /* 0x000fe80000000800 */
[----:B------:R-:W0:Y:S04]  /*2700*/  LDS R67, [R55+0x3418] ;  /* 0x0034180037437984 */ /* 0x000e280000000800 */
[----:B------:R-:W-:Y:S04]  /*2710*/  LDS R68, [R55+0x341c] ;  /* 0x00341c0037447984 */ /* 0x000fe80000000800 */
[----:B------:R-:W1:Y:S04]  /*2720*/  LDS R69, [R55+0x3420] ;  /* 0x0034200037457984 */ /* 0x000e680000000800 */
[----:B------:R-:W-:Y:S04]  /*2730*/  LDS R70, [R55+0x3424] ;  /* 0x0034240037467984 */ /* 0x000fe80000000800 */
[----:B------:R-:W2:Y:S04]  /*2740*/  LDS R71, [R55+0x3428] ;  /* 0x0034280037477984 */ /* 0x000ea80000000800 */
[----:B------:R-:W-:Y:S04]  /*2750*/  LDS R72, [R55+0x342c] ;  /* 0x00342c0037487984 */ /* 0x000fe80000000800 */
[----:B------:R-:W4:Y:S04]  /*2760*/  LDS R73, [R73+0x3430] ;  /* 0x0034300049497984 */ /* 0x000f280000000800 */
[----:B------:R-:W-:Y:S04]  /*2770*/  LDS R74, [R82+0x3434] ;  /* 0x00343400524a7984 */ /* 0x000fe80000000800 */
[----:B------:R-:W5:Y:S04]  /*2780*/  LDS R75, [R82+0x3438] ;  /* 0x00343800524b7984 */ /* 0x000f680000000800 */
[----:B------:R-:W3:Y:S01]  /*2790*/  LDS R76, [R82+0x343c] ;  /* 0x00343c00524c7984 */ /* 0x000ee20000000800 */
[----:B0-----:R-:W-:-:S04]  /*27a0*/  IADD3 R77, PT, PT, R67, R66, R65 ;  /* 0x00000042434d7210 */ /* 0x001fc80007ffe041 */
[----:B-1----:R-:W-:-:S04]  /*27b0*/  IADD3 R77, PT, PT, R69, R77, R68 ;  /* 0x0000004d454d7210 */ /* 0x002fc80007ffe044 */
[----:B--2---:R-:W-:-:S04]  /*27c0*/  IADD3 R77, PT, PT, R71, R77, R70 ;  /* 0x0000004d474d7210 */ /* 0x004fc80007ffe046 */
[----:B----4-:R-:W-:-:S04]  /*27d0*/  IADD3 R77, PT, PT, R73, R77, R72 ;  /* 0x0000004d494d7210 */ /* 0x010fc80007ffe048 */
[----:B-----5:R-:W-:-:S05]  /*27e0*/  IADD3 R77, PT, PT, R75, R77, R74 ;  /* 0x0000004d4b4d7210 */ /* 0x020fca0007ffe04a */
[----:B---3--:R-:W-:Y:S01]  /*27f0*/  IMAD.IADD R76, R76, 0x1, R77 ;  /* 0x000000014c4c7824 */ /* 0x008fe200078e024d */
        /* <DEDUP_REMOVED lines=10> */
.L_x_342:
        /* <DEDUP_REMOVED lines=25> */
.L_x_232:
[----:B------:R-:W-:Y:S05]  /*2a30*/  WARPSYNC.ALL ;  /* 0x0000000000007948 */ /* 0x000fea0003800000 */
[----:B------:R-:W-:Y:S01]  /*2a40*/  BAR.SYNC.DEFER_BLOCKING 0x0 ;  /* 0x0000000000007b1d */ /* 0x000fe20000010000 */
[----:B-1----:R-:W-:Y:S01]  /*2a50*/  IMAD.MOV.U32 R66, RZ, RZ, RZ ;  /* 0x000000ffff427224 */ /* 0x002fe200078e00ff */
[----:B------:R-:W-:Y:S01]  /*2a60*/  ISETP.NE.AND P0, PT, R81, RZ, PT ;  /* 0x000000ff5100720c */ /* 0x000fe20003f05270 */
[----:B------:R-:W-:-:S03]  /*2a70*/  IMAD.MOV.U32 R67, RZ, RZ, R5 ;  /* 0x000000ffff437224 */ /* 0x000fc600078e0005 */
[----:B------:R-:W-:Y:S01]  /*2a80*/  BSSY.RECONVERGENT B0, `(.L_x_234) ;  /* 0x000002a000007945 */ /* 0x000fe20003800200 */
[----:B------:R-:W-:-:S04]  /*2a90*/  IMAD.HI.U32 R66, R5, 0x15555556, R66 ;  /* 0x1555555605427827 */ /* 0x000fc800078e0042 */
[----:B0-----:R-:W-:-:S06]  /*2aa0*/  IMAD R55, R66, 0x4, R53 ;  /* 0x0000000442377824 */ /* 0x001fcc00078e0235 */
[----:B------:R-:W0:Y:S01]  /*2ab0*/  LDS R55, [R55+0x3410] ;  /* 0x0034100037377984 */ /* 0x000e220000000800 */
[----:B------:R-:W-:Y:S05]  /*2ac0*/  @P0 BRA `(.L_x_235) ;  /* 0x0000000000940947 */ /* 0x000fea0003800000 */
[----:B------:R-:W-:-:S05]  /*2ad0*/  IMAD R65, R5, 0x4, R53 ;  /* 0x0000000405417824 */ /* 0x000fca00078e0235 */
[----:B------:R-:W0:Y:S04]  /*2ae0*/  LDS R66, [R65] ;  /* 0x0000000041427984 */ /* 0x000e280000000800 */
[----:B------:R-:W1:Y:S04]  /*2af0*/  LDS R68, [R65+0x400] ;  /* 0x0004000041447984 */ /* 0x000e680000000800 */
[----:B------:R-:W2:Y:S04]  /*2b00*/  LDS R70, [R65+0x800] ;  /* 0x0008000041467984 */ /* 0x000ea80000000800 */
[----:B------:R-:W4:Y:S04]  /*2b10*/  LDS R72, [R65+0xc00] ;  /* 0x000c000041487984 */ /* 0x000f280000000800 */
[----:B------:R-:W5:Y:S04]  /*2b20*/  LDS R74, [R65+0x1000] ;  /* 0x00100000414a7984 */ /* 0x000f680000000800 */
[----:B------:R-:W3:Y:S04]  /*2b30*/  LDS R76, [R65+0x1400] ;  /* 0x00140000414c7984 */ /* 0x000ee80000000800 */
[----:B------:R-:W3:Y:S04]  /*2b40*/  LDS R78, [R65+0x1800] ;  /* 0x00180000414e7984 */ /* 0x000ee80000000800 */
[----:B------:R-:W3:Y:S04]  /*2b50*/  LDS R80, [R65+0x1c00] ;  /* 0x001c000041507984 */ /* 0x000ee80000000800 */
[----:B------:R-:W3:Y:S04]  /*2b60*/  LDS R82, [R65+0x2000] ;  /* 0x0020000041527984 */ /* 0x000ee80000000800 */
[----:B------:R-:W3:Y:S04]  /*2b70*/  LDS R84, [R65+0x2400] ;  /* 0x0024000041547984 */ /* 0x000ee80000000800 */
[----:B------:R-:W3:Y:S01]  /*2b80*/  LDS R86, [R65+0x2800] ;  /* 0x0028000041567984 */ /* 0x000ee20000000800 */
[----:B0-----:R-:W-:-:S03]  /*2b90*/  IMAD.IADD R66, R55, 0x1, R66 ;  /* 0x0000000137427824 */ /* 0x001fc600078e0242 */
[----:B------:R-:W0:Y:S01]  /*2ba0*/  LDS R88, [R65+0x2c00] ;  /* 0x002c000041587984 */ /* 0x000e220000000800 */
[C---:B-1----:R-:W-:Y:S02]  /*2bb0*/  IMAD.IADD R68, R55.reuse, 0x1, R68 ;  /* 0x0000000137447824 */ /* 0x042fe400078e0244 */
[C---:B--2---:R-:W-:Y:S01]  /*2bc0*/  IMAD.IADD R70, R55.reuse, 0x1, R70 ;  /* 0x0000000137467824 */ /* 0x044fe200078e0246 */
[----:B------:R1:W-:Y:S01]  /*2bd0*/  STS [R65], R66 ;  /* 0x0000004241007388 */ /* 0x0003e20000000800 */
[----:B----4-:R-:W-:-:S03]  /*2be0*/  IMAD.IADD R72, R55, 0x1, R72 ;  /* 0x0000000137487824 */ /* 0x010fc600078e0248 */
[----:B------:R1:W-:Y:S01]  /*2bf0*/  STS [R65+0x400], R68 ;  /* 0x0004004441007388 */ /* 0x0003e20000000800 */
[----:B-----5:R-:W-:-:S03]  /*2c00*/  IMAD.IADD R74, R55, 0x1, R74 ;  /* 0x00000001374a7824 */ /* 0x020fc600078e024a */
[----:B------:R1:W-:Y:S01]  /*2c10*/  STS [R65+0x800], R70 ;  /* 0x0008004641007388 */ /* 0x0003e20000000800 */
[----:B---3--:R-:W-:-:S03]  /*2c20*/  IMAD.IADD R76, R55, 0x1, R76 ;  /* 0x00000001374c7824 */ /* 0x008fc600078e024c */
        /* <DEDUP_REMOVED lines=11> */
[----:B0-----:R-:W-:-:S03]  /*2ce0*/  IMAD.IADD R88, R55, 0x1, R88 ;  /* 0x0000000137587824 */ /* 0x001fc600078e0258 */
[----:B------:R1:W-:Y:S04]  /*2cf0*/  STS [R65+0x2400], R84 ;  /* 0x0024005441007388 */ /* 0x0003e80000000800 */
[----:B------:R1:W-:Y:S04]  /*2d00*/  STS [R65+0x2800], R86 ;  /* 0x0028005641007388 */ /* 0x0003e80000000800 */
[----:B------:R1:W-:Y:S02]  /*2d10*/  STS [R65+0x2c00], R88 ;  /* 0x002c005841007388 */ /* 0x0003e40000000800 */
.L_x_235:
[----:B------:R-:W-:Y:S05]  /*2d20*/  BSYNC.RECONVERGENT B0 ;  /* 0x0000000000007941 */ /* 0x000fea0003800200 */
.L_x_234:
[----:B------:R-:W-:Y:S01]  /*2d30*/  BAR.SYNC.DEFER_BLOCKING 0x0 ;  /* 0x0000000000007b1d */ /* 0x000fe20000010000 */
[----:B------:R-:W-:-:S05]  /*2d40*/  R2P PR, R39, 0x7f ;  /* 0x0000007f27007804 */ /* 0x000fca0000000000 */
[----:B------:R-:W-:Y:S08]  /*2d50*/  BSSY.RECONVERGENT B0, `(.L_x_236) ;  /* 0x0000026000007945 */ /* 0x000ff00003800200 */
[----:B-1----:R-:W-:Y:S02]  /*2d60*/  VOTE.ANY R65, PT, P0 ;  /* 0x0000000000417806 */ /* 0x002fe400000e0100 */
        /* <DEDUP_REMOVED lines=8> */
[----:B------:R-:W-:Y:S02]  /*2df0*/  LOP3.LUT R65, R68, R65, RZ, 0xc0, !PT ;  /* 0x0000004144417212 */ /* 0x000fe400078ec0ff */
[----:B------:R-:W-:Y:S02]  /*2e00*/  VOTE.ANY R66, PT, P4 ;  /* 0x0000000000427806 */ /* 0x000fe400020e0100 */
[----:B------:R-:W-:Y:S02]  /*2e10*/  LOP3.LUT R65, R70, R65, RZ, 0xc0, !PT ;  /* 0x0000004146417212 */ /* 0x000fe400078ec0ff */
[----:B------:R-:W-:Y:S02]  /*2e20*/  @!P4 LOP3.LUT R66, RZ, R66, RZ, 0x33, !PT ;  /* 0x00000042ff42c212 */ /* 0x000fe400078e33ff */
[----:B------:R-:W-:-:S02]  /*2e30*/  VOTE.ANY R67, PT, P5 ;  /* 0x0000000000437806 */ /* 0x000fc400028e0100 */
[----:B------:R-:W-:Y:S02]  /*2e40*/  LOP3.LUT R66, R66, R65, RZ, 0xc0, !PT ;  /* 0x0000004142427212 */ /* 0x000fe400078ec0ff */
[----:B------:R-:W-:Y:S01]  /*2e50*/  LOP3.LUT P0, RZ, R39, 0x80, RZ, 0xc0, !PT ;  /* 0x0000008027ff7812 */ /* 0x000fe2000780c0ff */
[----:B------:R-:W1:Y:S01]  /*2e60*/  S2R R65, SR_LANEID ;  /* 0x0000000000417919 */ /* 0x000e620000000000 */
[----:B------:R-:W-:Y:S02]  /*2e70*/  @!P5 LOP3.LUT R67, RZ, R67, RZ, 0x33, !PT ;  /* 0x00000043ff43d212 */ /* 0x000fe400078e33ff */
[----:B------:R-:W-:Y:S02]  /*2e80*/  VOTE.ANY R68, PT, P6 ;  /* 0x0000000000447806 */ /* 0x000fe400030e0100 */
[----:B------:R-:W-:Y:S02]  /*2e90*/  LOP3.LUT R67, R67, R66, RZ, 0xc0, !PT ;  /* 0x0000004243437212 */ /* 0x000fe400078ec0ff */
[----:B------:R-:W2:Y:S01]  /*2ea0*/  S2R R66, SR_LEMASK ;  /* 0x0000000000427919 */ /* 0x000ea20000003a00 */
[----:B------:R-:W-:-:S04]  /*2eb0*/  @!P6 LOP3.LUT R68, RZ, R68, RZ, 0x33, !PT ;  /* 0x00000044ff44e212 */ /* 0x000fc800078e33ff */
[----:B------:R-:W-:Y:S02]  /*2ec0*/  VOTE.ANY R70, PT, P0 ;  /* 0x0000000000467806 */ /* 0x000fe400000e0100 */
[----:B------:R-:W-:Y:S02]  /*2ed0*/  LOP3.LUT R67, R68, R67, RZ, 0xc0, !PT ;  /* 0x0000004344437212 */ /* 0x000fe400078ec0ff */
[----:B------:R-:W-:-:S04]  /*2ee0*/  @!P0 LOP3.LUT R70, RZ, R70, RZ, 0x33, !PT ;  /* 0x00000046ff468212 */ /* 0x000fc800078e33ff */
[----:B------:R-:W-:Y:S01]  /*2ef0*/  LOP3.LUT R69, R70, R67, RZ, 0xc0, !PT ;  /* 0x0000004346457212 */ /* 0x000fe200078ec0ff */
[----:B------:R-:W-:-:S03]  /*2f00*/  IMAD.SHL.U32 R67, R5, 0x20, RZ ;  /* 0x0000002005437824 */ /* 0x000fc600078e00ff */
[----:B------:R-:W1:Y:S02]  /*2f10*/  FLO.U32 R71, R69 ;  /* 0x0000004500477300 */ /* 0x000e6400000e0000 */
[----:B------:R-:W-:-:S05]  /*2f20*/  LOP3.LUT R68, R67, 0x7c00, RZ, 0xc0, !PT ;  /* 0x00007c0043447812 */ /* 0x000fca00078ec0ff */
[----:B------:R-:W-:Y:S02]  /*2f30*/  IMAD.IADD R72, R53, 0x1, R68 ;  /* 0x0000000135487824 */ /* 0x000fe400078e0244 */
[----:B------:R-:W-:Y:S01]  /*2f40*/  IMAD.MOV.U32 R68, RZ, RZ, RZ ;  /* 0x000000ffff447224 */ /* 0x000fe200078e00ff */
[----:B--2---:R-:W-:Y:S02]  /*2f50*/  LOP3.LUT R67, R66, R69, RZ, 0xc0, !PT ;  /* 0x0000004542437212 */ /* 0x004fe400078ec0ff */
[----:B-1----:R-:W-:-:S04]  /*2f60*/  ISETP.NE.AND P0, PT, R65, R71, PT ;  /* 0x000000474100720c */ /* 0x002fc80003f05270 */
[----:B------:R-:W1:Y:S09]  /*2f70*/  POPC R67, R67 ;  /* 0x0000004300437309 */ /* 0x000e720000000000 */
[----:B------:R-:W-:Y:S05]  /*2f80*/  @P0 BRA `(.L_x_237) ;  /* 0x0000000000080947 */ /* 0x000fea0003800000 */
[----:B------:R-:W-:-:S06]  /*2f90*/  IMAD R68, R39, 0x4, R72 ;  /* 0x0000000427447824 */ /* 0x000fcc00078e0248 */
[----:B-1----:R2:W4:Y:S02]  /*2fa0*/  ATOMS.ADD R68, [R68], R67 ;  /* 0x000000434444738c */ /* 0x0025240000000000 */
.L_x_237:
[----:B------:R-:W-:Y:S05]  /*2fb0*/  BSYNC.RECONVERGENT B0 ;  /* 0x0000000000007941 */ /* 0x000fea0003800200 */
.L_x_236:
[----:B------:R-:W5:Y:S01]  /*2fc0*/  LDCU UR5, c[0x0][0x3c4] ;  /* 0x00007880ff0577ac */ /* 0x000f620008000800 */
[----:B----4-:R4:W0:Y:S01]  /*2fd0*/  SHFL.IDX PT, R68, R68, R71, 0x1f ;  /* 0x00001f4744447589 */ /* 0x01082200000e0000 */
[----:B------:R-:W-:Y:S01]  /*2fe0*/  BSSY.RECONVERGENT B0, `(.L_x_238) ;  /* 0x0000024000007945 */ /* 0x000fe20003800200 */
[----:B-----5:R-:W-:-:S04]  /*2ff0*/  SHF.R.U64 R39, R32, UR5, R33 ;  /* 0x0000000520277c19 */ /* 0x020fc80008001221 */
[----:B------:R-:W-:-:S04]  /*3000*/  LOP3.LUT R73, R39, UR4, RZ, 0x30, !PT ;  /* 0x0000000427497c12 */ /* 0x000fc8000f8e30ff */
[----:B------:R-:W-:-:S13]  /*3010*/  R2P PR, R73, 0x7f ;  /* 0x0000007f49007804 */ /* 0x000fda0000000000 */
[----:B------:R-:W-:Y:S02]  /*3020*/  VOTE.ANY R39, PT, P0 ;  /* 0x0000000000277806 */ /* 0x000fe400000e0100 */
        /* <DEDUP_REMOVED lines=24> */
[----:B------:R-:W5:Y:S01]  /*31b0*/  FLO.U32 R74, R69 ;  /* 0x00000045004a7300 */ /* 0x000f6200000e0000 */
[----:B------:R-:W-:-:S07]  /*31c0*/  LOP3.LUT R39, R66, R69, RZ, 0xc0, !PT ;  /* 0x0000004542277212 */ /* 0x000fce00078ec0ff */
[----:B------:R-:W0:Y:S01]  /*31d0*/  POPC R39, R39 ;  /* 0x0000002700277309 */ /* 0x000e220000000000 */
[----:B-----5:R-:W-:-:S13]  /*31e0*/  ISETP.NE.AND P0, PT, R65, R74, PT ;  /* 0x0000004a4100720c */ /* 0x020fda0003f05270 */
[----:B0---4-:R-:W-:Y:S05]  /*31f0*/  @P0 BRA `(.L_x_239) ;  /* 0x0000000000080947 */ /* 0x011fea0003800000 */
[----:B------:R-:W-:-:S06]  /*3200*/  IMAD R70, R73, 0x4, R72 ;  /* 0x0000000449467824 */ /* 0x000fcc00078e0248 */
[----:B------:R0:W4:Y:S02]  /*3210*/  ATOMS.ADD R70, [R70], R39 ;  /* 0x000000274646738c */ /* 0x0001240000000000 */
.L_x_239:
[----:B------:R-:W-:Y:S05]  /*3220*/  BSYNC.RECONVERGENT B0 ;  /* 0x0000000000007941 */ /* 0x000fea0003800200 */
.L_x_238:
[----:B------:R-:W-:Y:S01]  /*3230*/  SHF.R.U64 R69, R30, UR5, R31 ;  /* 0x000000051e457c19 */ /* 0x000fe2000800121f */
[----:B----4-:R4:W0:Y:S01]  /*3240*/  SHFL.IDX PT, R70, R70, R74, 0x1f ;  /* 0x00001f4a46467589 */ /* 0x01082200000e0000 */
[----:B------:R-:W-:Y:S01]  /*3250*/  BSSY.RECONVERGENT B0, `(.L_x_240) ;  /* 0x0000024000007945 */ /* 0x000fe20003800200 */
[----:B------:R-:W-:Y:S01]  /*3260*/  IMAD.MOV.U32 R73, RZ, RZ, RZ ;  /* 0x000000ffff497224 */ /* 0x000fe200078e00ff */
        /* <DEDUP_REMOVED lines=26> */
[----:B------:R-:W-:Y:S02]  /*3410*/  SHF.R.U64 R72, R28, UR5, R29 ;  /* 0x000000051c487c19 */ /* 0x000fe4000800121d */
[----:B------:R-:W5:Y:S01]  /*3420*/  FLO.U32 R76, R71 ;  /* 0x00000047004c7300 */ /* 0x000f6200000e0000 */
[----:B------:R-:W-:Y:S02]  /*3430*/  LOP3.LUT R69, R66, R71, RZ, 0xc0, !PT ;  /* 0x0000004742457212 */ /* 0x000fe400078ec0ff */
[----:B------:R-:W-:-:S05]  /*3440*/  LOP3.LUT R72, R72, UR4, RZ, 0x30, !PT ;  /* 0x0000000448487c12 */ /* 0x000fca000f8e30ff */
[----:B------:R-:W0:Y:S01]  /*3450*/  POPC R69, R69 ;  /* 0x0000004500457309 */ /* 0x000e220000000000 */
[----:B-----5:R-:W-:-:S13]  /*3460*/  ISETP.NE.AND P0, PT, R65, R76, PT ;  /* 0x0000004c4100720c */ /* 0x020fda0003f05270 */
[----:B0---4-:R-:W-:Y:S05]  /*3470*/  @P0 BRA `(.L_x_241) ;  /* 0x0000000000040947 */ /* 0x011fea0003800000 */
[----:B------:R0:W4:Y:S02]  /*3480*/  ATOMS.ADD R73, [R64], R69 ;  /* 0x000000454049738c */ /* 0x0001240000000000 */
.L_x_241:
[----:B------:R-:W-:Y:S05]  /*3490*/  BSYNC.RECONVERGENT B0 ;  /* 0x0000000000007941 */ /* 0x000fea0003800200 */
.L_x_240:
[----:B------:R-:W-:Y:S01]  /*34a0*/  R2P PR, R72, 0x7f ;  /* 0x0000007f48007804 */ /* 0x000fe20000000000 */
[----:B------:R-:W-:Y:S01]  /*34b0*/  BSSY.RECONVERGENT B0, `(.L_x_242) ;  /* 0x0000021000007945 */ /* 0x000fe20003800200 */
[----:B------:R-:W-:-:S11]  /*34c0*/  IMAD.MOV.U32 R74, RZ, RZ, RZ ;  /* 0x000000ffff4a7224 */ /* 0x000fd600078e00ff */
[----:B0--3--:R-:W-:Y:S02]  /*34d0*/  VOTE.ANY R64, PT, P0 ;  /* 0x0000000000407806 */ /* 0x009fe400000e0100 */
        /* <DEDUP_REMOVED lines=23> */
[----:B----4-:R0:W3:Y:S02]  /*3650*/  SHFL.IDX PT, R64, R73, R76, 0x1f ;  /* 0x00001f4c49407589 */ /* 0x0100e400000e0000 */
[----:B------:R-:W4:Y:S01]  /*3660*/  FLO.U32 R75, R71 ;  /* 0x00000047004b7300 */ /* 0x000f2200000e0000 */
[----:B------:R-:W-:-:S07]  /*3670*/  LOP3.LUT R72, R66, R71, RZ, 0xc0, !PT ;  /* 0x0000004742487212 */ /* 0x000fce00078ec0ff */
[----:B------:R-:W0:Y:S01]  /*3680*/  POPC R72, R72 ;  /* 0x0000004800487309 */ /* 0x000e220000000000 */
[----:B----4-:R-:W-:-:S13]  /*3690*/  ISETP.NE.AND P0, PT, R65, R75, PT ;  /* 0x0000004b4100720c */ /* 0x010fda0003f05270 */
[----:B0--3--:R-:W-:Y:S05]  /*36a0*/  @P0 BRA `(.L_x_243) ;  /* 0x0000000000040947 */ /* 0x009fea0003800000 */
[----:B------:R0:W3:Y:S02]  /*36b0*/  ATOMS.ADD R74, [R63], R72 ;  /* 0x000000483f4a738c */ /* 0x0000e40000000000 */
.L_x_243:
[----:B------:R-:W-:Y:S05]  /*36c0*/  BSYNC.RECONVERGENT B0 ;  /* 0x0000000000007941 */ /* 0x000fea0003800200 */
.L_x_242:
[----:B------:R-:W-:Y:S01]  /*36d0*/  R2P PR, R61, 0x7f ;  /* 0x0000007f3d007804 */ /* 0x000fe20000000000 */
[----:B------:R-:W-:Y:S01]  /*36e0*/  BSSY.RECONVERGENT B0, `(.L_x_244) ;  /* 0x0000021000007945 */ /* 0x000fe20003800200 */
[----:B------:R-:W-:-:S11]  /*36f0*/  IMAD.MOV.U32 R73, RZ, RZ, RZ ;  /* 0x000000ffff497224 */ /* 0x000fd600078e00ff */
[----:B0-----:R-:W-:Y:S02]  /*3700*/  VOTE.ANY R63, PT, P0 ;  /* 0x00000000003f7806 */ /* 0x001fe400000e0100 */
[----:B------:R-:W-:Y:S02]  /*3710*/  VOTE.ANY R76, PT, P1 ;  /* 0x00000000004c7806 */ /* 0x000fe400008e0100 */
[----:B------:R-:W-:Y:S02]  /*3720*/  @!P0 LOP3.LUT R63, RZ, R63, RZ, 0x33, !PT ;  /* 0x0000003fff3f8212 */ /* 0x000fe400078e33ff */
[----:B------:R-:W-:Y:S02]  /*3730*/  @!P1 LOP3.LUT R76, RZ, R76, RZ, 0x33, !PT ;  /* 0x0000004cff4c9212 */ /* 0x000fe400078e33ff */
[----:B------:R-:W-:Y:S02]  /*3740*/  LOP3.LUT P0, RZ, R61, 0x80, RZ, 0xc0, !PT ;  /* 0x000000803dff7812 */ /* 0x000fe4000780c0ff */
[----:B------:R-:W-:Y:S01]  /*3750*/  LOP3.LUT R63, R76, R63, RZ, 0xc0, !PT ;  /* 0x0000003f4c3f7212 */ /* 0x000fe200078ec0ff */
[----:B---3--:R0:W3:Y:S01]  /*3760*/  SHFL.IDX PT, R61, R74, R75, 0x1f ;  /* 0x00001f4b4a3d7589 */ /* 0x0080e200000e0000 */
        /* <DEDUP_REMOVED lines=18> */
[----:B------:R-:W4:Y:S01]  /*3890*/  FLO.U32 R76, R71 ;  /* 0x00000047004c7300 */ /* 0x000f2200000e0000 */
[----:B------:R-:W-:-:S07]  /*38a0*/  LOP3.LUT R63, R66, R71, RZ, 0xc0, !PT ;  /* 0x00000047423f7212 */ /* 0x000fce00078ec0ff */
[----:B------:R-:W0:Y:S01]  /*38b0*/  POPC R63, R63 ;  /* 0x0000003f003f7309 */ /* 0x000e220000000000 */
[----:B----4-:R-:W-:-:S13]  /*38c0*/  ISETP.NE.AND P0, PT, R65, R76, PT ;  /* 0x0000004c4100720c */ /* 0x010fda0003f05270 */
[----:B0--3--:R-:W-:Y:S05]  /*38d0*/  @P0 BRA `(.L_x_245) ;  /* 0x0000000000040947 */ /* 0x009fea0003800000 */
[----:B------:R0:W3:Y:S02]  /*38e0*/  ATOMS.ADD R73, [R62], R63 ;  /* 0x0000003f3e49738c */ /* 0x0000e40000000000 */
.L_x_245:
[----:B------:R-:W-:Y:S05]  /*38f0*/  BSYNC.RECONVERGENT B0 ;  /* 0x0000000000007941 */ /* 0x000fea0003800200 */
.L_x_244:
        /* <DEDUP_REMOVED lines=8> */
[----:B------:R-:W-:-:S02]  /*3980*/  LOP3.LUT R62, R71, R62, RZ, 0xc0, !PT ;  /* 0x0000003e473e7212 */ /* 0x000fc400078ec0ff */
[----:B------:R-:W-:Y:S02]  /*3990*/  VOTE.ANY R71, PT, P2 ;  /* 0x0000000000477806 */ /* 0x000fe400010e0100 */
[----:B------:R-:W-:Y:S02]  /*39a0*/  VOTE.ANY R59, PT, P5 ;  /* 0x00000000003b7806 */ /* 0x000fe400028e0100 */
[----:B------:R-:W-:Y:S02]  /*39b0*/  @!P2 LOP3.LUT R71, RZ, R71, RZ, 0x33, !PT ;  /* 0x00000047ff47a212 */ /* 0x000fe400078e33ff */
[----:B------:R-:W-:Y:S02]  /*39c0*/  @!P5 LOP3.LUT R59, RZ, R59, RZ, 0x33, !PT ;  /* 0x0000003bff3bd212 */ /* 0x000fe400078e33ff */
[----:B------:R-:W-:Y:S02]  /*39d0*/  LOP3.LUT R62, R71, R62, RZ, 0xc0, !PT ;  /* 0x0000003e473e7212 */ /* 0x000fe400078ec0ff */
[----:B------:R-:W-:-:S04]  /*39e0*/  VOTE.ANY R71, PT, P3 ;  /* 0x0000000000477806 */ /* 0x000fc800018e0100 */
[----:B------:R-:W-:-:S04]  /*39f0*/  @!P3 LOP3.LUT R71, RZ, R71, RZ, 0x33, !PT ;  /* 0x00000047ff47b212 */ /* 0x000fc800078e33ff */
[----:B------:R-:W-:Y:S02]  /*3a00*/  LOP3.LUT R62, R71, R62, RZ, 0xc0, !PT ;  /* 0x0000003e473e7212 */ /* 0x000fe400078ec0ff */
[----:B------:R-:W-:-:S04]  /*3a10*/  VOTE.ANY R71, PT, P4 ;  /* 0x0000000000477806 */ /* 0x000fc800020e0100 */
[----:B------:R-:W-:-:S04]  /*3a20*/  @!P4 LOP3.LUT R71, RZ, R71, RZ, 0x33, !PT ;  /* 0x00000047ff47c212 */ /* 0x000fc800078e33ff */
[----:B------:R-:W-:-:S04]  /*3a30*/  LOP3.LUT R62, R71, R62, RZ, 0xc0, !PT ;  /* 0x0000003e473e7212 */ /* 0x000fc800078ec0ff */
[----:B------:R-:W-:Y:S02]  /*3a40*/  LOP3.LUT R62, R59, R62, RZ, 0xc0, !PT ;  /* 0x0000003e3b3e7212 */ /* 0x000fe400078ec0ff */
[----:B------:R-:W-:-:S04]  /*3a50*/  VOTE.ANY R59, PT, P6 ;  /* 0x00000000003b7806 */ /* 0x000fc800030e0100 */
[----:B------:R-:W-:-:S04]  /*3a60*/  @!P6 LOP3.LUT R59, RZ, R59, RZ, 0x33, !PT ;  /* 0x0000003bff3be212 */ /* 0x000fc800078e33ff */
[----:B------:R-:W-:Y:S02]  /*3a70*/  LOP3.LUT R62, R59, R62, RZ, 0xc0, !PT ;  /* 0x0000003e3b3e7212 */ /* 0x000fe400078ec0ff */
[----:B------:R-:W-:-:S04]  /*3a80*/  VOTE.ANY R59, PT, P0 ;  /* 0x00000000003b7806 */ /* 0x000fc800000e0100 */
[----:B------:R-:W-:-:S04]  /*3a90*/  @!P0 LOP3.LUT R59, RZ, R59, RZ, 0x33, !PT ;  /* 0x0000003bff3b8212 */ /* 0x000fc800078e33ff */
[----:B------:R-:W-:Y:S02]  /*3aa0*/  LOP3.LUT R71, R59, R62, RZ, 0xc0, !PT ;  /* 0x0000003e3b477212 */ /* 0x000fe400078ec0ff */
[----:B---3--:R0:W3:Y:S02]  /*3ab0*/  SHFL.IDX PT, R62, R73, R76, 0x1f ;  /* 0x00001f4c493e7589 */ /* 0x0080e400000e0000 */
[----:B------:R-:W4:Y:S01]  /*3ac0*/  FLO.U32 R75, R71 ;  /* 0x00000047004b7300 */ /* 0x000f2200000e0000 */
[----:B------:R-:W-:-:S07]  /*3ad0*/  LOP3.LUT R59, R66, R71, RZ, 0xc0, !PT ;  /* 0x00000047423b7212 */ /* 0x000fce00078ec0ff */
[----:B------:R-:W0:Y:S01]  /*3ae0*/  POPC R59, R59 ;  /* 0x0000003b003b7309 */ /* 0x000e220000000000 */
[----:B----4-:R-:W-:-:S13]  /*3af0*/  ISETP.NE.AND P0, PT, R65, R75, PT ;  /* 0x0000004b4100720c */ /* 0x010fda0003f05270 */
[----:B0--3--:R-:W-:Y:S05]  /*3b00*/  @P0 BRA `(.L_x_247) ;  /* 0x0000000000040947 */ /* 0x009fea0003800000 */
[----:B------:R0:W3:Y:S02]  /*3b10*/  ATOMS.ADD R74, [R60], R59 ;  /* 0x0000003b3c4a738c */ /* 0x0000e40000000000 */
.L_x_247:
[----:B------:R-:W-:Y:S05]  /*3b20*/  BSYNC.RECONVERGENT B0 ;  /* 0x0000000000007941 */ /* 0x000fea0003800200 */
.L_x_246:
        /* <DEDUP_REMOVED lines=34> */
.L_x_249:
[----:B------:R-:W-:Y:S05]  /*3d50*/  BSYNC.RECONVERGENT B0 ;  /* 0x0000000000007941 */ /* 0x000fea0003800200 */
.L_x_248:
[----:B------:R-:W-:Y:S01]  /*3d60*/  R2P PR, R54, 0x7f ;  /* 0x0000007f36007804 */ /* 0x000fe20000000000 */
[----:B------:R-:W-:-:S12]  /*3d70*/  BSSY.RECONVERGENT B0, `(.L_x_250) ;  /* 0x0000021000007945 */ /* 0x000fd80003800200 */
        /* <DEDUP_REMOVED lines=26> */
[----:B------:R-:W4:Y:S01]  /*3f20*/  FLO.U32 R77, R75 ;  /* 0x0000004b004d7300 */ /* 0x000f2200000e0000 */
[----:B------:R-:W-:-:S07]  /*3f30*/  LOP3.LUT R71, R66, R75, RZ, 0xc0, !PT ;  /* 0x0000004b42477212 */ /* 0x000fce00078ec0ff */
[----:B------:R-:W0:Y:S01]  /*3f40*/  POPC R71, R71 ;  /* 0x0000004700477309 */ /* 0x000e220000000000 */
[----:B----4-:R-:W-:-:S13]  /*3f50*/  ISETP.NE.AND P0, PT, R65, R77, PT ;  /* 0x0000004d4100720c */ /* 0x010fda0003f05270 */
[----:B0--3--:R-:W-:Y:S05]  /*3f60*/  @P0 BRA `(.L_x_251) ;  /* 0x0000000000040947 */ /* 0x009fea0003800000 */
[----:B------:R0:W3:Y:S02]  /*3f70*/  ATOMS.ADD R58, [R56], R71 ;  /* 0x00000047383a738c */ /* 0x0000e40000000000 */
.L_x_251:
[----:B------:R-:W-:Y:S05]  /*3f80*/  BSYNC.RECONVERGENT B0 ;  /* 0x0000000000007941 */ /* 0x000fea0003800200 */
.L_x_250:
        /* <DEDUP_REMOVED lines=34> */
.L_x_253:
[----:B------:R-:W-:Y:S05]  /*41b0*/  BSYNC.RECONVERGENT B0 ;  /* 0x0000000000007941 */ /* 0x000fea0003800200 */
.L_x_252:
[----:B------:R-:W-:Y:S01]  /*41c0*/  R2P PR, R43, 0x7f ;  /* 0x0000007f2b007804 */ /* 0x000fe20000000000 */
[----:B------:R-:W-:-:S12]  /*41d0*/  BSSY.RECONVERGENT B0, `(.L_x_254) ;  /* 0x0000021000007945 */ /* 0x000fd80003800200 */
        /* <DEDUP_REMOVED lines=24> */
[----:B------:R-:W-:Y:S01]  /*4360*/  IMAD.MOV.U32 R58, RZ, RZ, RZ ;  /* 0x000000ffff3a7224 */ /* 0x000fe200078e00ff */
[----:B---3--:R0:W3:Y:S02]  /*4370*/  SHFL.IDX PT, R51, R74, R75, 0x1f ;  /* 0x00001f4b4a337589 */ /* 0x0080e400000e0000 */
[----:B------:R-:W4:Y:S01]  /*4380*/  FLO.U32 R76, R43 ;  /* 0x0000002b004c7300 */ /* 0x000f2200000e0000 */
[----:B------:R-:W-:-:S07]  /*4390*/  LOP3.LUT R73, R66, R43, RZ, 0xc0, !PT ;  /* 0x0000002b42497212 */ /* 0x000fce00078ec0ff */
[----:B------:R-:W0:Y:S01]  /*43a0*/  POPC R73, R73 ;  /* 0x0000004900497309 */ /* 0x000e220000000000 */
[----:B----4-:R-:W-:-:S13]  /*43b0*/  ISETP.NE.AND P0, PT, R65, R76, PT ;  /* 0x0000004c4100720c */ /* 0x010fda0003f05270 */
[----:B0--3--:R-:W-:Y:S05]  /*43c0*/  @P0 BRA `(.L_x_255) ;  /* 0x0000000000040947 */ /* 0x009fea0003800000 */
[----:B------:R0:W3:Y:S02]  /*43d0*/  ATOMS.ADD R58, [R44], R73 ;  /* 0x000000492c3a738c */ /* 0x0000e40000000000 */
.L_x_255:
[----:B------:R-:W-:Y:S05]  /*43e0*/  BSYNC.RECONVERGENT B0 ;  /* 0x0000000000007941 */ /* 0x000fea0003800200 */
.L_x_254:
[----:B------:R-:W-:Y:S01]  /*43f0*/  R2P PR, R36, 0x7f ;  /* 0x0000007f24007804 */ /* 0x000fe20000000000 */
[----:B---3--:R3:W4:Y:S01]  /*4400*/  SHFL.IDX PT, R58, R58, R76, 0x1f ;  /* 0x00001f4c3a3a7589 */ /* 0x00872200000e0000 */
[----:B------:R-:W-:Y:S11]  /*4410*/  BSSY.RECONVERGENT B0, `(.L_x_256) ;  /* 0x0000020000007945 */ /* 0x000ff60003800200 */
[----:B------:R-:W-:-:S02]  /*4420*/  VOTE.ANY R43, PT, P0 ;  /* 0x00000000002b7806 */ /* 0x000fc400000e0100 */
[----:B0-----:R-:W-:Y:S02]  /*4430*/  VOTE.ANY R44, PT, P1 ;  /* 0x00000000002c7806 */ /* 0x001fe400008e0100 */
[----:B------:R-:W-:Y:S02]  /*4440*/  @!P0 LOP3.LUT R43, RZ, R43, RZ, 0x33, !PT ;  /* 0x0000002bff2b8212 */ /* 0x000fe400078e33ff */
        /* <DEDUP_REMOVED lines=24> */
[----:B------:R3:W1:Y:S01]  /*45d0*/  POPC R77, R36 ;  /* 0x00000024004d7309 */ /* 0x0006620000000000 */
[----:B0-----:R-:W-:-:S13]  /*45e0*/  ISETP.NE.AND P0, PT, R65, R74, PT ;  /* 0x0000004a4100720c */ /* 0x001fda0003f05270 */
[----:B-1-34-:R-:W-:Y:S05]  /*45f0*/  @P0 BRA `(.L_x_257) ;  /* 0x0000000000040947 */ /* 0x01afea0003800000 */
[----:B------:R0:W1:Y:S02]  /*4600*/  ATOMS.ADD R44, [R45], R77 ;  /* 0x0000004d2d2c738c */ /* 0x0000640000000000 */
.L_x_257:
[----:B------:R-:W-:Y:S05]  /*4610*/  BSYNC.RECONVERGENT B0 ;  /* 0x0000000000007941 */ /* 0x000fea0003800200 */
.L_x_256:
[----:B------:R-:W-:Y:S01]  /*4620*/  R2P PR, R38, 0x7f ;  /* 0x0000007f26007804 */ /* 0x000fe20000000000 */
[----:B-1----:R1:W3:Y:S01]  /*4630*/  SHFL.IDX PT, R74, R44, R74, 0x1f ;  /* 0x00001f4a2c4a7589 */ /* 0x0022e200000e0000 */
[----:B------:R-:W-:Y:S11]  /*4640*/  BSSY.RECONVERGENT B0, `(.L_x_258) ;  /* 0x0000020000007945 */ /* 0x000ff60003800200 */
[----:B------:R-:W-:-:S02]  /*4650*/  VOTE.ANY R36, PT, P0 ;  /* 0x0000000000247806 */ /* 0x000fc400000e0100 */
[----:B------:R-:W-:Y:S02]  /*4660*/  VOTE.ANY R43, PT, P1 ;  /* 0x00000000002b7806 */ /* 0x000fe400008e0100 */
[----:B------:R-:W-:Y:S02]  /*4670*/  @!P0 LOP3.LUT R36, RZ, R36, RZ, 0x33, !PT ;  /* 0x00000024ff248212 */ /* 0x000fe400078e33ff */
[----:B------:R-:W-:Y:S02]  /*4680*/  @!P1 LOP3.LUT R43, RZ, R43, RZ, 0x33, !PT ;  /* 0x0000002bff2b9212 */ /* 0x000fe400078e33ff */
[----:B------:R-:W-:Y:S01]  /*4690*/  LOP3.LUT P0, RZ, R38, 0x80, RZ, 0xc0, !PT ;  /* 0x0000008026ff7812 */ /* 0x000fe2000780c0ff */
[----:B------:R-:W-:Y:S01]  /*46a0*/  IMAD.MOV.U32 R38, RZ, RZ, RZ ;  /* 0x000000ffff267224 */ /* 0x000fe200078e00ff */
        /* <DEDUP_REMOVED lines=21> */
[----:B------:R1:W0:Y:S01]  /*4800*/  POPC R78, R36 ;  /* 0x00000024004e7309 */ /* 0x0002220000000000 */
[----:B----4-:R-:W-:-:S13]  /*4810*/  ISETP.NE.AND P0, PT, R65, R75, PT ;  /* 0x0000004b4100720c */ /* 0x010fda0003f05270 */
[----:B01-3--:R-:W-:Y:S05]  /*4820*/  @P0 BRA `(.L_x_259) ;  /* 0x0000000000040947 */ /* 0x00bfea0003800000 */
[----:B------:R0:W1:Y:S02]  /*4830*/  ATOMS.ADD R38, [R46], R78 ;  /* 0x0000004e2e26738c */ /* 0x0000640000000000 */
.L_x_259:
[----:B------:R-:W-:Y:S05]  /*4840*/  BSYNC.RECONVERGENT B0 ;  /* 0x0000000000007941 */ /* 0x000fea0003800200 */
.L_x_258:
        /* <DEDUP_REMOVED lines=34> */
.L_x_261:
[----:B------:R-:W-:Y:S05]  /*4a70*/  BSYNC.RECONVERGENT B0 ;  /* 0x0000000000007941 */ /* 0x000fea0003800200 */
.L_x_260:
[----:B------:R-:W-:Y:S01]  /*4a80*/  R2P PR, R41, 0x7f ;  /* 0x0000007f29007804 */ /* 0x000fe20000000000 */
[----:B-1----:R1:W3:Y:S01]  /*4a90*/  SHFL.IDX PT, R76, R40, R76, 0x1f ;  /* 0x00001f4c284c7589 */ /* 0x0022e200000e0000 */
[----:B------:R-:W-:Y:S01]  /*4aa0*/  BSSY.RECONVERGENT B0, `(.L_x_262) ;  /* 0x0000020000007945 */ /* 0x000fe20003800200 */
[----:B------:R-:W-:-:S10]  /*4ab0*/  IMAD.MOV.U32 R38, RZ, RZ, RZ ;  /* 0x000000ffff267224 */ /* 0x000fd400078e00ff */
[----:B------:R-:W-:Y:S02]  /*4ac0*/  VOTE.ANY R36, PT, P0 ;  /* 0x0000000000247806 */ /* 0x000fe400000e0100 */
        /* <DEDUP_REMOVED lines=29> */
.L_x_263:
[----:B------:R-:W-:Y:S05]  /*4ca0*/  BSYNC.RECONVERGENT B0 ;  /* 0x0000000000007941 */ /* 0x000fea0003800200 */
.L_x_262:
[----:B------:R-:W-:Y:S01]  /*4cb0*/  R2P PR, R42, 0x7f ;  /* 0x0000007f2a007804 */ /* 0x000fe20000000000 */
[----:B------:R-:W-:Y:S01]  /*4cc0*/  BSSY.RECONVERGENT B0, `(.L_x_264) ;  /* 0x0000021000007945 */ /* 0x000fe20003800200 */
[----:B------:R-:W-:-:S11]  /*4cd0*/  IMAD.MOV.U32 R47, RZ, RZ, RZ ;  /* 0x000000ffff2f7224 */ /* 0x000fd600078e00ff */
        /* <DEDUP_REMOVED lines=24> */
[----:B0-----:R-:W0:Y:S01]  /*4e60*/  FLO.U32 R48, R41 ;  /* 0x0000002900307300 */ /* 0x001e2200000e0000 */
[----:B------:R-:W-:-:S07]  /*4e70*/  LOP3.LUT R66, R66, R41, RZ, 0xc0, !PT ;  /* 0x0000002942427212 */ /* 0x000fce00078ec0ff */
[----:B------:R3:W4:Y:S01]  /*4e80*/  POPC R82, R66 ;  /* 0x0000004200527309 */ /* 0x0007220000000000 */
[----:B0-----:R-:W-:Y:S02]  /*4e90*/  ISETP.NE.AND P0, PT, R65, R48, PT ;  /* 0x000000304100720c */ /* 0x001fe40003f05270 */
[----:B-1----:R3:W0:Y:S11]  /*4ea0*/  SHFL.IDX PT, R65, R38, R43, 0x1f ;  /* 0x00001f2b26417589 */ /* 0x00263600000e0000 */
[----:B---34-:R-:W-:Y:S05]  /*4eb0*/  @P0 BRA `(.L_x_265) ;  /* 0x0000000000040947 */ /* 0x018fea0003800000 */
[----:B------:R1:W3:Y:S02]  /*4ec0*/  ATOMS.ADD R47, [R49], R82 ;  /* 0x00000052312f738c */ /* 0x0002e40000000000 */
.L_x_265:
[----:B------:R-:W-:Y:S05]  /*4ed0*/  BSYNC.RECONVERGENT B0 ;  /* 0x0000000000007941 */ /* 0x000fea0003800200 */
.L_x_264:
[----:B------:R-:W-:Y:S01]  /*4ee0*/  BAR.SYNC.DEFER_BLOCKING 0x0 ;  /* 0x0000000000007b1d */ /* 0x000fe20000010000 */
[----:B------:R-:W-:Y:S01]  /*4ef0*/  IMAD.IADD R36, R67, 0x1, R68 ;  /* 0x0000000143247824 */ /* 0x000fe200078e0244 */
[----:B------:R-:W-:Y:S01]  /*4f00*/  ISETP.NE.AND P0, PT, R81, RZ, PT ;  /* 0x000000ff5100720c */ /* 0x000fe20003f05270 */
[----:B------:R-:W-:Y:S02]  /*4f10*/  IMAD.IADD R38, R39, 0x1, R70 ;  /* 0x0000000127267824 */ /* 0x000fe400078e0246 */
[----:B------:R-:W-:Y:S01]  /*4f20*/  IMAD.IADD R39, R69, 0x1, R64 ;  /* 0x0000000145277824 */ /* 0x000fe200078e0240 */
[----:B------:R-:W-:Y:S01]  /*4f30*/  BSSY B1, `(.L_x_266) ;  /* 0x000006f000017945 */ /* 0x000fe20003800000 */
[----:B------:R-:W-:Y:S01]  /*4f40*/  IMAD.IADD R40, R72, 0x1, R61 ;  /* 0x0000000148287824 */ /* 0x000fe200078e023d */
[----:B---3--:R3:W4:Y:S01]  /*4f50*/  SHFL.IDX PT, R66, R47, R48, 0x1f ;  /* 0x00001f302f427589 */ /* 0x00872200000e0000 */
[----:B------:R-:W-:Y:S02]  /*4f60*/  IMAD.IADD R43, R57, 0x1, R54 ;  /* 0x00000001392b7824 */ /* 0x000fe400078e0236 */
[----:B------:R-:W-:-:S02]  /*4f70*/  IMAD.IADD R42, R59, 0x1, R60 ;  /* 0x000000013b2a7824 */ /* 0x000fc400078e023c */
[--C-:B------:R-:W-:Y:S02]  /*4f80*/  IMAD R57, R36, 0x8, R53.reuse ;  /* 0x0000000824397824 */ /* 0x100fe400078e0235 */
[--C-:B------:R-:W-:Y:S02]  /*4f90*/  IMAD R59, R38, 0x8, R53.reuse ;  /* 0x00000008263b7824 */ /* 0x100fe400078e0235 */
[----:B------:R-:W-:Y:S02]  /*4fa0*/  IMAD.IADD R41, R63, 0x1, R62 ;  /* 0x000000013f297824 */ /* 0x000fe400078e023e */
[--C-:B------:R-:W-:Y:S02]  /*4fb0*/  IMAD R61, R39, 0x8, R53.reuse ;  /* 0x00000008273d7824 */ /* 0x100fe400078e0235 */
[----:B------:R-:W-:Y:S02]  /*4fc0*/  IMAD R63, R40, 0x8, R53 ;  /* 0x00000008283f7824 */ /* 0x000fe400078e0235 */
[----:B------:R-:W-:Y:S01]  /*4fd0*/  IMAD.IADD R44, R71, 0x1, R50 ;  /* 0x00000001472c7824 */ /* 0x000fe200078e0232 */
[----:B------:R-:W-:Y:S01]  /*4fe0*/  STS.64 [R57+-0x8], R34 ;  /* 0xfffff82239007388 */ /* 0x000fe20000000a00 */
[----:B0-----:R-:W-:-:S02]  /*4ff0*/  IMAD.IADD R50, R80, 0x1, R65 ;  /* 0x0000000150327824 */ /* 0x001fc400078e0241 */
[--C-:B------:R-:W-:Y:S01]  /*5000*/  IMAD R65, R41, 0x8, R53.reuse ;  /* 0x0000000829417824 */ /* 0x100fe200078e0235 */
[----:B------:R-:W-:Y:S01]  /*5010*/  STS.64 [R59+-0x8], R32 ;  /* 0xfffff8203b007388 */ /* 0x000fe20000000a00 */
[----:B--2---:R-:W-:Y:S02]  /*5020*/  IMAD R67, R42, 0x8, R53 ;  /* 0x000000082a437824 */ /* 0x004fe400078e0235 */
[----:B------:R-:W-:Y:S01]  /*5030*/  IMAD.IADD R45, R56, 0x1, R51 ;  /* 0x00000001382d7824 */ /* 0x000fe200078e0233 */
[----:B------:R-:W-:Y:S01]  /*5040*/  STS.64 [R61+-0x8], R30 ;  /* 0xfffff81e3d007388 */ /* 0x000fe20000000a00 */
[----:B------:R-:W-:Y:S02]  /*5050*/  IMAD.IADD R46, R73, 0x1, R58 ;  /* 0x00000001492e7824 */ /* 0x000fe400078e023a */
[----:B---3--:R-:W-:Y:S01]  /*5060*/  IMAD.IADD R47, R77, 0x1, R74 ;  /* 0x000000014d2f7824 */ /* 0x008fe200078e024a */
[----:B------:R0:W-:Y:S01]  /*5070*/  STS.64 [R63+-0x8], R28 ;  /* 0xfffff81c3f007388 */ /* 0x0001e20000000a00 */
[----:B------:R-:W-:-:S02]  /*5080*/  IMAD.IADD R48, R78, 0x1, R75 ;  /* 0x000000014e307824 */ /* 0x000fc400078e024b */
[----:B-1----:R-:W-:Y:S02]  /*5090*/  IMAD.IADD R49, R79, 0x1, R76 ;  /* 0x000000014f317824 */ /* 0x002fe400078e024c */
[----:B----4-:R-:W-:Y:S02]  /*50a0*/  IMAD.IADD R51, R82, 0x1, R66 ;  /* 0x0000000152337824 */ /* 0x010fe400078e0242 */
[----:B0-----:R-:W-:Y:S02]  /*50b0*/  IMAD.MOV.U32 R28, RZ, RZ, R26 ;  /* 0x000000ffff1c7224 */ /* 0x001fe400078e001a */
[----:B------:R-:W-:Y:S02]  /*50c0*/  IMAD.MOV.U32 R29, RZ, RZ, R27 ;  /* 0x000000ffff1d7224 */ /* 0x000fe400078e001b */
[----:B------:R-:W-:-:S03]  /*50d0*/  IMAD R26, R43, 0x8, R53 ;  /* 0x000000082b1a7824 */ /* 0x000fc600078e0235 */
[----:B------:R0:W-:Y:S02]  /*50e0*/  STS.64 [R65+-0x8], R28 ;  /* 0xfffff81c41007388 */ /* 0x0001e40000000a00 */
        /* <DEDUP_REMOVED lines=19> */
[----:B------:R-:W-:Y:S04]  /*5220*/  STS.64 [R21+-0x8], R28 ;  /* 0xfffff81c15007388 */ /* 0x000fe80000000a00 */
[----:B------:R0:W-:Y:S02]  /*5230*/  STS.64 [R18+-0x8], R14 ;  /* 0xfffff80e12007388 */ /* 0x0001e40000000a00 */
[----:B0-----:R-:W-:Y:S02]  /*5240*/  IMAD.MOV.U32 R14, RZ, RZ, R12 ;  /* 0x000000ffff0e7224 */ /* 0x001fe400078e000c */
[----:B------:R-:W-:Y:S02]  /*5250*/  IMAD.MOV.U32 R15, RZ, RZ, R13 ;  /* 0x000000ffff0f7224 */ /* 0x000fe400078e000d */
[----:B------:R-:W-:-:S03]  /*5260*/  IMAD R12, R49, 0x8, R53 ;  /* 0x00000008310c7824 */ /* 0x000fc600078e0235 */
[----:B------:R0:W-:Y:S02]  /*5270*/  STS.64 [R17+-0x8], R14 ;  /* 0xfffff80e11007388 */ /* 0x0001e40000000a00 */
[----:B0-----:R-:W-:Y:S02]  /*5280*/  IMAD.MOV.U32 R14, RZ, RZ, R10 ;  /* 0x000000ffff0e7224 */ /* 0x001fe400078e000a */
[----:B------:R-:W-:Y:S02]  /*5290*/  IMAD.MOV.U32 R15, RZ, RZ, R11 ;  /* 0x000000ffff0f7224 */ /* 0x000fe400078e000b */
[--C-:B------:R-:W-:Y:S02]  /*52a0*/  IMAD R11, R50, 0x8, R53.reuse ;  /* 0x00000008320b7824 */ /* 0x100fe400078e0235 */
[----:B------:R-:W-:Y:S01]  /*52b0*/  IMAD R10, R51, 0x8, R53 ;  /* 0x00000008330a7824 */ /* 0x000fe200078e0235 */
        /* <DEDUP_REMOVED lines=22> */
.L_x_273:
[----:B0-----:R-:W0:Y:S01]  /*5420*/  LDC.64 R8, c[0x0][0x380] ;  /* 0x0000e000ff087b82 */ /* 0x001e220000000a00 */
[----:B------:R-:W-:Y:S01]  /*5430*/  VIADD R19, R14, 0xffffffff ;  /* 0xffffffff0e137836 */ /* 0x000fe20000000000 */
[----:B------:R-:W-:Y:S03]  /*5440*/  BSSY B2, `(.L_x_270) ;  /* 0x0000008000027945 */ /* 0x000fe60003800000 */
[----:B------:R-:W-:-:S04]  /*5450*/  IMAD R15, R19, 0x100, R5 ;  /* 0x00000100130f7824 */ /* 0x000fc800078e0205 */
[----:B0-----:R-:W-:-:S07]  /*5460*/  IMAD.WIDE R8, R15, 0x4, R8 ;  /* 0x000000040f087825 */ /* 0x001fce00078e0208 */
.L_x_271:
[----:B------:R-:W-:Y:S05]  /*5470*/  YIELD ;  /* 0x0000000000007946 */ /* 0x000fea0003800000 */
[----:B------:R0:W-:Y:S06]  /*5480*/  MEMBAR.SC.CTA ;  /* 0x0000000000007992 */ /* 0x0001ec0000000000 */
[----:B0-----:R-:W2:Y:S02]  /*5490*/  LDG.E.STRONG.SYS R15, desc[UR8][R8.64] ;  /* 0x00000008080f7981 */ /* 0x001ea4000c1f5900 */
[----:B--2---:R-:W-:-:S13]  /*54a0*/  ISETP.NE.AND P0, PT, R15, RZ, PT ;  /* 0x000000ff0f00720c */ /* 0x004fda0003f05270 */
[----:B------:R-:W-:Y:S05]  /*54b0*/  @!P0 BRA `(.L_x_271) ;  /* 0xfffffffc00ec8947 */ /* 0x000fea000383ffff */
[----:B------:R-:W-:Y:S05]  /*54c0*/  BSYNC B2 ;  /* 0x0000000000027941 */ /* 0x000fea0003800000 */
.L_x_270:
[----:B------:R-:W-:Y:S01]  /*54d0*/  BSSY.RECONVERGENT B2, `(.L_x_272) ;  /* 0x0000006000027945 */ /* 0x000fe20003800200 */
[C---:B------:R-:W-:Y:S02]  /*54e0*/  ISETP.GT.AND P0, PT, R15.reuse, -0x1, PT ;  /* 0xffffffff0f00780c */ /* 0x040fe40003f04270 */
[----:B------:R-:W-:Y:S01]  /*54f0*/  LOP3.LUT R8, R15, 0x3fffffff, RZ, 0xc0, !PT ;  /* 0x3fffffff0f087812 */ /* 0x000fe200078ec0ff */
[----:B------:R-:W-:Y:S05]  /*5500*/  WARPSYNC.EXCLUSIVE R6 ;  /* 0x0000000006007348 */ /* 0x000fea0003a00000 */
[----:B------:R-:W-:-:S05]  /*5510*/  IMAD.IADD R13, R8, 0x1, R13 ;  /* 0x00000001080d7824 */ /* 0x000fca00078e020d */
[----:B------:R-:W-:-:S07]  /*5520*/  VOTE.ANY R6, PT, P0 ;  /* 0x0000000000067806 */ /* 0x000fce00000e0100 */
[----:B------:R-:W-:Y:S05]  /*5530*/  BSYNC.RECONVERGENT B2 ;  /* 0x0000000000027941 */ /* 0x000fea0003800200 */
.L_x_272:
[----:B------:R-:W-:Y:S01]  /*5540*/  ISETP.GT.U32.AND P1, PT, R14, 0x1, PT ;  /* 0x000000010e00780c */ /* 0x000fe20003f24070 */
[----:B------:R-:W-:-:S12]  /*5550*/  IMAD.MOV.U32 R14, RZ, RZ, R19 ;  /* 0x000000ffff0e7224 */ /* 0x000fd800078e0013 */
[----:B------:R-:W-:Y:S05]  /*5560*/  @P0 BRA P1, `(.L_x_273) ;  /* 0xfffffffc00ac0947 */ /* 0x000fea000083ffff */
[----:B------:R-:W-:Y:S05]  /*5570*/  BSYNC B0 ;  /* 0x0000000000007941 */ /* 0x000fea0003800000 */
.L_x_269:
[----:B------:R1:W2:Y:S02]  /*5580*/  LDS.64 R8, [R7+0xb400] ;  /* 0x00b4000007087984 */ /* 0x0002a40000000a00 */
.L_x_268:
[----:B------:R-:W3:Y:S01]  /*5590*/  LDC.64 R14, c[0x0][0x380] ;  /* 0x0000e000ff0e7b82 */ /* 0x000ee20000000a00 */
[C---:B------:R-:W-:Y:S01]  /*55a0*/  IMAD.IADD R19, R13.reuse, 0x1, -R52 ;  /* 0x000000010d137824 */ /* 0x040fe200078e0a34 */
[----:B------:R-:W-:Y:S01]  /*55b0*/  LOP3.LUT R13, R13, 0x80000000, RZ, 0xfc, !PT ;  /* 0x800000000d0d7812 */ /* 0x000fe200078efcff */
[----:B------:R-:W-:-:S03]  /*55c0*/  IMAD R23, R37, 0x100, R5 ;  /* 0x0000010025177824 */ /* 0x000fc600078e0205 */
[----:B0-2---:R-:W-:-:S04]  /*55d0*/  IADD3 R8, P0, PT, R19, R8, RZ ;  /* 0x0000000813087210 */ /* 0x005fc80007f1e0ff */
[----:B------:R-:W-:-:S05]  /*55e0*/  LEA.HI.X.SX32 R9, R19, R9, 0x1, P0 ;  /* 0x0000000913097211 */ /* 0x000fca00000f0eff */
[----:B------:R0:W-:Y:S01]  /*55f0*/  STS.64 [R7+0xb400], R8 ;  /* 0x00b4000807007388 */ /* 0x0001e20000000a00 */
[----:B---3--:R-:W-:-:S05]  /*5600*/  IMAD.WIDE R14, R23, 0x4, R14 ;  /* 0x00000004170e7825 */ /* 0x008fca00078e020e */
[----:B------:R0:W-:Y:S02]  /*5610*/  STG.E.STRONG.SYS desc[UR8][R14.64], R13 ;  /* 0x0000000d0e007986 */ /* 0x0001e4000c115908 */
.L_x_267:
[----:B------:R-:W-:Y:S05]  /*5620*/  BSYNC B1 ;  /* 0x0000000000017941 */ /* 0x000fea0003800000 */
.L_x_266:
[----:B01----:R-:W0:Y:S01]  /*5630*/  LDC.64 R14, c[0x0][0x390] ;  /* 0x0000e400ff0e7b82 */ /* 0x003e220000000a00 */
[----:B------:R-:W-:-:S04]  /*5640*/  IMAD.MOV.U32 R8, RZ, RZ, 0x1680 ;  /* 0x00001680ff087424 */ /* 0x000fc800078e00ff */
[----:B------:R-:W-:-:S03]  /*5650*/  IMAD R13, R37, R8, 0x1680 ;  /* 0x00001680250d7424 */ /* 0x000fc600078e0208 */
[----:B------:R-:W1:Y:S01]  /*5660*/  LDC R6, c[0x0][0x3c0] ;  /* 0x0000f000ff067b82 */ /* 0x000e620000000800 */
[----:B0-----:R-:W-:Y:S02]  /*5670*/  ISETP.EQ.U32.AND P1, PT, R14, RZ, PT ;  /* 0x000000ff0e00720c */ /* 0x001fe40003f22070 */
[----:B-1----:R-:W-:-:S04]  /*5680*/  ISETP.GE.AND P0, PT, R13, R6, PT ;  /* 0x000000060d00720c */ /* 0x002fc80003f06270 */
[----:B------:R-:W-:-:S04]  /*5690*/  ISETP.EQ.OR.EX P0, PT, R15, RZ, !P0, P1 ;  /* 0x000000ff0f00720c */ /* 0x000fc80004702710 */
[----:B------:R-:W-:-:S13]  /*56a0*/  ISETP.GT.U32.OR P0, PT, R5, 0xff, P0 ;  /* 0x000000ff0500780c */ /* 0x000fda0000704470 */
[----:B------:R-:W-:Y:S05]  /*56b0*/  @P0 BRA `(.L_x_274) ;  /* 0x0000000000200947 */ /* 0x000fea0003800000 */
[----:B------:R-:W0:Y:S01]  /*56c0*/  LDS.64 R8, [R7+0xb400] ;  /* 0x00b4000007087984 */ /* 0x000e220000000a00 */
[----:B------:R-:W-:Y:S02]  /*56d0*/  SHF.R.S32.HI R19, RZ, 0x1f, R52 ;  /* 0x0000001fff137819 */ /* 0x000fe40000011434 */
[----:B------:R-:W-:-:S04]  /*56e0*/  LEA R14, P2, R5, R14, 0x3 ;  /* 0x0000000e050e7211 */ /* 0x000fc800078418ff */
[----:B------:R-:W-:Y:S02]  /*56f0*/  LEA.HI.X R15, R5, R15, RZ, 0x3, P2 ;  /* 0x0000000f050f7211 */ /* 0x000fe400010f1cff */
[----:B0-----:R-:W-:Y:S02]  /*5700*/  IADD3 R52, P0, P1, R8, R55, R52 ;  /* 0x0000003708347210 */ /* 0x001fe4000791e034 */
[----:B------:R-:W-:-:S04]  /*5710*/  SHF.R.S32.HI R8, RZ, 0x1f, R55 ;  /* 0x0000001fff087819 */ /* 0x000fc80000011437 */
[----:B------:R-:W-:-:S05]  /*5720*/  IADD3.X R53, PT, PT, R9, R8, R19, P0, P1 ;  /* 0x0000000809357210 */ /* 0x000fca00007e2413 */
[----:B------:R0:W-:Y:S02]  /*5730*/  STG.E.64 desc[UR8][R14.64], R52 ;  /* 0x000000340e007986 */ /* 0x0001e4000c101b08 */
.L_x_274:
[----:B------:R-:W-:Y:S01]  /*5740*/  ISETP.GT.AND P0, PT, R13, R6, PT ;  /* 0x000000060d00720c */ /* 0x000fe20003f04270 */
[----:B------:R-:W-:Y:S05]  /*5750*/  WARPSYNC.ALL ;  /* 0x0000000000007948 */ /* 0x000fea0003800000 */
[----:B------:R-:W-:Y:S07]  /*5760*/  BAR.SYNC.DEFER_BLOCKING 0x0 ;  /* 0x0000000000007b1d */ /* 0x000fee0000010000 */
[----:B------:R-:W-:Y:S05]  /*5770*/  @P0 BRA `(.L_x_275) ;  /* 0x0000000800ac0947 */ /* 0x000fea0003800000 */
[----:B------:R-:W1:Y:S01]  /*5780*/  LDS.64 R8, [R7] ;  /* 0x0000000007087984 */ /* 0x000e620000000a00 */
[----:B------:R-:W2:Y:S01]  /*5790*/  S2UR UR6, SR_CgaCtaId ;  /* 0x00000000000679c3 */ /* 0x000ea20000008800 */
[----:B------:R-:W1:Y:S01]  /*57a0*/  LDCU UR7, c[0x0][0x3c4] ;  /* 0x00007880ff0777ac */ /* 0x000e620008000800 */
[----:B------:R-:W-:Y:S01]  /*57b0*/  UMOV UR5, 0x400 ;  /* 0x0000040000057882 */ /* 0x000fe20000000000 */
[----:B------:R-:W3:Y:S01]  /*57c0*/  LDCU.64 UR10, c[0x0][0x3a0] ;  /* 0x00007400ff0a77ac */ /* 0x000ee20008000a00 */
[----:B--2---:R-:W-:Y:S01]  /*57d0*/  ULEA UR5, UR6, UR5, 0x18 ;  /* 0x0000000506057291 */ /* 0x004fe2000f8ec0ff */
[----:B-1----:R-:W-:-:S04]  /*57e0*/  SHF.R.U64 R13, R8, UR7, R9 ;  /* 0x00000007080d7c19 */ /* 0x002fc80008001209 */
[----:B------:R-:W-:-:S04]  /*57f0*/  LOP3.LUT R13, R13, UR4, RZ, 0x30, !PT ;  /* 0x000000040d0d7c12 */ /* 0x000fc8000f8e30ff */
[----:B------:R-:W-:-:S05]  /*5800*/  LEA R16, R13, UR5, 0x3 ;  /* 0x000000050d107c11 */ /* 0x000fca000f8e18ff */
[----:B0-----:R-:W0:Y:S02]  /*5810*/  LDS.64 R14, [R16+0xb400] ;  /* 0x00b40000100e7984 */ /* 0x001e240000000a00 */
[----:B0-----:R-:W-:-:S05]  /*5820*/  IADD3 R13, P1, PT, R14, R5, RZ ;  /* 0x000000050e0d7210 */ /* 0x001fca0007f3e0ff */
[----:B------:R-:W-:Y:S01]  /*5830*/  IMAD.X R14, RZ, RZ, R15, P1 ;  /* 0x000000ffff0e7224 */ /* 0x000fe200008e060f */
[----:B---3--:R-:W-:-:S04]  /*5840*/  LEA R30, P1, R13, UR10, 0x3 ;  /* 0x0000000a0d1e7c11 */ /* 0x008fc8000f8218ff */
[----:B------:R-:W-:-:S05]  /*5850*/  LEA.HI.X R31, R13, UR11, R14, 0x3, P1 ;  /* 0x0000000b0d1f7c11 */ /* 0x000fca00088f1c0e */
[----:B------:R-:W-:Y:S01]  /*5860*/  STG.E.64 desc[UR8][R30.64], R8 ;  /* 0x000000081e007986 */ /* 0x000fe2000c101b08 */
[----:B------:R-:W-:-:S03]  /*5870*/  NOP ;  /* 0x0000000000007918 */ /* 0x000fc60000000000 */
[----:B------:R-:W0:Y:S02]  /*5880*/  LDS.64 R14, [R7+0xc00] ;  /* 0x000c0000070e7984 */ /* 0x000e240000000a00 */
[----:B0-----:R-:W-:-:S04]  /*5890*/  SHF.R.U64 R13, R14, UR7, R15 ;  /* 0x000000070e0d7c19 */ /* 0x001fc8000800120f */
[----:B------:R-:W-:-:S04]  /*58a0*/  LOP3.LUT R13, R13, UR4, RZ, 0x30, !PT ;  /* 0x000000040d0d7c12 */ /* 0x000fc8000f8e30ff */
[----:B------:R-:W-:-:S06]  /*58b0*/  LEA R28, R13, UR5, 0x3 ;  /* 0x000000050d1c7c11 */ /* 0x000fcc000f8e18ff */
        /* <DEDUP_REMOVED lines=142> */
[----:B------:R-:W-:-:S05]  /*61a0*/  LEA R13, R13, UR5, 0x3 ;  /* 0x000000050d0d7c11 */ /* 0x000fca000f8e18ff */
        /* <DEDUP_REMOVED lines=8> */
.L_x_275:
[----:B------:R-:W-:Y:S01]  /*6230*/  IMAD R23, R37, -0x1680, R6 ;  /* 0xffffe98025177824 */ /* 0x000fe200078e0206 */
[----:B------:R-:W-:Y:S01]  /*6240*/  BSSY.RECONVERGENT B0, `(.L_x_277) ;  /* 0x000001d000007945 */ /* 0x000fe20003800200 */
[C---:B------:R-:W-:Y:S02]  /*6250*/  VIADD R8, R5.reuse, 0x180 ;  /* 0x0000018005087836 */ /* 0x040fe40000000000 */
[C---:B------:R-:W-:Y:S01]  /*6260*/  VIADD R9, R5.reuse, 0x300 ;  /* 0x0000030005097836 */ /* 0x040fe20000000000 */
[CC--:B------:R-:W-:Y:S01]  /*6270*/  ISETP.GE.AND P2, PT, R5.reuse, R23.reuse, PT ;  /* 0x000000170500720c */ /* 0x0c0fe20003f46270 */
[C---:B------:R-:W-:Y:S01]  /*6280*/  VIADD R13, R5.reuse, 0x480 ;  /* 0x00000480050d7836 */ /* 0x040fe20000000000 */
[-C--:B------:R-:W-:Y:S01]  /*6290*/  ISETP.GE.AND P3, PT, R8, R23.reuse, PT ;  /* 0x000000170800720c */ /* 0x080fe20003f66270 */
[----:B------:R-:W-:Y:S01]  /*62a0*/  VIADD R8, R5, 0x600 ;  /* 0x0000060005087836 */ /* 0x000fe20000000000 */
[-C--:B------:R-:W-:Y:S01]  /*62b0*/  ISETP.GE.AND P4, PT, R9, R23.reuse, PT ;  /* 0x000000170900720c */ /* 0x080fe20003f86270 */
[----:B------:R-:W-:Y:S01]  /*62c0*/  VIADD R9, R5, 0x780 ;  /* 0x0000078005097836 */ /* 0x000fe20000000000 */
[-C--:B------:R-:W-:Y:S01]  /*62d0*/  ISETP.GE.AND P5, PT, R13, R23.reuse, PT ;  /* 0x000000170d00720c */ /* 0x080fe20003fa6270 */
[----:B------:R-:W-:Y:S01]  /*62e0*/  VIADD R16, R5, 0x900 ;  /* 0x0000090005107836 */ /* 0x000fe20000000000 */
[----:B------:R-:W-:-:S02]  /*62f0*/  ISETP.GE.AND P6, PT, R8, R23, PT ;  /* 0x000000170800720c */ /* 0x000fc40003fc6270 */
[----:B------:R-:W-:-:S03]  /*6300*/  ISETP.GE.AND P1, PT, R9, R23, PT ;  /* 0x000000170900720c */ /* 0x000fc60003f26270 */
[----:B------:R-:W-:Y:S10]  /*6310*/  @P2 BRA `(.L_x_278) ;  /* 0x00000000003c2947 */ /* 0x000ff40003800000 */
[----:B------:R-:W1:Y:S01]  /*6320*/  LDS.64 R8, [R7] ;  /* 0x0000000007087984 */ /* 0x000e620000000a00 */
[----:B------:R-:W2:Y:S01]  /*6330*/  S2UR UR6, SR_CgaCtaId ;  /* 0x00000000000679c3 */ /* 0x000ea20000008800 */
[----:B------:R-:W1:Y:S01]  /*6340*/  LDCU UR7, c[0x0][0x3c4] ;  /* 0x00007880ff0777ac */ /* 0x000e620008000800 */
[----:B------:R-:W-:Y:S02]  /*6350*/  UMOV UR5, 0x400 ;  /* 0x0000040000057882 */ /* 0x000fe40000000000 */
[----:B--2---:R-:W-:Y:S01]  /*6360*/  ULEA UR5, UR6, UR5, 0x18 ;  /* 0x0000000506057291 */ /* 0x004fe2000f8ec0ff */
[----:B-1----:R-:W-:Y:S01]  /*6370*/  SHF.R.U64 R13, R8, UR7, R9 ;  /* 0x00000007080d7c19 */ /* 0x002fe20008001209 */
[----:B------:R-:W1:Y:S03]  /*6380*/  LDCU.64 UR6, c[0x0][0x3a0] ;  /* 0x00007400ff0677ac */ /* 0x000e660008000a00 */
[----:B------:R-:W-:-:S04]  /*6390*/  LOP3.LUT R13, R13, UR4, RZ, 0x30, !PT ;  /* 0x000000040d0d7c12 */ /* 0x000fc8000f8e30ff */
[----:B------:R-:W-:-:S05]  /*63a0*/  LEA R13, R13, UR5, 0x3 ;  /* 0x000000050d0d7c11 */ /* 0x000fca000f8e18ff */
[----:B0-----:R-:W0:Y:S02]  /*63b0*/  LDS.64 R14, [R13+0xb400] ;  /* 0x00b400000d0e7984 */ /* 0x001e240000000a00 */
[----:B0-----:R-:W-:-:S05]  /*63c0*/  IADD3 R19, P2, PT, R14, R5, RZ ;  /* 0x000000050e137210 */ /* 0x001fca0007f5e0ff */
[----:B------:R-:W-:Y:S01]  /*63d0*/  IMAD.X R20, RZ, RZ, R15, P2 ;  /* 0x000000ffff147224 */ /* 0x000fe200010e060f */
[----:B-1----:R-:W-:-:S04]  /*63e0*/  LEA R14, P2, R19, UR6, 0x3 ;  /* 0x00000006130e7c11 */ /* 0x002fc8000f8418ff */
[----:B------:R-:W-:-:S05]  /*63f0*/  LEA.HI.X R15, R19, UR7, R20, 0x3, P2 ;  /* 0x00000007130f7c11 */ /* 0x000fca00090f1c14 */
[----:B------:R1:W-:Y:S04]  /*6400*/  STG.E.64 desc[UR8][R14.64], R8 ;  /* 0x000000080e007986 */ /* 0x0003e8000c101b08 */
.L_x_278:
[----:B------:R-:W-:Y:S05]  /*6410*/  BSYNC.RECONVERGENT B0 ;  /* 0x0000000000007941 */ /* 0x000fea0003800200 */
.L_x_277:
[----:B------:R-:W-:Y:S01]  /*6420*/  NOP ;  /* 0x0000000000007918 */ /* 0x000fe20000000000 */
[----:B------:R-:W-:Y:S01]  /*6430*/  BSSY.RECONVERGENT B0, `(.L_x_279) ;  /* 0x0000013000007945 */ /* 0x000fe20003800200 */
[----:B------:R-:W-:Y:S01]  /*6440*/  ISETP.GE.AND P2, PT, R16, R23, PT ;  /* 0x000000171000720c */ /* 0x000fe20003f46270 */
[----:B------:R-:W-:Y:S02]  /*6450*/  VIADD R16, R5, 0xa80 ;  /* 0x00000a8005107836 */ /* 0x000fe40000000000 */
[----:B------:R-:W-:Y:S10]  /*6460*/  @P3 BRA `(.L_x_280) ;  /* 0x00000000003c3947 */ /* 0x000ff40003800000 */
[----:B-1----:R-:W1:Y:S01]  /*6470*/  LDS.64 R8, [R7+0xc00] ;  /* 0x000c000007087984 */ /* 0x002e620000000a00 */
        /* <DEDUP_REMOVED lines=14> */
.L_x_280:
[----:B------:R-:W-:Y:S05]  /*6560*/  BSYNC.RECONVERGENT B0 ;  /* 0x0000000000007941 */ /* 0x000fea0003800200 */
.L_x_279:
[----:B------:R-:W-:Y:S01]  /*6570*/  NOP ;  /* 0x0000000000007918 */ /* 0x000fe20000000000 */
[----:B------:R-:W-:Y:S01]  /*6580*/  BSSY.RECONVERGENT B0, `(.L_x_281) ;  /* 0x0000013000007945 */ /* 0x000fe20003800200 */
[----:B------:R-:W-:Y:S02]  /*6590*/  ISETP.GE.AND P3, PT, R16, R23, PT ;  /* 0x000000171000720c */ /* 0x000fe40003f66270 */
[----:B------:R-:W-:Y:S01]  /*65a0*/  LOP3.LUT R16, R5, 0xc00, RZ, 0xfc, !PT ;  /* 0x00000c0005107812 */ /* 0x000fe200078efcff */
[----:B------:R-:W-:Y:S10]  /*65b0*/  @P4 BRA `(.L_x_282) ;  /* 0x00000000003c4947 */ /* 0x000ff40003800000 */
[----:B-12---:R-:W1:Y:S01]  /*65c0*/  LDS.64 R8, [R7+0x1800] ;  /* 0x0018000007087984 */ /* 0x006e620000000a00 */
        /* <DEDUP_REMOVED lines=14> */
.L_x_282:
[----:B------:R-:W-:Y:S05]  /*66b0*/  BSYNC.RECONVERGENT B0 ;  /* 0x0000000000007941 */ /* 0x000fea0003800200 */
.L_x_281:
[----:B------:R-:W-:Y:S01]  /*66c0*/  NOP ;  /* 0x0000000000007918 */ /* 0x000fe20000000000 */
[----:B------:R-:W-:Y:S01]  /*66d0*/  BSSY.RECONVERGENT B0, `(.L_x_283) ;  /* 0x0000013000007945 */ /* 0x000fe20003800200 */
[----:B------:R-:W-:Y:S01]  /*66e0*/  ISETP.GE.AND P4, PT, R16, R23, PT ;  /* 0x000000171000720c */ /* 0x000fe20003f86270 */
[----:B------:R-:W-:Y:S02]  /*66f0*/  VIADD R16, R5, 0xd80 ;  /* 0x00000d8005107836 */ /* 0x000fe40000000000 */
[----:B------:R-:W-:Y:S10]  /*6700*/  @P5 BRA `(.L_x_284) ;  /* 0x00000000003c5947 */ /* 0x000ff40003800000 */
[----:B-123--:R-:W1:Y:S01]  /*6710*/  LDS.64 R8, [R7+0x2400] ;  /* 0x0024000007087984 */ /* 0x00ee620000000a00 */
        /* <DEDUP_REMOVED lines=14> */
.L_x_284:
[----:B------:R-:W-:Y:S05]  /*6800*/  BSYNC.RECONVERGENT B0 ;  /* 0x0000000000007941 */ /* 0x000fea0003800200 */
.L_x_283:
[----:B------:R-:W-:Y:S01]  /*6810*/  NOP ;  /* 0x0000000000007918 */ /* 0x000fe20000000000 */
[----:B------:R-:W-:Y:S01]  /*6820*/  BSSY.RECONVERGENT B0, `(.L_x_285) ;  /* 0x0000013000007945 */ /* 0x000fe20003800200 */
[----:B------:R-:W-:Y:S01]  /*6830*/  ISETP.GE.AND P5, PT, R16, R23, PT ;  /* 0x000000171000720c */ /* 0x000fe20003fa6270 */
[----:B------:R-:W-:Y:S02]  /*6840*/  VIADD R16, R5, 0xf00 ;  /* 0x00000f0005107836 */ /* 0x000fe40000000000 */
[----:B------:R-:W-:Y:S10]  /*6850*/  @P6 BRA `(.L_x_286) ;  /* 0x00000000003c6947 */ /* 0x000ff40003800000 */
[----:B-1234-:R-:W1:Y:S01]  /*6860*/  LDS.64 R8, [R7+0x3000] ;  /* 0x0030000007087984 */ /* 0x01ee620000000a00 */
        /* <DEDUP_REMOVED lines=14> */
.L_x_286:
[----:B------:R-:W-:Y:S05]  /*6950*/  BSYNC.RECONVERGENT B0 ;  /* 0x0000000000007941 */ /* 0x000fea0003800200 */
.L_x_285:
[----:B------:R-:W-:Y:S01]  /*6960*/  NOP ;  /* 0x0000000000007918 */ /* 0x000fe20000000000 */
[----:B------:R-:W-:Y:S01]  /*6970*/  BSSY.RECONVERGENT B0, `(.L_x_287) ;  /* 0x0000013000007945 */ /* 0x000fe20003800200 */
[----:B------:R-:W-:Y:S01]  /*6980*/  ISETP.GE.AND P6, PT, R16, R23, PT ;  /* 0x000000171000720c */ /* 0x000fe20003fc6270 */
[----:B------:R-:W-:Y:S02]  /*6990*/  VIADD R16, R5, 0x1080 ;  /* 0x0000108005107836 */ /* 0x000fe40000000000 */
[----:B------:R-:W-:Y:S10]  /*69a0*/  @P1 BRA `(.L_x_288) ;  /* 0x00000000003c1947 */ /* 0x000ff40003800000 */
[----:B01234-:R-:W0:Y:S01]  /*69b0*/  LDS.64 R8, [R7+0x3c00] ;  /* 0x003c000007087984 */ /* 0x01fe220000000a00 */
[----:B------:R-:W1:Y:S01]  /*69c0*/  S2UR UR6, SR_CgaCtaId ;  /* 0x00000000000679c3 */ /* 0x000e620000008800 */
[----:B------:R-:W0:Y:S01]  /*69d0*/  LDCU UR7, c[0x0][0x3c4] ;  /* 0x00007880ff0777ac */ /* 0x000e220008000800 */
[----:B------:R-:W-:Y:S02]  /*69e0*/  UMOV UR5, 0x400 ;  /* 0x0000040000057882 */ /* 0x000fe40000000000 */
[----:B-1----:R-:W-:Y:S01]  /*69f0*/  ULEA UR5, UR6, UR5, 0x18 ;  /* 0x0000000506057291 */ /* 0x002fe2000f8ec0ff */
[----:B0-----:R-:W-:Y:S01]  /*6a00*/  SHF.R.U64 R13, R8, UR7, R9 ;  /* 0x00000007080d7c19 */ /* 0x001fe20008001209 */
[----:B------:R-:W0:Y:S03]  /*6a10*/  LDCU.64 UR6, c[0x0][0x3a0] ;  /* 0x00007400ff0677ac */ /* 0x000e260008000a00 */
[----:B------:R-:W-:-:S04]  /*6a20*/  LOP3.LUT R13, R13, UR4, RZ, 0x30, !PT ;  /* 0x000000040d0d7c12 */ /* 0x000fc8000f8e30ff */
[----:B------:R-:W-:-:S05]  /*6a30*/  LEA R13, R13, UR5, 0x3 ;  /* 0x000000050d0d7c11 */ /* 0x000fca000f8e18ff */
[----:B------:R-:W1:Y:S02]  /*6a40*/  LDS.64 R14, [R13+0xb400] ;  /* 0x00b400000d0e7984 */ /* 0x000e640000000a00 */
[----:B-1----:R-:W-:-:S05]  /*6a50*/  IADD3 R19, P1, PT, R14, R5, RZ ;  /* 0x000000050e137210 */ /* 0x002fca0007f3e0ff */
[----:B------:R-:W-:Y:S01]  /*6a60*/  IMAD.X R20, RZ, RZ, R15, P1 ;  /* 0x000000ffff147224 */ /* 0x000fe200008e060f */
[----:B0-----:R-:W-:-:S04]  /*6a70*/  LEA R14, P1, R19, UR6, 0x3 ;  /* 0x00000006130e7c11 */ /* 0x001fc8000f8218ff */
[----:B------:R-:W-:-:S05]  /*6a80*/  LEA.HI.X R15, R19, UR7, R20, 0x3, P1 ;  /* 0x00000007130f7c11 */ /* 0x000fca00088f1c14 */
[----:B------:R0:W-:Y:S04]  /*6a90*/  STG.E.64 desc[UR8][R14.64+0x3c00], R8 ;  /* 0x003c00080e007986 */ /* 0x0001e8000c101b08 */
.L_x_288:
[----:B------:R-:W-:Y:S05]  /*6aa0*/  BSYNC.RECONVERGENT B0 ;  /* 0x0000000000007941 */ /* 0x000fea0003800200 */
.L_x_287:
        /* <DEDUP_REMOVED lines=20> */
.L_x_290:
[----:B------:R-:W-:Y:S05]  /*6bf0*/  BSYNC.RECONVERGENT B0 ;  /* 0x0000000000007941 */ /* 0x000fea0003800200 */
.L_x_289:
        /* <DEDUP_REMOVED lines=20> */
.L_x_292:
[----:B------:R-:W-:Y:S05]  /*6d40*/  BSYNC.RECONVERGENT B0 ;  /* 0x0000000000007941 */ /* 0x000fea0003800200 */
.L_x_291:
        /* <DEDUP_REMOVED lines=20> */
.L_x_294:
[----:B------:R-:W-:Y:S05]  /*6e90*/  BSYNC.RECONVERGENT B0 ;  /* 0x0000000000007941 */ /* 0x000fea0003800200 */
.L_x_293:
[----:B------:R-:W-:Y:S01]  /*6ea0*/  NOP ;  /* 0x0000000000007918 */ /* 0x000fe20000000000 */
[----:B------:R-:W-:Y:S01]  /*6eb0*/  BSSY.RECONVERGENT B0, `(.L_x_295) ;  /* 0x0000012000007945 */ /* 0x000fe20003800200 */
[----:B------:R-:W-:-:S03]  /*6ec0*/  ISETP.GE.AND P4, PT, R16, R23, PT ;  /* 0x000000171000720c */ /* 0x000fc60003f86270 */
        /* <DEDUP_REMOVED lines=16> */
.L_x_296:
[----:B------:R-:W-:Y:S05]  /*6fd0*/  BSYNC.RECONVERGENT B0 ;  /* 0x0000000000007941 */ /* 0x000fea0003800200 */
.L_x_295:
[----:B------:R-:W-:Y:S01]  /*6fe0*/  NOP ;  /* 0x0000000000007918 */ /* 0x000fe20000000000 */
[----:B------:R-:W-:Y:S04]  /*6ff0*/  BSSY.RECONVERGENT B0, `(.L_x_297) ;  /* 0x0000011000007945 */ /* 0x000fe80003800200 */
[----:B------:R-:W-:Y:S05]  /*7000*/  @P6 BRA `(.L_x_298) ;  /* 0x00000000003c6947 */ /* 0x000fea0003800000 */
        /* <DEDUP_REMOVED lines=15> */
.L_x_298:
[----:B------:R-:W-:Y:S05]  /*7100*/  BSYNC.RECONVERGENT B0 ;  /* 0x0000000000007941 */ /* 0x000fea0003800200 */
.L_x_297:
        /* <DEDUP_REMOVED lines=18> */
.L_x_300:
[----:B------:R-:W-:Y:S05]  /*7230*/  BSYNC.RECONVERGENT B0 ;  /* 0x0000000000007941 */ /* 0x000fea0003800200 */
.L_x_299:
        /* <DEDUP_REMOVED lines=18> */
.L_x_302:
[----:B------:R-:W-:Y:S05]  /*7360*/  BSYNC.RECONVERGENT B0 ;  /* 0x0000000000007941 */ /* 0x000fea0003800200 */
.L_x_301:
        /* <DEDUP_REMOVED lines=18> */
.L_x_304:
[----:B------:R-:W-:Y:S05]  /*7490*/  BSYNC.RECONVERGENT B0 ;  /* 0x0000000000007941 */ /* 0x000fea0003800200 */
.L_x_303:
        /* <DEDUP_REMOVED lines=18> */
.L_x_306:
[----:B------:R-:W-:Y:S05]  /*75c0*/  BSYNC.RECONVERGENT B0 ;  /* 0x0000000000007941 */ /* 0x000fea0003800200 */
.L_x_305:
[----:B------:R-:W-:Y:S01]  /*75d0*/  NOP ;  /* 0x0000000000007918 */ /* 0x000fe20000000000 */
.L_x_276:
[----:B------:R0:W5:Y:S01]  /*75e0*/  @!P0 LDG.E R64, desc[UR8][R2.64] ;  /* 0x0000000802408981 */ /* 0x000162000c1e1900 */
[----:B------:R-:W0:Y:S03]  /*75f0*/  LDCU UR5, c[0x0][0x3c4] ;  /* 0x00007880ff0577ac */ /* 0x000e260008000800 */
[----:B------:R0:W5:Y:S04]  /*7600*/  @!P0 LDG.E R65, desc[UR8][R2.64+0x80] ;  /* 0x0000800802418981 */ /* 0x000168000c1e1900 */
        /* <DEDUP_REMOVED lines=13> */
[----:B01234-:R-:W0:Y:S04]  /*76e0*/  LDS.64 R8, [R7] ;  /* 0x0000000007087984 */ /* 0x01fe280000000a00 */
[----:B------:R-:W1:Y:S04]  /*76f0*/  LDS.64 R14, [R7+0xc00] ;  /* 0x000c0000070e7984 */ /* 0x000e680000000a00 */
[----:B------:R-:W2:Y:S04]  /*7700*/  LDS.64 R28, [R7+0x1800] ;  /* 0x00180000071c7984 */ /* 0x000ea80000000a00 */
[----:B------:R-:W3:Y:S04]  /*7710*/  LDS.64 R30, [R7+0x4800] ;  /* 0x00480000071e7984 */ /* 0x000ee80000000a00 */
[----:B------:R-:W4:Y:S04]  /*7720*/  LDS.64 R32, [R7+0x5400] ;  /* 0x0054000007207984 */ /* 0x000f280000000a00 */
[----:B------:R-:W4:Y:S04]  /*7730*/  LDS.64 R34, [R7+0x6000] ;  /* 0x0060000007227984 */ /* 0x000f280000000a00 */
[----:B------:R-:W4:Y:S04]  /*7740*/  LDS.64 R52, [R7+0x6c00] ;  /* 0x006c000007347984 */ /* 0x000f280000000a00 */
[----:B------:R-:W-:Y:S04]  /*7750*/  LDS.64 R54, [R7+0x7800] ;  /* 0x0078000007367984 */ /* 0x000fe80000000a00 */
[----:B------:R-:W-:Y:S04]  /*7760*/  LDS.64 R56, [R7+0x8400] ;  /* 0x0084000007387984 */ /* 0x000fe80000000a00 */
[----:B------:R-:W4:Y:S01]  /*7770*/  LDS.64 R58, [R7+0x9000] ;  /* 0x00900000073a7984 */ /* 0x000f220000000a00 */
[----:B0-----:R-:W-:-:S03]  /*7780*/  SHF.R.U64 R82, R8, UR5, R9 ;  /* 0x0000000508527c19 */ /* 0x001fc60008001209 */
[----:B------:R-:W-:Y:S01]  /*7790*/  LDS.64 R60, [R7+0x9c00] ;  /* 0x009c0000073c7984 */ /* 0x000fe20000000a00 */
[----:B-1----:R-:W-:-:S03]  /*77a0*/  SHF.R.U64 R81, R14, UR5, R15 ;  /* 0x000000050e517c19 */ /* 0x002fc6000800120f */
[----:B------:R-:W0:Y:S01]  /*77b0*/  LDS.64 R8, [R7+0x2400] ;  /* 0x0024000007087984 */ /* 0x000e220000000a00 */
[----:B--2---:R-:W-:-:S03]  /*77c0*/  SHF.R.U64 R80, R28, UR5, R29 ;  /* 0x000000051c507c19 */ /* 0x004fc6000800121d */
[----:B------:R-:W1:Y:S01]  /*77d0*/  LDS.64 R14, [R7+0x3000] ;  /* 0x00300000070e7984 */ /* 0x000e620000000a00 */
[----:B---3--:R-:W-:-:S03]  /*77e0*/  SHF.R.U64 R23, R30, UR5, R31 ;  /* 0x000000051e177c19 */ /* 0x008fc6000800121f */
[----:B------:R-:W2:Y:S01]  /*77f0*/  LDS.64 R28, [R7+0x3c00] ;  /* 0x003c0000071c7984 */ /* 0x000ea20000000a00 */
[----:B----4-:R-:W-:-:S03]  /*7800*/  SHF.R.U64 R20, R32, UR5, R33 ;  /* 0x0000000520147c19 */ /* 0x010fc60008001221 */
[----:B------:R-:W3:Y:S01]  /*7810*/  LDS.64 R62, [R7+0xa800] ;  /* 0x00a80000073e7984 */ /* 0x000ee20000000a00 */
[----:B------:R-:W-:Y:S02]  /*7820*/  SHF.R.U64 R19, R34, UR5, R35 ;  /* 0x0000000522137c19 */ /* 0x000fe40008001223 */
[----:B------:R-:W-:Y:S02]  /*7830*/  SHF.R.U64 R16, R52, UR5, R53 ;  /* 0x0000000534107c19 */ /* 0x000fe40008001235 */
[----:B------:R-:W-:Y:S02]  /*7840*/  LOP3.LUT R30, R81, UR4, RZ, 0x30, !PT ;  /* 0x00000004511e7c12 */ /* 0x000fe4000f8e30ff */
[----:B------:R-:W-:Y:S02]  /*7850*/  LOP3.LUT R31, R80, UR4, RZ, 0x30, !PT ;  /* 0x00000004501f7c12 */ /* 0x000fe4000f8e30ff */
[----:B------:R-:W-:Y:S02]  /*7860*/  LOP3.LUT R23, R23, UR4, RZ, 0x30, !PT ;  /* 0x0000000417177c12 */ /* 0x000fe4000f8e30ff */
[----:B------:R-:W-:-:S02]  /*7870*/  LOP3.LUT R20, R20, UR4, RZ, 0x30, !PT ;  /* 0x0000000414147c12 */ /* 0x000fc4000f8e30ff */
[----:B------:R-:W-:Y:S02]  /*7880*/  SHF.R.U64 R13, R58, UR5, R59 ;  /* 0x000000053a0d7c19 */ /* 0x000fe4000800123b */
[----:B------:R-:W-:Y:S02]  /*7890*/  LOP3.LUT R19, R19, UR4, RZ, 0x30, !PT ;  /* 0x0000000413137c12 */ /* 0x000fe4000f8e30ff */
[----:B------:R-:W-:Y:S02]  /*78a0*/  LOP3.LUT R16, R16, UR4, RZ, 0x30, !PT ;  /* 0x0000000410107c12 */ /* 0x000fe4000f8e30ff */
[----:B0-----:R-:W-:Y:S02]  /*78b0*/  SHF.R.U64 R79, R8, UR5, R9 ;  /* 0x00000005084f7c19 */ /* 0x001fe40008001209 */
[----:B------:R-:W-:Y:S02]  /*78c0*/  SHF.R.U64 R9, R60, UR5, R61 ;  /* 0x000000053c097c19 */ /* 0x000fe4000800123d */
[----:B-1----:R-:W-:-:S02]  /*78d0*/  SHF.R.U64 R27, R14, UR5, R15 ;  /* 0x000000050e1b7c19 */ /* 0x002fc4000800120f */
[----:B------:R-:W-:Y:S02]  /*78e0*/  SHF.R.U64 R15, R54, UR5, R55 ;  /* 0x00000005360f7c19 */ /* 0x000fe40008001237 */
[----:B--2---:R-:W-:Y:S02]  /*78f0*/  SHF.R.U64 R24, R28, UR5, R29 ;  /* 0x000000051c187c19 */ /* 0x004fe4000800121d */
[----:B------:R-:W-:Y:S02]  /*7900*/  SHF.R.U64 R14, R56, UR5, R57 ;  /* 0x00000005380e7c19 */ /* 0x000fe40008001239 */
[----:B---3--:R-:W-:Y:S02]  /*7910*/  SHF.R.U64 R8, R62, UR5, R63 ;  /* 0x000000053e087c19 */ /* 0x008fe4000800123f */
        /* <DEDUP_REMOVED lines=8> */
[----:B------:R-:W-:Y:S01]  /*79a0*/  LOP3.LUT R8, R8, UR4, RZ, 0x30, !PT ;  /* 0x0000000408087c12 */ /* 0x000fe2000f8e30ff */
[----:B------:R-:W-:Y:S06]  /*79b0*/  @!P0 BRA `(.L_x_307) ;  /* 0x0000000000b48947 */ /* 0x000fec0003800000 */
        /* <DEDUP_REMOVED lines=14> */
[----:B-----5:R0:W5:Y:S01]  /*7aa0*/  @!P4 LDG.E R64, desc[UR8][R2.64] ;  /* 0x000000080240c981 */ /* 0x020162000c1e1900 */
        /* <DEDUP_REMOVED lines=16> */
[C---:B------:R-:W-:Y:S02]  /*7bb0*/  VIADD R34, R0.reuse, 0x1a0 ;  /* 0x000001a000227836 */ /* 0x040fe40000000000 */
[----:B------:R-:W-:Y:S01]  /*7bc0*/  VIADD R0, R0, 0x1c0 ;  /* 0x000001c000007836 */ /* 0x000fe20000000000 */
[----:B------:R0:W5:Y:S01]  /*7bd0*/  @!P4 LDG.E R70, desc[UR8][R2.64+0x300] ;  /* 0x000300080246c981 */ /* 0x000162000c1e1900 */
[----:B------:R-:W-:-:S03]  /*7be0*/  ISETP.GE.AND P4, PT, R32, R33, PT ;  /* 0x000000212000720c */ /* 0x000fc60003f86270 */
        /* <DEDUP_REMOVED lines=10> */
.L_x_307:
[----:B------:R-:W1:Y:S08]  /*7c90*/  S2UR UR5, SR_CgaCtaId ;  /* 0x00000000000579c3 */ /* 0x000e700000008800 */
[----:B------:R-:W-:Y:S01]  /*7ca0*/  BAR.SYNC.DEFER_BLOCKING 0x0 ;  /* 0x0000000000007b1d */ /* 0x000fe20000010000 */
[----:B------:R-:W-:Y:S02]  /*7cb0*/  IMAD R48, R48, -0x4, R17 ;  /* 0xfffffffc30307824 */ /* 0x000fe400078e0211 */
[----:B------:R-:W-:-:S02]  /*7cc0*/  IMAD R46, R46, -0x4, R21 ;  /* 0xfffffffc2e2e7824 */ /* 0x000fc400078e0215 */
[----:B------:R-:W-:Y:S01]  /*7cd0*/  IMAD R50, R50, -0x4, R11 ;  /* 0xfffffffc32327824 */ /* 0x000fe200078e020b */
[----:B------:R-:W-:Y:S01]  /*7ce0*/  UMOV UR4, 0x400 ;  /* 0x0000040000047882 */ /* 0x000fe20000000000 */
[----:B------:R-:W-:Y:S02]  /*7cf0*/  IMAD R43, R43, -0x4, R26 ;  /* 0xfffffffc2b2b7824 */ /* 0x000fe400078e021a */
[----:B------:R-:W-:Y:S02]  /*7d00*/  IMAD R44, R44, -0x4, R25 ;  /* 0xfffffffc2c2c7824 */ /* 0x000fe400078e0219 */
[----:B------:R-:W-:Y:S02]  /*7d10*/  IMAD R45, R45, -0x4, R22 ;  /* 0xfffffffc2d2d7824 */ /* 0x000fe400078e0216 */
[----:B------:R-:W-:Y:S02]  /*7d20*/  IMAD R47, R47, -0x4, R18 ;  /* 0xfffffffc2f2f7824 */ /* 0x000fe400078e0212 */
[----:B------:R-:W-:-:S02]  /*7d30*/  IMAD R49, R49, -0x4, R12 ;  /* 0xfffffffc31317824 */ /* 0x000fc400078e020c */
[----:B------:R-:W-:Y:S01]  /*7d40*/  IMAD R51, R51, -0x4, R10 ;  /* 0xfffffffc33337824 */ /* 0x000fe200078e020a */
[----:B-1----:R-:W-:-:S06]  /*7d50*/  ULEA UR4, UR5, UR4, 0x18 ;  /* 0x0000000405047291 */ /* 0x002fcc000f8ec0ff */
[----:B0-----:R-:W-:Y:S02]  /*7d60*/  LEA R3, R36, UR4, 0x3 ;  /* 0x0000000424037c11 */ /* 0x001fe4000f8e18ff */
[----:B------:R-:W-:Y:S02]  /*7d70*/  LEA R17, R38, UR4, 0x3 ;  /* 0x0000000426117c11 */ /* 0x000fe4000f8e18ff */
[----:B------:R-:W-:Y:S01]  /*7d80*/  LEA R0, R39, UR4, 0x3 ;  /* 0x0000000427007c11 */ /* 0x000fe2000f8e18ff */
[----:B------:R-:W-:Y:S01]  /*7d90*/  IMAD R3, R36, -0x4, R3 ;  /* 0xfffffffc24037824 */ /* 0x000fe200078e0203 */
[----:B------:R-:W-:Y:S01]  /*7da0*/  LEA R21, R40, UR4, 0x3 ;  /* 0x0000000428157c11 */ /* 0x000fe2000f8e18ff */
[----:B------:R-:W-:Y:S01]  /*7db0*/  IMAD R38, R38, -0x4, R17 ;  /* 0xfffffffc26267824 */ /* 0x000fe200078e0211 */
[----:B------:R-:W-:Y:S01]  /*7dc0*/  LEA R2, R41, UR4, 0x3 ;  /* 0x0000000429027c11 */ /* 0x000fe2000f8e18ff */
[----:B------:R-:W-:Y:S01]  /*7dd0*/  IMAD R39, R39, -0x4, R0 ;  /* 0xfffffffc27277824 */ /* 0x000fe200078e0200 */
[----:B------:R-:W-:Y:S01]  /*7de0*/  LEA R11, R42, UR4, 0x3 ;  /* 0x000000042a0b7c11 */ /* 0x000fe2000f8e18ff */
[----:B------:R-:W-:Y:S01]  /*7df0*/  IMAD R40, R40, -0x4, R21 ;  /* 0xfffffffc28287824 */ /* 0x000fe200078e0215 */
[----:B-----5:R0:W-:Y:S01]  /*7e00*/  STS [R3+-0x4], R64 ;  /* 0xfffffc4003007388 */ /* 0x0201e20000000800 */
[----:B------:R-:W-:-:S02]  /*7e10*/  IMAD R41, R41, -0x4, R2 ;  /* 0xfffffffc29297824 */ /* 0x000fc400078e0202 */
[----:B------:R-:W-:Y:S01]  /*7e20*/  IMAD R42, R42, -0x4, R11 ;  /* 0xfffffffc2a2a7824 */ /* 0x000fe200078e020b */
[----:B------:R0:W-:Y:S04]  /*7e30*/  STS [R38+-0x4], R65 ;  /* 0xfffffc4126007388 */ /* 0x0001e80000000800 */
        /* <DEDUP_REMOVED lines=12> */
[----:B------:R0:W-:Y:S01]  /*7f00*/  STS [R51+-0x4], R78 ;  /* 0xfffffc4e33007388 */ /* 0x0001e20000000800 */
[----:B------:R-:W-:Y:S06]  /*7f10*/  BAR.SYNC.DEFER_BLOCKING 0x0 ;  /* 0x0000000000007b1d */ /* 0x000fec0000010000 */
[----:B------:R-:W-:Y:S05]  /*7f20*/  @P0 BRA `(.L_x_308) ;  /* 0x0000000800340947 */ /* 0x000fea0003800000 */
[----:B------:R-:W1:Y:S01]  /*7f30*/  S2UR UR5, SR_CgaCtaId ;  /* 0x00000000000579c3 */ /* 0x000e620000008800 */
[----:B------:R-:W-:Y:S01]  /*7f40*/  UMOV UR4, 0x400 ;  /* 0x0000040000047882 */ /* 0x000fe20000000000 */
[----:B------:R-:W-:Y:S01]  /*7f50*/  IMAD R0, R5, -0x4, R7 ;  /* 0xfffffffc05007824 */ /* 0x000fe200078e0207 */
[----:B------:R-:W2:Y:S04]  /*7f60*/  LDCU.64 UR6, c[0x0][0x3b0] ;  /* 0x00007600ff0677ac */ /* 0x000ea80008000a00 */
[----:B------:R-:W-:Y:S01]  /*7f70*/  LDS R17, [R0] ;  /* 0x0000000000117984 */ /* 0x000fe20000000800 */
[----:B-1----:R-:W-:-:S06]  /*7f80*/  ULEA UR4, UR5, UR4, 0x18 ;  /* 0x0000000405047291 */ /* 0x002fcc000f8ec0ff */
[----:B------:R-:W-:Y:S02]  /*7f90*/  LEA R2, R29, UR4, 0x3 ;  /* 0x000000041d027c11 */ /* 0x000fe4000f8e18ff */
[----:B------:R-:W-:Y:S02]  /*7fa0*/  LEA R30, R30, UR4, 0x3 ;  /* 0x000000041e1e7c11 */ /* 0x000fe4000f8e18ff */
[----:B------:R-:W-:Y:S02]  /*7fb0*/  LEA R31, R31, UR4, 0x3 ;  /* 0x000000041f1f7c11 */ /* 0x000fe4000f8e18ff */
[----:B0-----:R-:W0:Y:S01]  /*7fc0*/  LDS.64 R2, [R2+0xb400] ;  /* 0x00b4000002027984 */ /* 0x001e220000000a00 */
        /* <DEDUP_REMOVED lines=11> */
[----:B--2---:R-:W-:-:S04]  /*8080*/  LEA R6, P0, R4, UR6, 0x2 ;  /* 0x0000000604067c11 */ /* 0x004fc8000f8010ff */
[----:B------:R-:W-:Y:S02]  /*8090*/  LEA.HI.X R7, R4, UR7, R3, 0x2, P0 ;  /* 0x0000000704077c11 */ /* 0x000fe400080f1403 */
[----:B------:R-:W-:-:S03]  /*80a0*/  LEA R4, R19, UR4, 0x3 ;  /* 0x0000000413047c11 */ /* 0x000fc6000f8e18ff */
[----:B------:R-:W-:Y:S01]  /*80b0*/  STG.E desc[UR8][R6.64], R17 ;  /* 0x0000001106007986 */ /* 0x000fe2000c101908 */
[----:B------:R-:W-:-:S03]  /*80c0*/  NOP ;  /* 0x0000000000007918 */ /* 0x000fc60000000000 */
[----:B------:R-:W0:Y:S04]  /*80d0*/  LDS.64 R2, [R30+0xb400] ;  /* 0x00b400001e027984 */ /* 0x000e280000000a00 */
[----:B------:R-:W1:Y:S01]  /*80e0*/  LDS R21, [R0+0x600] ;  /* 0x0006000000157984 */ /* 0x000e620000000800 */
[----:B0-----:R-:W-:-:S05]  /*80f0*/  IADD3 R2, P0, PT, R2, R5, RZ ;  /* 0x0000000502027210 */ /* 0x001fca0007f1e0ff */
[----:B------:R-:W-:Y:S01]  /*8100*/  IMAD.X R3, RZ, RZ, R3, P0 ;  /* 0x000000ffff037224 */ /* 0x000fe200000e0603 */
[----:B------:R-:W-:-:S04]  /*8110*/  LEA R10, P0, R2, UR6, 0x2 ;  /* 0x00000006020a7c11 */ /* 0x000fc8000f8010ff */
[----:B------:R-:W-:-:S05]  /*8120*/  LEA.HI.X R11, R2, UR7, R3, 0x2, P0 ;  /* 0x00000007020b7c11 */ /* 0x000fca00080f1403 */
[----:B-1----:R-:W-:Y:S01]  /*8130*/  STG.E desc[UR8][R10.64+0x600], R21 ;  /* 0x000600150a007986 */ /* 0x002fe2000c101908 */
        /* <DEDUP_REMOVED lines=49> */
[----:B------:R0:W1:Y:S04]  /*8450*/  LDS.64 R2, [R4+0xb400] ;  /* 0x00b4000004027984 */ /* 0x0000680000000a00 */
[----:B------:R-:W2:Y:S01]  /*8460*/  LDS R17, [R0+0x3000] ;  /* 0x0030000000117984 */ /* 0x000ea20000000800 */
[----:B0-----:R-:W-:Y:S02]  /*8470*/  LEA R4, R15, UR4, 0x3 ;  /* 0x000000040f047c11 */ /* 0x001fe4000f8e18ff */
[----:B-1----:R-:W-:-:S05]  /*8480*/  IADD3 R2, P0, PT, R2, R5, RZ ;  /* 0x0000000502027210 */ /* 0x002fca0007f1e0ff */
[----:B------:R-:W-:Y:S01]  /*8490*/  IMAD.X R3, RZ, RZ, R3, P0 ;  /* 0x000000ffff037224 */ /* 0x000fe200000e0603 */
[----:B------:R-:W-:-:S04]  /*84a0*/  LEA R6, P0, R2, UR6, 0x2 ;  /* 0x0000000602067c11 */ /* 0x000fc8000f8010ff */
[----:B------:R-:W-:-:S05]  /*84b0*/  LEA.HI.X R7, R2, UR7, R3, 0x2, P0 ;  /* 0x0000000702077c11 */ /* 0x000fca00080f1403 */
[----:B--2---:R-:W-:Y:S01]  /*84c0*/  STG.E desc[UR8][R6.64+0x3000], R17 ;  /* 0x0030001106007986 */ /* 0x004fe2000c101908 */
        /* <DEDUP_REMOVED lines=49> */
[----:B------:R-:W-:Y:S01]  /*87e0*/  NOP ;  /* 0x0000000000007918 */ /* 0x000fe20000000000 */
[----:B------:R-:W-:Y:S05]  /*87f0*/  EXIT ;  /* 0x000000000000794d */ /* 0x000fea0003800000 */
.L_x_308:
[----:B------:R-:W1:Y:S01]  /*8800*/  S2UR UR5, SR_CgaCtaId ;  /* 0x00000000000579c3 */ /* 0x000e620000008800 */
[----:B------:R-:W-:Y:S01]  /*8810*/  IMAD R37, R37, -0x1680, R6 ;  /* 0xffffe98025257824 */ /* 0x000fe200078e0206 */
[----:B------:R-:W-:Y:S01]  /*8820*/  UMOV UR4, 0x400 ;  /* 0x0000040000047882 */ /* 0x000fe20000000000 */
[C---:B------:R-:W-:Y:S01]  /*8830*/  VIADD R0, R5.reuse, 0x180 ;  /* 0x0000018005007836 */ /* 0x040fe20000000000 */
[----:B------:R-:W-:Y:S01]  /*8840*/  BSSY.RECONVERGENT B0, `(.L_x_309) ;  /* 0x000001a000007945 */ /* 0x000fe20003800200 */
        /* <DEDUP_REMOVED lines=8> */
[C---:B------:R-:W-:Y:S01]  /*88d0*/  VIADD R6, R5.reuse, 0xa80 ;  /* 0x00000a8005067836 */ /* 0x040fe20000000000 */
[-C--:B------:R-:W-:Y:S01]  /*88e0*/  ISETP.GE.AND P0, PT, R0, R37.reuse, PT ;  /* 0x000000250000720c */ /* 0x080fe20003f06270 */
[----:B------:R-:W-:Y:S01]  /*88f0*/  VIADD R0, R5, 0x900 ;  /* 0x0000090005007836 */ /* 0x000fe20000000000 */
[----:B------:R-:W-:-:S04]  /*8900*/  ISETP.GE.AND P5, PT, R2, R37, PT ;  /* 0x000000250200720c */ /* 0x000fc80003fa6270 */
[----:B------:R-:W-:Y:S01]  /*8910*/  ISETP.GE.AND P4, PT, R0, R37, PT ;  /* 0x000000250000720c */ /* 0x000fe20003f86270 */
[----:B-1----:R-:W-:-:S06]  /*8920*/  ULEA UR4, UR5, UR4, 0x18 ;  /* 0x0000000405047291 */ /* 0x002fcc000f8ec0ff */
[----:B------:R-:W-:Y:S01]  /*8930*/  LEA R29, R29, UR4, 0x3 ;  /* 0x000000041d1d7c11 */ /* 0x000fe2000f8e18ff */
[----:B------:R-:W-:Y:S06]  /*8940*/  @P3 BRA `(.L_x_310) ;  /* 0x0000000000243947 */ /* 0x000fec0003800000 */
[----:B0-----:R-:W0:Y:S01]  /*8950*/  LDS.64 R2, [R29+0xb400] ;  /* 0x00b400001d027984 */ /* 0x001e220000000a00 */
[----:B------:R-:W-:Y:S01]  /*8960*/  IMAD R11, R5, -0x4, R7 ;  /* 0xfffffffc050b7824 */ /* 0x000fe200078e0207 */
[----:B------:R-:W1:Y:S05]  /*8970*/  LDCU.64 UR6, c[0x0][0x3b0] ;  /* 0x00007600ff0677ac */ /* 0x000e6a0008000a00 */
[----:B------:R-:W2:Y:S01]  /*8980*/  LDS R11, [R11] ;  /* 0x000000000b0b7984 */ /* 0x000ea20000000800 */
[----:B0-----:R-:W-:-:S05]  /*8990*/  IADD3 R0, P3, PT, R2, R5, RZ ;  /* 0x0000000502007210 */ /* 0x001fca0007f7e0ff */
[----:B------:R-:W-:Y:S01]  /*89a0*/  IMAD.X R3, RZ, RZ, R3, P3 ;  /* 0x000000ffff037224 */ /* 0x000fe200018e0603 */
[----:B-1----:R-:W-:-:S04]  /*89b0*/  LEA R2, P3, R0, UR6, 0x2 ;  /* 0x0000000600027c11 */ /* 0x002fc8000f8610ff */
[----:B------:R-:W-:-:S05]  /*89c0*/  LEA.HI.X R3, R0, UR7, R3, 0x2, P3 ;  /* 0x0000000700037c11 */ /* 0x000fca00098f1403 */
[----:B--2---:R1:W-:Y:S04]  /*89d0*/  STG.E desc[UR8][R2.64], R11 ;  /* 0x0000000b02007986 */ /* 0x0043e8000c101908 */
.L_x_310:
[----:B------:R-:W-:Y:S05]  /*89e0*/  BSYNC.RECONVERGENT B0 ;  /* 0x0000000000007941 */ /* 0x000fea0003800200 */
.L_x_309:
[----:B------:R-:W-:Y:S01]  /*89f0*/  NOP ;  /* 0x0000000000007918 */ /* 0x000fe20000000000 */
[----:B------:R-:W-:Y:S01]  /*8a00*/  BSSY.RECONVERGENT B0, `(.L_x_311) ;  /* 0x000000e000007945 */ /* 0x000fe20003800200 */
[----:B------:R-:W-:Y:S02]  /*8a10*/  ISETP.GE.AND P3, PT, R6, R37, PT ;  /* 0x000000250600720c */ /* 0x000fe40003f66270 */
[----:B------:R-:W-:Y:S02]  /*8a20*/  LOP3.LUT R6, R5, 0xc00, RZ, 0xfc, !PT ;  /* 0x00000c0005067812 */ /* 0x000fe400078efcff */
[----:B------:R-:W-:Y:S01]  /*8a30*/  LEA R30, R30, UR4, 0x3 ;  /* 0x000000041e1e7c11 */ /* 0x000fe2000f8e18ff */
[----:B------:R-:W-:Y:S08]  /*8a40*/  @P2 BRA `(.L_x_312) ;  /* 0x0000000000242947 */ /* 0x000ff00003800000 */
[----:B01----:R-:W0:Y:S01]  /*8a50*/  LDS.64 R2, [R30+0xb400] ;  /* 0x00b400001e027984 */ /* 0x003e220000000a00 */
[----:B------:R-:W-:Y:S01]  /*8a60*/  IMAD R11, R5, -0x4, R7 ;  /* 0xfffffffc050b7824 */ /* 0x000fe200078e0207 */
[----:B------:R-:W1:Y:S05]  /*8a70*/  LDCU.64 UR6, c[0x0][0x3b0] ;  /* 0x00007600ff0677ac */ /* 0x000e6a0008000a00 */
[----:B------:R-:W2:Y:S01]  /*8a80*/  LDS R11, [R11+0x600] ;  /* 0x000600000b0b7984 */ /* 0x000ea20000000800 */
[----:B0-----:R-:W-:-:S05]  /*8a90*/  IADD3 R0, P2, PT, R2, R5, RZ ;  /* 0x0000000502007210 */ /* 0x001fca0007f5e0ff */
[----:B------:R-:W-:Y:S01]  /*8aa0*/  IMAD.X R3, RZ, RZ, R3, P2 ;  /* 0x000000ffff037224 */ /* 0x000fe200010e0603 */
[----:B-1----:R-:W-:-:S04]  /*8ab0*/  LEA R2, P2, R0, UR6, 0x2 ;  /* 0x0000000600027c11 */ /* 0x002fc8000f8410ff */
[----:B------:R-:W-:-:S05]  /*8ac0*/  LEA.HI.X R3, R0, UR7, R3, 0x2, P2 ;  /* 0x0000000700037c11 */ /* 0x000fca00090f1403 */
[----:B--2---:R2:W-:Y:S04]  /*8ad0*/  STG.E desc[UR8][R2.64+0x600], R11 ;  /* 0x0006000b02007986 */ /* 0x0045e8000c101908 */
.L_x_312:
[----:B------:R-:W-:Y:S05]  /*8ae0*/  BSYNC.RECONVERGENT B0 ;  /* 0x0000000000007941 */ /* 0x000fea0003800200 */
.L_x_311:
[----:B------:R-:W-:Y:S01]  /*8af0*/  NOP ;  /* 0x0000000000007918 */ /* 0x000fe20000000000 */
[----:B------:R-:W-:Y:S01]  /*8b00*/  BSSY.RECONVERGENT B0, `(.L_x_313) ;  /* 0x000000e000007945 */ /* 0x000fe20003800200 */
[----:B------:R-:W-:Y:S01]  /*8b10*/  ISETP.GE.AND P2, PT, R6, R37, PT ;  /* 0x000000250600720c */ /* 0x000fe20003f46270 */
[----:B------:R-:W-:Y:S01]  /*8b20*/  VIADD R6, R5, 0xd80 ;  /* 0x00000d8005067836 */ /* 0x000fe20000000000 */
[----:B------:R-:W-:Y:S01]  /*8b30*/  LEA R31, R31, UR4, 0x3 ;  /* 0x000000041f1f7c11 */ /* 0x000fe2000f8e18ff */
[----:B------:R-:W-:Y:S10]  /*8b40*/  @P1 BRA `(.L_x_314) ;  /* 0x0000000000241947 */ /* 0x000ff40003800000 */
[----:B012---:R-:W0:Y:S01]  /*8b50*/  LDS.64 R2, [R31+0xb400] ;  /* 0x00b400001f027984 */ /* 0x007e220000000a00 */
        /* <DEDUP_REMOVED lines=8> */
.L_x_314:
[----:B------:R-:W-:Y:S05]  /*8be0*/  BSYNC.RECONVERGENT B0 ;  /* 0x0000000000007941 */ /* 0x000fea0003800200 */
.L_x_313:
[----:B------:R-:W-:Y:S01]  /*8bf0*/  NOP ;  /* 0x0000000000007918 */ /* 0x000fe20000000000 */
[----:B------:R-:W-:Y:S01]  /*8c00*/  BSSY.RECONVERGENT B0, `(.L_x_315) ;  /* 0x000000e000007945 */ /* 0x000fe20003800200 */
[----:B------:R-:W-:Y:S01]  /*8c10*/  ISETP.GE.AND P1, PT, R6, R37, PT ;  /* 0x000000250600720c */ /* 0x000fe20003f26270 */
[----:B------:R-:W-:Y:S01]  /*8c20*/  VIADD R6, R5, 0xf00 ;  /* 0x00000f0005067836 */ /* 0x000fe20000000000 */
[----:B------:R-:W-:Y:S01]  /*8c30*/  LEA R28, R28, UR4, 0x3 ;  /* 0x000000041c1c7c11 */ /* 0x000fe2000f8e18ff */
[----:B------:R-:W-:Y:S10]  /*8c40*/  @P0 BRA `(.L_x_316) ;  /* 0x0000000000240947 */ /* 0x000ff40003800000 */
[----:B0123--:R-:W0:Y:S01]  /*8c50*/  LDS.64 R2, [R28+0xb400] ;  /* 0x00b400001c027984 */ /* 0x00fe220000000a00 */
        /* <DEDUP_REMOVED lines=8> */
.L_x_316:
[----:B------:R-:W-:Y:S05]  /*8ce0*/  BSYNC.RECONVERGENT B0 ;  /* 0x0000000000007941 */ /* 0x000fea0003800200 */
.L_x_315:
[----:B------:R-:W-:Y:S01]  /*8cf0*/  NOP ;  /* 0x0000000000007918 */ /* 0x000fe20000000000 */
[----:B------:R-:W-:Y:S01]  /*8d00*/  BSSY.RECONVERGENT B0, `(.L_x_317) ;  /* 0x000000e000007945 */ /* 0x000fe20003800200 */
[----:B------:R-:W-:Y:S01]  /*8d10*/  ISETP.GE.AND P0, PT, R6, R37, PT ;  /* 0x000000250600720c */ /* 0x000fe20003f06270 */
[----:B------:R-:W-:Y:S01]  /*8d20*/  VIADD R6, R5, 0x1080 ;  /* 0x0000108005067836 */ /* 0x000fe20000000000 */
[----:B------:R-:W-:Y:S01]  /*8d30*/  LEA R27, R27, UR4, 0x3 ;  /* 0x000000041b1b7c11 */ /* 0x000fe2000f8e18ff */
[----:B------:R-:W-:Y:S10]  /*8d40*/  @P6 BRA `(.L_x_318) ;  /* 0x0000000000246947 */ /* 0x000ff40003800000 */
[----:B01234-:R-:W0:Y:S01]  /*8d50*/  LDS.64 R2, [R27+0xb400] ;  /* 0x00b400001b027984 */ /* 0x01fe220000000a00 */
        /* <DEDUP_REMOVED lines=8> */
.L_x_318:
[----:B------:R-:W-:Y:S05]  /*8de0*/  BSYNC.RECONVERGENT B0 ;  /* 0x0000000000007941 */ /* 0x000fea0003800200 */
.L_x_317:
        /* <DEDUP_REMOVED lines=15> */
.L_x_320:
[----:B------:R-:W-:Y:S05]  /*8ee0*/  BSYNC.RECONVERGENT B0 ;  /* 0x0000000000007941 */ /* 0x000fea0003800200 */
.L_x_319:
        /* <DEDUP_REMOVED lines=15> */
.L_x_322:
[----:B------:R-:W-:Y:S05]  /*8fe0*/  BSYNC.RECONVERGENT B0 ;  /* 0x0000000000007941 */ /* 0x000fea0003800200 */
.L_x_321:
        /* <DEDUP_REMOVED lines=15> */
.L_x_324:
[----:B------:R-:W-:Y:S05]  /*90e0*/  BSYNC.RECONVERGENT B0 ;  /* 0x0000000000007941 */ /* 0x000fea0003800200 */
.L_x_323:
[----:B------:R-:W-:Y:S01]  /*90f0*/  NOP ;  /* 0x0000000000007918 */ /* 0x000fe20000000000 */
[----:B------:R-:W-:Y:S01]  /*9100*/  BSSY.RECONVERGENT B0, `(.L_x_325) ;  /* 0x000000d000007945 */ /* 0x000fe20003800200 */
[----:B------:R-:W-:Y:S02]  /*9110*/  ISETP.GE.AND P3, PT, R6, R37, PT ;  /* 0x000000250600720c */ /* 0x000fe40003f66270 */
        /* <DEDUP_REMOVED lines=11> */
.L_x_326:
[----:B------:R-:W-:Y:S05]  /*91d0*/  BSYNC.RECONVERGENT B0 ;  /* 0x0000000000007941 */ /* 0x000fea0003800200 */
.L_x_325:
[----:B------:R-:W-:Y:S01]  /*91e0*/  NOP ;  /* 0x0000000000007918 */ /* 0x000fe20000000000 */
[----:B------:R-:W-:Y:S01]  /*91f0*/  BSSY.RECONVERGENT B0, `(.L_x_327) ;  /* 0x000000c000007945 */ /* 0x000fe20003800200 */
[----:B------:R-:W-:-:S03]  /*9200*/  LEA R16, R16, UR4, 0x3 ;  /* 0x0000000410107c11 */ /* 0x000fc6000f8e18ff */
[----:B------:R-:W-:Y:S05]  /*9210*/  @P1 BRA `(.L_x_328) ;  /* 0x0000000000241947 */ /* 0x000fea0003800000 */
        /* <DEDUP_REMOVED lines=9> */
.L_x_328:
[----:B------:R-:W-:Y:S05]  /*92b0*/  BSYNC.RECONVERGENT B0 ;  /* 0x0000000000007941 */ /* 0x000fea0003800200 */
.L_x_327:
        /* <DEDUP_REMOVED lines=13> */
.L_x_330:
[----:B------:R-:W-:Y:S05]  /*9390*/  BSYNC.RECONVERGENT B0 ;  /* 0x0000000000007941 */ /* 0x000fea0003800200 */
.L_x_329:
        /* <DEDUP_REMOVED lines=13> */
.L_x_332:
[----:B------:R-:W-:Y:S05]  /*9470*/  BSYNC.RECONVERGENT B0 ;  /* 0x0000000000007941 */ /* 0x000fea0003800200 */
.L_x_331:
        /* <DEDUP_REMOVED lines=13> */
.L_x_334:
[----:B------:R-:W-:Y:S05]  /*9550*/  BSYNC.RECONVERGENT B0 ;  /* 0x0000000000007941 */ /* 0x000fea0003800200 */
.L_x_333:
[----:B------:R-:W-:Y:S01]  /*9560*/  NOP ;  /* 0x0000000000007918 */ /* 0x000fe20000000000 */
[----:B------:R-:W-:Y:S01]  /*9570*/  BSSY.RECONVERGENT B0, `(.L_x_335) ;  /* 0x000000d000007945 */ /* 0x000fe20003800200 */
[----:B------:R-:W-:Y:S02]  /*9580*/  LEA R6, R9, UR4, 0x3 ;  /* 0x0000000409067c11 */ /* 0x000fe4000f8e18ff */
[----:B------:R-:W-:Y:S01]  /*9590*/  LEA R8, R8, UR4, 0x3 ;  /* 0x0000000408087c11 */ /* 0x000fe2000f8e18ff */
[----:B------:R-:W-:Y:S06]  /*95a0*/  @P4 BRA `(.L_x_336) ;  /* 0x0000000000244947 */ /* 0x000fec0003800000 */
        /* <DEDUP_REMOVED lines=9> */
.L_x_336:
[----:B------:R-:W-:Y:S05]  /*9640*/  BSYNC.RECONVERGENT B0 ;  /* 0x0000000000007941 */ /* 0x000fea0003800200 */
.L_x_335:
[----:B------:R-:W-:Y:S01]  /*9650*/  NOP ;  /* 0x0000000000007918 */ /* 0x000fe20000000000 */
[----:B01234-:R-:W0:Y:S01]  /*9660*/  LDS.64 R2, [R8+0xb400] ;  /* 0x00b4000008027984 */ /* 0x01fe220000000a00 */
[----:B------:R-:W-:Y:S01]  /*9670*/  @!P3 IMAD R7, R5, -0x4, R7 ;  /* 0xfffffffc0507b824 */ /* 0x000fe200078e0207 */
[----:B------:R-:W1:Y:S05]  /*9680*/  @!P3 LDC.64 R10, c[0x0][0x3b0] ;  /* 0x0000ec00ff0abb82 */ /* 0x000e6a0000000a00 */
[----:B------:R-:W2:Y:S01]  /*9690*/  @!P3 LDS R7, [R7+0x5400] ;  /* 0x005400000707b984 */ /* 0x000ea20000000800 */
[----:B0-----:R-:W-:-:S05]  /*96a0*/  IADD3 R4, P0, PT, R2, R5, RZ ;  /* 0x0000000502047210 */ /* 0x001fca0007f1e0ff */
[----:B------:R-:W-:Y:S01]  /*96b0*/  IMAD.X R3, RZ, RZ, R3, P0 ;  /* 0x000000ffff037224 */ /* 0x000fe200000e0603 */
[----:B-1----:R-:W-:-:S04]  /*96c0*/  @!P3 LEA R2, P0, R4, R10, 0x2 ;  /* 0x0000000a0402b211 */ /* 0x002fc800078010ff */
[----:B------:R-:W-:-:S05]  /*96d0*/  @!P3 LEA.HI.X R3, R4, R11, R3, 0x2, P0 ;  /* 0x0000000b0403b211 */ /* 0x000fca00000f1403 */
[----:B--2---:R-:W-:Y:S01]  /*96e0*/  @!P3 STG.E desc[UR8][R2.64+0x5400], R7 ;  /* 0x005400070200b986 */ /* 0x004fe2000c101908 */
[----:B------:R-:W-:Y:S01]  /*96f0*/  NOP ;  /* 0x0000000000007918 */ /* 0x000fe20000000000 */
[----:B------:R-:W-:Y:S05]  /*9700*/  EXIT ;  /* 0x000000000000794d */ /* 0x000fea0003800000 */
.L_x_233:
[----:B------:R-:W-:Y:S02]  /*9710*/  IMAD.MOV.U32 R84, RZ, RZ, R76 ;  /* 0x000000ffff547224 */ /* 0x000fe400078e004c */
[----:B------:R-:W-:Y:S02]  /*9720*/  IMAD.MOV.U32 R85, RZ, RZ, 0x1 ;  /* 0x00000001ff557424 */ /* 0x000fe400078e00ff */
[----:B------:R-:W-:Y:S02]  /*9730*/  IMAD.MOV.U32 R86, RZ, RZ, RZ ;  /* 0x000000ffff567224 */ /* 0x000fe400078e00ff */
[----:B------:R-:W-:-:S07]  /*9740*/  IMAD.MOV.U32 R83, RZ, RZ, -0x1 ;  /* 0xffffffffff537424 */ /* 0x000fce00078e00ff */
[----:B------:R-:W-:Y:S05]  /*9750*/  WARPSYNC.COLLECTIVE R83, `(.L_x_337) ;  /* 0x0000000053087348 */ /* 0x000fea0003c00000 */
[----:B------:R0:W1:Y:S02]  /*9760*/  SHFL.UP P0, R79, R84, R85, R86 ;  /* 0x04000055544f7389 */ /* 0x0000640000000056 */
[----:B01----:R-:W-:Y:S05]  /*9770*/  ENDCOLLECTIVE ;  /* 0x000000000000791b */ /* 0x003fea0003800000 */
.L_x_337:
[----:B------:R-:W-:Y:S02]  /*9780*/  IMAD.MOV.U32 R85, RZ, RZ, 0x2 ;  /* 0x00000002ff557424 */ /* 0x000fe400078e00ff */
[----:B------:R-:W-:-:S04]  /*9790*/  IMAD.MOV.U32 R55, RZ, RZ, R79 ;  /* 0x000000ffff377224 */ /* 0x000fc800078e004f */
[----:B------:R-:W-:-:S04]  /*97a0*/  @P0 IMAD.IADD R55, R76, 0x1, R55 ;  /* 0x000000014c370824 */ /* 0x000fc800078e0237 */
[----:B------:R-:W-:-:S07]  /*97b0*/  IMAD.MOV.U32 R84, RZ, RZ, R55 ;  /* 0x000000ffff547224 */ /* 0x000fce00078e0037 */
[----:B------:R-:W-:Y:S05]  /*97c0*/  WARPSYNC.COLLECTIVE R83, `(.L_x_338) ;  /* 0x0000000053087348 */ /* 0x000fea0003c00000 */
[----:B------:R0:W1:Y:S02]  /*97d0*/  SHFL.UP P0, R79, R84, R85, R86 ;  /* 0x04000055544f7389 */ /* 0x0000640000000056 */
[----:B01----:R-:W-:Y:S05]  /*97e0*/  ENDCOLLECTIVE ;  /* 0x000000000000791b */ /* 0x003fea0003800000 */
.L_x_338:
[----:B------:R-:W-:Y:S02]  /*97f0*/  IMAD.MOV.U32 R85, RZ, RZ, 0x4 ;  /* 0x00000004ff557424 */ /* 0x000fe400078e00ff */
[----:B------:R-:W-:-:S04]  /*9800*/  IMAD.MOV.U32 R78, RZ, RZ, R79 ;  /* 0x000000ffff4e7224 */ /* 0x000fc800078e004f */
[----:B------:R-:W-:-:S04]  /*9810*/  @P0 IMAD.IADD R78, R55, 0x1, R78 ;  /* 0x00000001374e0824 */ /* 0x000fc800078e024e */
[----:B------:R-:W-:-:S07]  /*9820*/  IMAD.MOV.U32 R84, RZ, RZ, R78 ;  /* 0x000000ffff547224 */ /* 0x000fce00078e004e */
[----:B------:R-:W-:Y:S05]  /*9830*/  WARPSYNC.COLLECTIVE R83, `(.L_x_339) ;  /* 0x0000000053087348 */ /* 0x000fea0003c00000 */
[----:B------:R0:W1:Y:S02]  /*9840*/  SHFL.UP P0, R79, R84, R85, R86 ;  /* 0x04000055544f7389 */ /* 0x0000640000000056 */
[----:B01----:R-:W-:Y:S05]  /*9850*/  ENDCOLLECTIVE ;  /* 0x000000000000791b */ /* 0x003fea0003800000 */
.L_x_339:
[----:B------:R-:W-:Y:S02]  /*9860*/  IMAD.MOV.U32 R85, RZ, RZ, 0x8 ;  /* 0x00000008ff557424 */ /* 0x000fe400078e00ff */
[----:B------:R-:W-:-:S04]  /*9870*/  IMAD.MOV.U32 R77, RZ, RZ, R79 ;  /* 0x000000ffff4d7224 */ /* 0x000fc800078e004f */
[----:B------:R-:W-:-:S04]  /*9880*/  @P0 IMAD.IADD R77, R78, 0x1, R77 ;  /* 0x000000014e4d0824 */ /* 0x000fc800078e024d */
[----:B------:R-:W-:-:S07]  /*9890*/  IMAD.MOV.U32 R84, RZ, RZ, R77 ;  /* 0x000000ffff547224 */ /* 0x000fce00078e004d */
[----:B------:R-:W-:Y:S05]  /*98a0*/  WARPSYNC.COLLECTIVE R83, `(.L_x_340) ;  /* 0x0000000053087348 */ /* 0x000fea0003c00000 */
[----:B------:R0:W1:Y:S02]  /*98b0*/  SHFL.UP P0, R79, R84, R85, R86 ;  /* 0x04000055544f7389 */ /* 0x0000640000000056 */
[----:B01----:R-:W-:Y:S05]  /*98c0*/  ENDCOLLECTIVE ;  /* 0x000000000000791b */ /* 0x003fea0003800000 */
.L_x_340:
[----:B------:R-:W-:Y:S02]  /*98d0*/  IMAD.MOV.U32 R85, RZ, RZ, 0x10 ;  /* 0x00000010ff557424 */ /* 0x000fe400078e00ff */
[----:B------:R-:W-:-:S04]  /*98e0*/  IMAD.MOV.U32 R80, RZ, RZ, R79 ;  /* 0x000000ffff507224 */ /* 0x000fc800078e004f */
[----:B------:R-:W-:-:S04]  /*98f0*/  @P0 IMAD.IADD R80, R77, 0x1, R80 ;  /* 0x000000014d500824 */ /* 0x000fc800078e0250 */
[----:B------:R-:W-:-:S07]  /*9900*/  IMAD.MOV.U32 R84, RZ, RZ, R80 ;  /* 0x000000ffff547224 */ /* 0x000fce00078e0050 */
[----:B------:R-:W-:Y:S05]  /*9910*/  WARPSYNC.COLLECTIVE R83, `(.L_x_341) ;  /* 0x0000000053087348 */ /* 0x000fea0003c00000 */
[----:B------:R0:W1:Y:S02]  /*9920*/  SHFL.UP P0, R79, R84, R85, R86 ;  /* 0x04000055544f7389 */ /* 0x0000640000000056 */
[----:B01----:R-:W-:Y:S05]  /*9930*/  ENDCOLLECTIVE ;  /* 0x000000000000791b */ /* 0x003fea0003800000 */
.L_x_341:
[----:B------:R-:W-:Y:S05]  /*9940*/  BRA `(.L_x_342) ;  /* 0xffffff8c00d47947 */ /* 0x000fea000383ffff */
.L_x_343:
        /* <DEDUP_REMOVED lines=11> */
.L_x_545:


//--------------------- .text._ZN3cub18CUB_300001_SM_10006detail10radix_sort33DeviceRadixSortExclusiveSumKernelINS1_5radix10policy_hubIyiyE10Policy1000EyEEvPT0_ --------------------------
	.section	.text._ZN3cub18CUB_300001_SM_10006detail10radix_sort33DeviceRadixSortExclusiveSumKernelINS1_5radix10policy_hubIyiyE10Policy1000EyEEvPT0_,"ax",@progbits
	.align	128
        .global         _ZN3cub18CUB_300001_SM_10006detail10radix_sort33DeviceRadixSortExclusiveSumKernelINS1_5radix10policy_hubIyiyE10Policy1000EyEEvPT0_
        .type           _ZN3cub18CUB_300001_SM_10006detail10radix_sort33DeviceRadixSortExclusiveSumKernelINS1_5radix10policy_hubIyiyE10Policy1000EyEEvPT0_,@function
        .size           _ZN3cub18CUB_300001_SM_10006detail10radix_sort33DeviceRadixSortExclusiveSumKernelINS1_5radix10policy_hubIyiyE10Policy1000EyEEvPT0_,(.L_x_546 - _ZN3cub18CUB_300001_SM_10006detail10radix_sort33DeviceRadixSortExclusiveSumKernelINS1_5radix10policy_hubIyiyE10Policy1000EyEEvPT0_)
        .other          _ZN3cub18CUB_300001_SM_10006detail10radix_sort33DeviceRadixSortExclusiveSumKernelINS1_5radix10policy_hubIyiyE10Policy1000EyEEvPT0_,@"STO_CUDA_ENTRY STV_DEFAULT"
_ZN3cub18CUB_300001_SM_10006detail10radix_sort33DeviceRadixSortExclusiveSumKernelINS1_5radix10policy_hubIyiyE10Policy1000EyEEvPT0_:
.text._ZN3cub18CUB_300001_SM_10006detail10radix_sort33DeviceRadixSortExclusiveSumKernelINS1_5radix10policy_hubIyiyE10Policy1000EyEEvPT0_:
        /* <DEDUP_REMOVED lines=63> */
.L_x_356:
        /* <DEDUP_REMOVED lines=28> */
.L_x_344:
[----:B------:R-:W-:Y:S05]  /*05b0*/  WARPSYNC.ALL ;  /* 0x0000000000007948 */ /* 0x000fea0003800000 */
[----:B------:R-:W-:Y:S06]  /*05c0*/  BAR.SYNC.DEFER_BLOCKING 0x0 ;  /* 0x0000000000007b1d */ /* 0x000fec0000010000 */
[----:B------:R-:W-:Y:S05]  /*05d0*/  @P1 EXIT ;  /* 0x000000000000194d */ /* 0x000fea0003800000 */
[----:B01----:R-:W0:Y:S04]  /*05e0*/  LDS.64 R2, [R0+0x10] ;  /* 0x0000100000027984 */ /* 0x003e280000000a00 */
[----:B0-----:R-:W-:Y:S01]  /*05f0*/  STG.E.64 desc[UR4][R16.64], R2 ;  /* 0x0000000210007986 */ /* 0x001fe2000c101b04 */
[----:B------:R-:W-:Y:S05]  /*0600*/  EXIT ;  /* 0x000000000000794d */ /* 0x000fea0003800000 */
.L_x_345:
[----:B------:R-:W-:Y:S02]  /*0610*/  IMAD.MOV.U32 R24, RZ, RZ, R20 ;  /* 0x000000ffff187224 */ /* 0x000fe400078e0014 */
[----:B------:R-:W-:Y:S02]  /*0620*/  IMAD.MOV.U32 R23, RZ, RZ, 0x1 ;  /* 0x00000001ff177424 */ /* 0x000fe400078e00ff */
[----:B------:R-:W-:Y:S02]  /*0630*/  IMAD.MOV.U32 R22, RZ, RZ, RZ ;  /* 0x000000ffff167224 */ /* 0x000fe400078e00ff */
[----:B------:R-:W-:-:S07]  /*0640*/  IMAD.MOV.U32 R21, RZ, RZ, -0x1 ;  /* 0xffffffffff157424 */ /* 0x000fce00078e00ff */
[----:B------:R-:W-:Y:S05]  /*0650*/  WARPSYNC.COLLECTIVE R21, `(.L_x_346) ;  /* 0x0000000015087348 */ /* 0x000fea0003c00000 */
[----:B------:R0:W1:Y:S02]  /*0660*/  SHFL.UP P0, R25, R24, R23, R22 ;  /* 0x0400001718197389 */ /* 0x0000640000000016 */
[----:B01----:R-:W-:Y:S05]  /*0670*/  ENDCOLLECTIVE ;  /* 0x000000000000791b */ /* 0x003fea0003800000 */
.L_x_346:
[----:B------:R-:W-:Y:S02]  /*0680*/  IMAD.MOV.U32 R24, RZ, RZ, R19 ;  /* 0x000000ffff187224 */ /* 0x000fe400078e0013 */
[----:B------:R-:W-:-:S07]  /*0690*/  IMAD.MOV.U32 R27, RZ, RZ, R25 ;  /* 0x000000ffff1b7224 */ /* 0x000fce00078e0019 */
[----:B------:R-:W-:Y:S05]  /*06a0*/  WARPSYNC.COLLECTIVE R21, `(.L_x_347) ;  /* 0x0000000015087348 */ /* 0x000fea0003c00000 */
[----:B------:R0:W1:Y:S02]  /*06b0*/  SHFL.UP P0, R25, R24, R23, R22 ;  /* 0x0400001718197389 */ /* 0x0000640000000016 */
[----:B01----:R-:W-:Y:S05]  /*06c0*/  ENDCOLLECTIVE ;  /* 0x000000000000791b */ /* 0x003fea0003800000 */
.L_x_347:
        /* <DEDUP_REMOVED lines=9> */
.L_x_348:
[----:B------:R-:W-:Y:S02]  /*0760*/  IMAD.MOV.U32 R24, RZ, RZ, R26 ;  /* 0x000000ffff187224 */ /* 0x000fe400078e001a */
[----:B------:R-:W-:-:S07]  /*0770*/  IMAD.MOV.U32 R28, RZ, RZ, R25 ;  /* 0x000000ffff1c7224 */ /* 0x000fce00078e0019 */
[----:B------:R-:W-:Y:S05]  /*0780*/  WARPSYNC.COLLECTIVE R21, `(.L_x_349) ;  /* 0x0000000015087348 */ /* 0x000fea0003c00000 */
[----:B------:R0:W1:Y:S02]  /*0790*/  SHFL.UP P0, R25, R24, R23, R22 ;  /* 0x0400001718197389 */ /* 0x0000640000000016 */
[----:B01----:R-:W-:Y:S05]  /*07a0*/  ENDCOLLECTIVE ;  /* 0x000000000000791b */ /* 0x003fea0003800000 */
.L_x_349:
        /* <DEDUP_REMOVED lines=9> */
.L_x_350:
[----:B------:R-:W-:Y:S02]  /*0840*/  IMAD.MOV.U32 R24, RZ, RZ, R29 ;  /* 0x000000ffff187224 */ /* 0x000fe400078e001d */
[----:B------:R-:W-:-:S07]  /*0850*/  IMAD.MOV.U32 R27, RZ, RZ, R25 ;  /* 0x000000ffff1b7224 */ /* 0x000fce00078e0019 */
[----:B------:R-:W-:Y:S05]  /*0860*/  WARPSYNC.COLLECTIVE R21, `(.L_x_351) ;  /* 0x0000000015087348 */ /* 0x000fea0003c00000 */
[----:B------:R0:W1:Y:S02]  /*0870*/  SHFL.UP P0, R25, R24, R23, R22 ;  /* 0x0400001718197389 */ /* 0x0000640000000016 */
[----:B01----:R-:W-:Y:S05]  /*0880*/  ENDCOLLECTIVE ;  /* 0x000000000000791b */ /* 0x003fea0003800000 */
.L_x_351:
        /* <DEDUP_REMOVED lines=9> */
.L_x_352:
[----:B------:R-:W-:Y:S02]  /*0920*/  IMAD.MOV.U32 R24, RZ, RZ, R29 ;  /* 0x000000ffff187224 */ /* 0x000fe400078e001d */
[----:B------:R-:W-:-:S07]  /*0930*/  IMAD.MOV.U32 R27, RZ, RZ, R25 ;  /* 0x000000ffff1b7224 */ /* 0x000fce00078e0019 */
[----:B------:R-:W-:Y:S05]  /*0940*/  WARPSYNC.COLLECTIVE R21, `(.L_x_353) ;  /* 0x0000000015087348 */ /* 0x000fea0003c00000 */
[----:B------:R0:W1:Y:S02]  /*0950*/  SHFL.UP P0, R25, R24, R23, R22 ;  /* 0x0400001718197389 */ /* 0x0000640000000016 */
[----:B01----:R-:W-:Y:S05]  /*0960*/  ENDCOLLECTIVE ;  /* 0x000000000000791b */ /* 0x003fea0003800000 */
.L_x_353:
        /* <DEDUP_REMOVED lines=9> */
.L_x_354:
[----:B------:R-:W-:Y:S02]  /*0a00*/  IMAD.MOV.U32 R24, RZ, RZ, R26 ;  /* 0x000000ffff187224 */ /* 0x000fe400078e001a */
[----:B------:R-:W-:-:S07]  /*0a10*/  IMAD.MOV.U32 R28, RZ, RZ, R25 ;  /* 0x000000ffff1c7224 */ /* 0x000fce00078e0019 */
[----:B------:R-:W-:Y:S05]  /*0a20*/  WARPSYNC.COLLECTIVE R21, `(.L_x_355) ;  /* 0x0000000015087348 */ /* 0x000fea0003c00000 */
[----:B------:R0:W1:Y:S02]  /*0a30*/  SHFL.UP P0, R25, R24, R23, R22 ;  /* 0x0400001718197389 */ /* 0x0000640000000016 */
[----:B01----:R-:W-:Y:S05]  /*0a40*/  ENDCOLLECTIVE ;  /* 0x000000000000791b */ /* 0x003fea0003800000 */
.L_x_355:
[----:B------:R-:W-:Y:S05]  /*0a50*/  BRA `(.L_x_356) ;  /* 0xfffffff800647947 */ /* 0x000fea000383ffff */
.L_x_357:
        /* <DEDUP_REMOVED lines=10> */
.L_x_546:


//--------------------- .text._ZN3cub18CUB_300001_SM_10006detail10radix_sort30DeviceRadixSortHistogramKernelINS1_5radix10policy_hubIyiyE10Policy1000ELNS0_9SortOrderE0EyyNS1_21identity_decomposer_tEEEvPT2_PKT1_SA_iiT3_ --------------------------
	.section	.text._ZN3cub18CUB_300001_SM_10006detail10radix_sort30DeviceRadixSortHistogramKernelINS1_5radix10policy_hubIyiyE10Policy1000ELNS0_9SortOrderE0EyyNS1_21identity_decomposer_tEEEvPT2_PKT1_SA_iiT3_,"ax",@progbits
	.align	128
        .global         _ZN3cub18CUB_300001_SM_10006detail10radix_sort30DeviceRadixSortHistogramKernelINS1_5radix10policy_hubIyiyE10Policy1000ELNS0_9SortOrderE0EyyNS1_21identity_decomposer_tEEEvPT2_PKT1_SA_iiT3_
        .type           _ZN3cub18CUB_300001_SM_10006detail10radix_sort30DeviceRadixSortHistogramKernelINS1_5radix10policy_hubIyiyE10Policy1000ELNS0_9SortOrderE0EyyNS1_21identity_decomposer_tEEEvPT2_PKT1_SA_iiT3_,@function
        .size           _ZN3cub18CUB_300001_SM_10006detail10radix_sort30DeviceRadixSortHistogramKernelINS1_5radix10policy_hubIyiyE10Policy1000ELNS0_9SortOrderE0EyyNS1_21identity_decomposer_tEEEvPT2_PKT1_SA_iiT3_,(.L_x_547 - _ZN3cub18CUB_300001_SM_10006detail10radix_sort30DeviceRadixSortHistogramKernelINS1_5radix10policy_hubIyiyE10Policy1000ELNS0_9SortOrderE0EyyNS1_21identity_decomposer_tEEEvPT2_PKT1_SA_iiT3_)
        .other          _ZN3cub18CUB_300001_SM_10006detail10radix_sort30DeviceRadixSortHistogramKernelINS1_5radix10policy_hubIyiyE10Policy1000ELNS0_9SortOrderE0EyyNS1_21identity_decomposer_tEEEvPT2_PKT1_SA_iiT3_,@"STO_CUDA_ENTRY STV_DEFAULT"
_ZN3cub18CUB_300001_SM_10006detail10radix_sort30DeviceRadixSortHistogramKernelINS1_5radix10policy_hubIyiyE10Policy1000ELNS0_9SortOrderE0EyyNS1_21identity_decomposer_tEEEvPT2_PKT1_SA_iiT3_:
.text._ZN3cub18CUB_300001_SM_10006detail10radix_sort30DeviceRadixSortHistogramKernelINS1_5radix10policy_hubIyiyE10Policy1000ELNS0_9SortOrderE0EyyNS1_21identity_decomposer_tEEEvPT2_PKT1_SA_iiT3_:
        /* <DEDUP_REMOVED lines=27> */
.L_x_441:
        /* <DEDUP_REMOVED lines=15> */
.L_x_361:
        /* <DEDUP_REMOVED lines=21> */
.L_x_360:
        /* <DEDUP_REMOVED lines=20> */
.L_x_363:
        /* <DEDUP_REMOVED lines=17> */
.L_x_362:
[----:B------:R-:W-:-:S13]  /*0640*/  ISETP.GT.U32.AND P2, PT, R0, 0x7f, PT ;  /* 0x0000007f0000780c */ /* 0x000fda0003f44070 */
[----:B------:R-:W-:Y:S05]  /*0650*/  @P2 BRA `(.L_x_359) ;  /* 0x0000000000dc2947 */ /* 0x000fea0003800000 */
[----:B--2---:R-:W-:Y:S01]  /*0660*/  IMAD.MOV.U32 R7, RZ, RZ, RZ ;  /* 0x000000ffff077224 */ /* 0x004fe200078e00ff */
[----:B------:R-:W-:Y:S06]  /*0670*/  @!P0 BRA `(.L_x_364) ;  /* 0x0000000000588947 */ /* 0x000fec0003800000 */
[----:B------:R-:W-:-:S07]  /*0680*/  IMAD.MOV.U32 R7, RZ, RZ, RZ ;  /* 0x000000ffff077224 */ /* 0x000fce00078e00ff */
.L_x_365:
        /* <DEDUP_REMOVED lines=21> */
.L_x_364:
        /* <DEDUP_REMOVED lines=14> */
.L_x_366:
        /* <DEDUP_REMOVED lines=17> */
.L_x_359:
[----:B------:R-:W-:Y:S05]  /*09d0*/  BSYNC.RECONVERGENT B0 ;  /* 0x0000000000007941 */ /* 0x000fea0003800200 */
.L_x_358:
        /* <DEDUP_REMOVED lines=16> */
.L_x_372:
        /* <DEDUP_REMOVED lines=36> */
.L_x_368:
        /* <DEDUP_REMOVED lines=79> */
.L_x_369:
        /* <DEDUP_REMOVED lines=8> */
.L_x_371:
        /* <DEDUP_REMOVED lines=73> */
.L_x_370:
[----:B------:R-:W-:Y:S05]  /*1720*/  BRA.U !UP0, `(.L_x_372) ;  /* 0xfffffff108ec7547 */ /* 0x000fea000b83ffff */
.L_x_367:
        /* <DEDUP_REMOVED lines=16> */
.L_x_392:
        /* <DEDUP_REMOVED lines=16> */
.L_x_377:
[----:B------:R-:W-:Y:S05]  /*1930*/  BSYNC.RECONVERGENT B1 ;  /* 0x0000000000017941 */ /* 0x000fea0003800200 */
.L_x_376:
        /* <DEDUP_REMOVED lines=15> */
.L_x_379:
[----:B------:R-:W-:Y:S05]  /*1a30*/  BSYNC.RECONVERGENT B1 ;  /* 0x0000000000017941 */ /* 0x000fea0003800200 */
.L_x_378:
        /* <DEDUP_REMOVED lines=8> */
.L_x_381:
[----:B------:R-:W-:Y:S05]  /*1ac0*/  BSYNC.RECONVERGENT B1 ;  /* 0x0000000000017941 */ /* 0x000fea0003800200 */
.L_x_380:
        /* <DEDUP_REMOVED lines=8> */
.L_x_383:
[----:B------:R-:W-:Y:S05]  /*1b50*/  BSYNC.RECONVERGENT B1 ;  /* 0x0000000000017941 */ /* 0x000fea0003800200 */
.L_x_382:
[----:B------:R-:W-:Y:S04]  /*1b60*/  BSSY.RECONVERGENT B1, `(.L_x_384) ;  /* 0x0000007000017945 */ /* 0x000fe80003800200 */
[----:B------:R-:W-:Y:S05]  /*1b70*/  @!P2 BRA `(.L_x_385) ;  /* 0x000000000014a947 */ /* 0x000fea0003800000 */
[----:B0123--:R-:W-:Y:S01]  /*1b80*/  LEA R19, R11, R0, 0x8 ;  /* 0x000000000b137211 */ /* 0x00ffe200078e40ff */
[----:B------:R-:W-:-:S04]  /*1b90*/  IMAD.MOV.U32 R17, RZ, RZ, RZ ;  /* 0x000000ffff117224 */ /* 0x000fc800078e00ff */
[----:B------:R-:W-:-:S04]  /*1ba0*/  VIADD R19, R19, 0x400 ;  /* 0x0000040013137836 */ /* 0x000fc80000000000 */
[----:B------:R-:W-:-:S05]  /*1bb0*/  IMAD.WIDE.U32 R18, R19, 0x8, R8 ;  /* 0x0000000813127825 */ /* 0x000fca00078e0008 */
[----:B------:R4:W-:Y:S02]  /*1bc0*/  REDG.E.ADD.64.STRONG.GPU desc[UR16][R18.64], R16 ;  /* 0x000000101200798e */ /* 0x0009e4000c12e510 */
.L_x_385:
[----:B------:R-:W-:Y:S05]  /*1bd0*/  BSYNC.RECONVERGENT B1 ;  /* 0x0000000000017941 */ /* 0x000fea0003800200 */
.L_x_384:
[----:B------:R-:W-:Y:S04]  /*1be0*/  BSSY.RECONVERGENT B1, `(.L_x_386) ;  /* 0x0000007000017945 */ /* 0x000fe80003800200 */
[----:B------:R-:W-:Y:S05]  /*1bf0*/  @!P3 BRA `(.L_x_387) ;  /* 0x000000000014b947 */ /* 0x000fea0003800000 */
[----:B----4-:R-:W-:Y:S02]  /*1c00*/  IMAD R17, R11, 0x100, R0 ;  /* 0x000001000b117824 */ /* 0x010fe400078e0200 */
[----:B------:R-:W-:Y:S02]  /*1c10*/  IMAD.MOV.U32 R15, RZ, RZ, RZ ;  /* 0x000000ffff0f7224 */ /* 0x000fe400078e00ff */
[----:B------:R-:W-:-:S04]  /*1c20*/  VIADD R17, R17, 0x500 ;  /* 0x0000050011117836 */ /* 0x000fc80000000000 */
[----:B------:R-:W-:-:S05]  /*1c30*/  IMAD.WIDE.U32 R16, R17, 0x8, R8 ;  /* 0x0000000811107825 */ /* 0x000fca00078e0008 */
[----:B------:R4:W-:Y:S02]  /*1c40*/  REDG.E.ADD.64.STRONG.GPU desc[UR16][R16.64], R14 ;  /* 0x0000000e1000798e */ /* 0x0009e4000c12e510 */
.L_x_387:
[----:B------:R-:W-:Y:S05]  /*1c50*/  BSYNC.RECONVERGENT B1 ;  /* 0x0000000000017941 */ /* 0x000fea0003800200 */
.L_x_386:
        /* <DEDUP_REMOVED lines=8> */
.L_x_389:
[----:B------:R-:W-:Y:S05]  /*1ce0*/  BSYNC.RECONVERGENT B1 ;  /* 0x0000000000017941 */ /* 0x000fea0003800200 */
.L_x_388:
        /* <DEDUP_REMOVED lines=8> */
.L_x_391:
[----:B------:R-:W-:Y:S05]  /*1d70*/  BSYNC.RECONVERGENT B1 ;  /* 0x0000000000017941 */ /* 0x000fea0003800200 */
.L_x_390:
[----:B------:R-:W-:-:S04]  /*1d80*/  IADD3 R11, PT, PT, R11, 0x8, RZ ;  /* 0x000000080b0b7810 */ /* 0x000fc80007ffe0ff */
[----:B------:R-:W-:-:S13]  /*1d90*/  ISETP.NE.AND P0, PT, R11, R6, PT ;  /* 0x000000060b00720c */ /* 0x000fda0003f05270 */
[----:B------:R-:W-:Y:S05]  /*1da0*/  @P0 BRA `(.L_x_392) ;  /* 0xfffffff800a00947 */ /* 0x000fea000383ffff */
[----:B------:R-:W-:-:S07]  /*1db0*/  IMAD.MOV.U32 R9, RZ, RZ, R6 ;  /* 0x000000ffff097224 */ /* 0x000fce00078e0006 */
.L_x_375:
        /* <DEDUP_REMOVED lines=25> */
.L_x_396:
[----:B------:R-:W-:Y:S05]  /*1f50*/  BSYNC.RECONVERGENT B1 ;  /* 0x0000000000017941 */ /* 0x000fea0003800200 */
.L_x_395:
        /* <DEDUP_REMOVED lines=9> */
.L_x_398:
[----:B------:R-:W-:Y:S05]  /*1ff0*/  BSYNC.RECONVERGENT B1 ;  /* 0x0000000000017941 */ /* 0x000fea0003800200 */
.L_x_397:
        /* <DEDUP_REMOVED lines=9> */
.L_x_400:
[----:B------:R-:W-:Y:S05]  /*2090*/  BSYNC.RECONVERGENT B1 ;  /* 0x0000000000017941 */ /* 0x000fea0003800200 */
.L_x_399:
        /* <DEDUP_REMOVED lines=9> */
.L_x_402:
[----:B------:R-:W-:Y:S05]  /*2130*/  BSYNC.RECONVERGENT B1 ;  /* 0x0000000000017941 */ /* 0x000fea0003800200 */
.L_x_401:
[----:B------:R-:W-:-:S07]  /*2140*/  VIADD R9, R9, 0x4 ;  /* 0x0000000409097836 */ /* 0x000fce0000000000 */
.L_x_394:
        /* <DEDUP_REMOVED lines=18> */
.L_x_406:
[----:B------:R-:W-:Y:S05]  /*2270*/  BSYNC.RECONVERGENT B2 ;  /* 0x0000000000027941 */ /* 0x000fea0003800200 */
.L_x_405:
        /* <DEDUP_REMOVED lines=9> */
.L_x_408:
[----:B------:R-:W-:Y:S05]  /*2310*/  BSYNC.RECONVERGENT B2 ;  /* 0x0000000000027941 */ /* 0x000fea0003800200 */
.L_x_407:
[----:B------:R-:W-:-:S07]  /*2320*/  IADD3 R9, PT, PT, R9, 0x2, RZ ;  /* 0x0000000209097810 */ /* 0x000fce0007ffe0ff */
.L_x_404:
        /* <DEDUP_REMOVED lines=12> */
.L_x_403:
[----:B------:R-:W-:Y:S05]  /*23f0*/  BSYNC.RECONVERGENT B1 ;  /* 0x0000000000017941 */ /* 0x000fea0003800200 */
.L_x_393:
[----:B------:R-:W-:-:S13]  /*2400*/  ISETP.GT.U32.AND P0, PT, R0, 0x7f, PT ;  /* 0x0000007f0000780c */ /* 0x000fda0003f04070 */
[----:B------:R-:W-:Y:S05]  /*2410*/  @P0 BRA `(.L_x_374) ;  /* 0x0000000800a00947 */ /* 0x000fea0003800000 */
[----:B------:R-:W-:Y:S01]  /*2420*/  ISETP.GE.U32.AND P0, PT, R13, 0x7, PT ;  /* 0x000000070d00780c */ /* 0x000fe20003f06070 */
[----:B----4-:R-:W-:-:S12]  /*2430*/  IMAD.MOV.U32 R9, RZ, RZ, RZ ;  /* 0x000000ffff097224 */ /* 0x010fd800078e00ff */
[----:B------:R-:W-:Y:S05]  /*2440*/  @!P0 BRA `(.L_x_409) ;  /* 0x0000000400248947 */ /* 0x000fea0003800000 */
[----:B------:R-:W4:Y:S01]  /*2450*/  LDC.64 R8, c[0x0][0x380] ;  /* 0x0000e000ff087b82 */ /* 0x000f220000000a00 */
[----:B0123--:R-:W-:-:S07]  /*2460*/  IMAD.MOV.U32 R15, RZ, RZ, RZ ;  /* 0x000000ffff0f7224 */ /* 0x00ffce00078e00ff */
.L_x_426:
        /* <DEDUP_REMOVED lines=19> */
.L_x_411:
[----:B------:R-:W-:Y:S05]  /*25a0*/  BSYNC.RECONVERGENT B1 ;  /* 0x0000000000017941 */ /* 0x000fea0003800200 */
.L_x_410:
[----:B------:R-:W-:Y:S04]  /*25b0*/  BSSY.RECONVERGENT B1, `(.L_x_412) ;  /* 0x0000005000017945 */ /* 0x000fe80003800200 */
[----:B------:R-:W-:Y:S05]  /*25c0*/  @!P1 BRA `(.L_x_413) ;  /* 0x00000000000c9947 */ /* 0x000fea0003800000 */
[----:B0-2---:R-:W-:Y:S02]  /*25d0*/  IMAD.MOV.U32 R12, RZ, RZ, R20 ;  /* 0x000000ffff0c7224 */ /* 0x005fe400078e0014 */
[----:B------:R-:W-:-:S05]  /*25e0*/  IMAD.MOV.U32 R13, RZ, RZ, RZ ;  /* 0x000000ffff0d7224 */ /* 0x000fca00078e00ff */
[----:B------:R1:W-:Y:S02]  /*25f0*/  REDG.E.ADD.64.STRONG.GPU desc[UR16][R10.64+0xc00], R12 ;  /* 0x000c000c0a00798e */ /* 0x0003e4000c12e510 */
.L_x_413:
[----:B------:R-:W-:Y:S05]  /*2600*/  BSYNC.RECONVERGENT B1 ;  /* 0x0000000000017941 */ /* 0x000fea0003800200 */
.L_x_412:
        /* <DEDUP_REMOVED lines=12> */
.L_x_415:
[----:B------:R-:W-:Y:S05]  /*26d0*/  BSYNC.RECONVERGENT B1 ;  /* 0x0000000000017941 */ /* 0x000fea0003800200 */
.L_x_414:
[----:B------:R-:W-:Y:S04]  /*26e0*/  BSSY.RECONVERGENT B1, `(.L_x_416) ;  /* 0x0000005000017945 */ /* 0x000fe80003800200 */
[----:B------:R-:W-:Y:S05]  /*26f0*/  @!P1 BRA `(.L_x_417) ;  /* 0x00000000000c9947 */ /* 0x000fea0003800000 */
[----:B012---:R-:W-:Y:S02]  /*2700*/  IMAD.MOV.U32 R12, RZ, RZ, R22 ;  /* 0x000000ffff0c7224 */ /* 0x007fe400078e0016 */
[----:B------:R-:W-:-:S05]  /*2710*/  IMAD.MOV.U32 R13, RZ, RZ, RZ ;  /* 0x000000ffff0d7224 */ /* 0x000fca00078e00ff */
[----:B------:R3:W-:Y:S02]  /*2720*/  REDG.E.ADD.64.STRONG.GPU desc[UR16][R10.64+0x1c00], R12 ;  /* 0x001c000c0a00798e */ /* 0x0007e4000c12e510 */
.L_x_417:
[----:B------:R-:W-:Y:S05]  /*2730*/  BSYNC.RECONVERGENT B1 ;  /* 0x0000000000017941 */ /* 0x000fea0003800200 */
.L_x_416:
[----:B------:R-:W-:Y:S04]  /*2740*/  BSSY.RECONVERGENT B1, `(.L_x_418) ;  /* 0x0000005000017945 */ /* 0x000fe80003800200 */
[----:B------:R-:W-:Y:S05]  /*2750*/  @!P2 BRA `(.L_x_419) ;  /* 0x00000000000ca947 */ /* 0x000fea0003800000 */
[----:B0123--:R-:W-:Y:S02]  /*2760*/  IMAD.MOV.U32 R12, RZ, RZ, R23 ;  /* 0x000000ffff0c7224 */ /* 0x00ffe400078e0017 */
[----:B------:R-:W-:-:S05]  /*2770*/  IMAD.MOV.U32 R13, RZ, RZ, RZ ;  /* 0x000000ffff0d7224 */ /* 0x000fca00078e00ff */
[----:B------:R4:W-:Y:S02]  /*2780*/  REDG.E.ADD.64.STRONG.GPU desc[UR16][R10.64+0x2400], R12 ;  /* 0x0024000c0a00798e */ /* 0x0009e4000c12e510 */
.L_x_419:
[----:B------:R-:W-:Y:S05]  /*2790*/  BSYNC.RECONVERGENT B1 ;  /* 0x0000000000017941 */ /* 0x000fea0003800200 */
.L_x_418:
[----:B------:R-:W-:Y:S04]  /*27a0*/  BSSY.RECONVERGENT B1, `(.L_x_420) ;  /* 0x0000005000017945 */ /* 0x000fe80003800200 */
[----:B------:R-:W-:Y:S05]  /*27b0*/  @!P3 BRA `(.L_x_421) ;  /* 0x00000000000cb947 */ /* 0x000fea0003800000 */
[----:B01234-:R-:W-:Y:S02]  /*27c0*/  HFMA2 R13, -RZ, RZ, 0, 0 ;  /* 0x00000000ff0d7431 */ /* 0x01ffe400000001ff */
[----:B------:R-:W-:-:S05]  /*27d0*/  IMAD.MOV.U32 R12, RZ, RZ, R24 ;  /* 0x000000ffff0c7224 */ /* 0x000fca00078e0018 */
[----:B------:R0:W-:Y:S02]  /*27e0*/  REDG.E.ADD.64.STRONG.GPU desc[UR16][R10.64+0x2c00], R12 ;  /* 0x002c000c0a00798e */ /* 0x0001e4000c12e510 */
.L_x_421:
[----:B------:R-:W-:Y:S05]  /*27f0*/  BSYNC.RECONVERGENT B1 ;  /* 0x0000000000017941 */ /* 0x000fea0003800200 */
.L_x_420:
[----:B------:R-:W-:Y:S04]  /*2800*/  BSSY.RECONVERGENT B1, `(.L_x_422) ;  /* 0x0000005000017945 */ /* 0x000fe80003800200 */
[----:B------:R-:W-:Y:S05]  /*2810*/  @!P4 BRA `(.L_x_423) ;  /* 0x00000000000cc947 */ /* 0x000fea0003800000 */
[----:B01234-:R-:W-:Y:S02]  /*2820*/  IMAD.MOV.U32 R12, RZ, RZ, R25 ;  /* 0x000000ffff0c7224 */ /* 0x01ffe400078e0019 */
[----:B------:R-:W-:-:S05]  /*2830*/  IMAD.MOV.U32 R13, RZ, RZ, RZ ;  /* 0x000000ffff0d7224 */ /* 0x000fca00078e00ff */
[----:B------:R0:W-:Y:S02]  /*2840*/  REDG.E.ADD.64.STRONG.GPU desc[UR16][R10.64+0x3400], R12 ;  /* 0x0034000c0a00798e */ /* 0x0001e4000c12e510 */
.L_x_423:
[----:B------:R-:W-:Y:S05]  /*2850*/  BSYNC.RECONVERGENT B1 ;  /* 0x0000000000017941 */ /* 0x000fea0003800200 */
.L_x_422:
[----:B------:R-:W-:Y:S04]  /*2860*/  BSSY.RECONVERGENT B1, `(.L_x_424) ;  /* 0x0000005000017945 */ /* 0x000fe80003800200 */
[----:B------:R-:W-:Y:S05]  /*2870*/  @!P5 BRA `(.L_x_425) ;  /* 0x00000000000cd947 */ /* 0x000fea0003800000 */
[----:B01234-:R-:W-:Y:S02]  /*2880*/  IMAD.MOV.U32 R12, RZ, RZ, R26 ;  /* 0x000000ffff0c7224 */ /* 0x01ffe400078e001a */
[----:B------:R-:W-:-:S05]  /*2890*/  IMAD.MOV.U32 R13, RZ, RZ, RZ ;  /* 0x000000ffff0d7224 */ /* 0x000fca00078e00ff */
[----:B------:R0:W-:Y:S02]  /*28a0*/  REDG.E.ADD.64.STRONG.GPU desc[UR16][R10.64+0x3c00], R12 ;  /* 0x003c000c0a00798e */ /* 0x0001e4000c12e510 */
.L_x_425:
[----:B------:R-:W-:Y:S05]  /*28b0*/  BSYNC.RECONVERGENT B1 ;  /* 0x0000000000017941 */ /* 0x000fea0003800200 */
.L_x_424:
[----:B------:R-:W-:Y:S05]  /*28c0*/  @P0 BRA `(.L_x_426) ;  /* 0xfffffff800e80947 */ /* 0x000fea000383ffff */
[----:B------:R-:W-:-:S07]  /*28d0*/  IMAD.MOV.U32 R9, RZ, RZ, R6 ;  /* 0x000000ffff097224 */ /* 0x000fce00078e0006 */
.L_x_409:
        /* <DEDUP_REMOVED lines=20> */
.L_x_429:
[----:B------:R-:W-:Y:S05]  /*2a20*/  BSYNC.RECONVERGENT B1 ;  /* 0x0000000000017941 */ /* 0x000fea0003800200 */
.L_x_428:
        /* <DEDUP_REMOVED lines=9> */
.L_x_431:
[----:B------:R-:W-:Y:S05]  /*2ac0*/  BSYNC.RECONVERGENT B1 ;  /* 0x0000000000017941 */ /* 0x000fea0003800200 */
.L_x_430:
        /* <DEDUP_REMOVED lines=9> */
.L_x_433:
[----:B------:R-:W-:Y:S05]  /*2b60*/  BSYNC.RECONVERGENT B1 ;  /* 0x0000000000017941 */ /* 0x000fea0003800200 */
.L_x_432:
        /* <DEDUP_REMOVED lines=9> */
.L_x_435:
[----:B------:R-:W-:Y:S05]  /*2c00*/  BSYNC.RECONVERGENT B1 ;  /* 0x0000000000017941 */ /* 0x000fea0003800200 */
.L_x_434:
[----:B------:R-:W-:-:S07]  /*2c10*/  IADD3 R9, PT, PT, R9, 0x4, RZ ;  /* 0x0000000409097810 */ /* 0x000fce0007ffe0ff */
.L_x_427:
        /* <DEDUP_REMOVED lines=17> */
.L_x_438:
[----:B------:R-:W-:Y:S05]  /*2d30*/  BSYNC.RECONVERGENT B1 ;  /* 0x0000000000017941 */ /* 0x000fea0003800200 */
.L_x_437:
        /* <DEDUP_REMOVED lines=9> */
.L_x_440:
[----:B------:R-:W-:Y:S05]  /*2dd0*/  BSYNC.RECONVERGENT B1 ;  /* 0x0000000000017941 */ /* 0x000fea0003800200 */
.L_x_439:
[----:B------:R-:W-:-:S07]  /*2de0*/  VIADD R9, R9, 0x2 ;  /* 0x0000000209097836 */ /* 0x000fce0000000000 */
.L_x_436:
        /* <DEDUP_REMOVED lines=11> */
.L_x_374:
[----:B------:R-:W-:Y:S05]  /*2ea0*/  BSYNC.RECONVERGENT B0 ;  /* 0x0000000000007941 */ /* 0x000fea0003800200 */
.L_x_373:
        /* <DEDUP_REMOVED lines=17> */
.L_x_442:
        /* <DEDUP_REMOVED lines=12> */
.L_x_547:


//--------------------- .text._ZN3cub18CUB_300001_SM_10006detail10radix_sort31DeviceRadixSortSingleTileKernelINS1_5radix10policy_hubIyiyE10Policy1000ELNS0_9SortOrderE0EyiyNS1_21identity_decomposer_tEEEvPKT1_PSA_PKT2_PSE_T3_iiT4_ --------------------------
	.section	.text._ZN3cub18CUB_300001_SM_10006detail10radix_sort31DeviceRadixSortSingleTileKernelINS1_5radix10policy_hubIyiyE10Policy1000ELNS0_9SortOrderE0EyiyNS1_21identity_decomposer_tEEEvPKT1_PSA_PKT2_PSE_T3_iiT4_,"ax",@progbits
	.align	128
        .global         _ZN3cub18CUB_300001_SM_10006detail10radix_sort31DeviceRadixSortSingleTileKernelINS1_5radix10policy_hubIyiyE10Policy1000ELNS0_9SortOrderE0EyiyNS1_21identity_decomposer_tEEEvPKT1_PSA_PKT2_PSE_T3_iiT4_
        .type           _ZN3cub18CUB_300001_SM_10006detail10radix_sort31DeviceRadixSortSingleTileKernelINS1_5radix10policy_hubIyiyE10Policy1000ELNS0_9SortOrderE0EyiyNS1_21identity_decomposer_tEEEvPKT1_PSA_PKT2_PSE_T3_iiT4_,@function
        .size           _ZN3cub18CUB_300001_SM_10006detail10radix_sort31DeviceRadixSortSingleTileKernelINS1_5radix10policy_hubIyiyE10Policy1000ELNS0_9SortOrderE0EyiyNS1_21identity_decomposer_tEEEvPKT1_PSA_PKT2_PSE_T3_iiT4_,(.L_x_548 - _ZN3cub18CUB_300001_SM_10006detail10radix_sort31DeviceRadixSortSingleTileKernelINS1_5radix10policy_hubIyiyE10Policy1000ELNS0_9SortOrderE0EyiyNS1_21identity_decomposer_tEEEvPKT1_PSA_PKT2_PSE_T3_iiT4_)
        .other          _ZN3cub18CUB_300001_SM_10006detail10radix_sort31DeviceRadixSortSingleTileKernelINS1_5radix10policy_hubIyiyE10Policy1000ELNS0_9SortOrderE0EyiyNS1_21identity_decomposer_tEEEvPKT1_PSA_PKT2_PSE_T3_iiT4_,@"STO_CUDA_ENTRY STV_DEFAULT"
_ZN3cub18CUB_300001_SM_10006detail10radix_sort31DeviceRadixSortSingleTileKernelINS1_5radix10policy_hubIyiyE10Policy1000ELNS0_9SortOrderE0EyiyNS1_21identity_decomposer_tEEEvPKT1_PSA_PKT2_PSE_T3_iiT4_:
.text._ZN3cub18CUB_300001_SM_10006detail10radix_sort31DeviceRadixSortSingleTileKernelINS1_5radix10policy_hubIyiyE10Policy1000ELNS0_9SortOrderE0EyiyNS1_21identity_decomposer_tEEEvPKT1_PSA_PKT2_PSE_T3_iiT4_:
[----:B------:R-:W-:Y:S01]  /*0000*/  LDC R1, c[0x0][0x37c] ;  /* 0x0000df00ff017b82 */ /* 0x000fe20000000800 */
[----:B------:R-:W0:Y:S01]  /*0010*/  S2R R0, SR_TID.X ;  /* 0x0000000000007919 */ /* 0x000e220000002100 */
[----:B------:R-:W1:Y:S06]  /*0020*/  LDCU UR4, c[0x0][0x3a0] ;  /* 0x00007400ff0477ac */ /* 0x000e6c0008000800 */
[----:B------:R-:W2:Y:S01]  /*0030*/  LDC.64 R4, c[0x0][0x380] ;  /* 0x0000e000ff047b82 */ /* 0x000ea20000000a00 */
[----:B------:R-:W-:Y:S01]  /*0040*/  IMAD.MOV.U32 R12, RZ, RZ, -0x1 ;  /* 0xffffffffff0c7424 */ /* 0x000fe200078e00ff */
[----:B------:R-:W-:Y:S01]  /*0050*/  MOV R17, 0xffffffff ;  /* 0xffffffff00117802 */ /* 0x000fe20000000f00 */
[----:B------:R-:W3:Y:S01]  /*0060*/  LDCU.64 UR10, c[0x0][0x358] ;  /* 0x00006b00ff0a77ac */ /* 0x000ee20008000a00 */
[----:B------:R-:W-:Y:S01]  /*0070*/  IMAD.MOV.U32 R13, RZ, RZ, -0x1 ;  /* 0xffffffffff0d7424 */ /* 0x000fe200078e00ff */
[----:B------:R-:W-:Y:S01]  /*0080*/  MOV R24, 0xffffffff ;  /* 0xffffffff00187802 */ /* 0x000fe20000000f00 */
[----:B------:R-:W-:Y:S01]  /*0090*/  IMAD.MOV.U32 R14, RZ, RZ, -0x1 ;  /* 0xffffffffff0e7424 */ /* 0x000fe200078e00ff */
[----:B------:R-:W4:Y:S01]  /*00a0*/  LDCU.64 UR6, c[0x0][0x3a8] ;  /* 0x00007500ff0677ac */ /* 0x000f220008000a00 */
[----:B------:R-:W-:Y:S01]  /*00b0*/  IMAD.MOV.U32 R15, RZ, RZ, -0x1 ;  /* 0xffffffffff0f7424 */ /* 0x000fe200078e00ff */
[----:B------:R-:W4:Y:S01]  /*00c0*/  LDC.64 R6, c[0x0][0x390] ;  /* 0x0000e400ff067b82 */ /* 0x000f220000000a00 */
[----:B------:R-:W-:Y:S01]  /*00d0*/  IMAD.MOV.U32 R16, RZ, RZ, -0x1 ;  /* 0xffffffffff107424 */ /* 0x000fe200078e00ff */
[----:B------:R-:W0:Y:S01]  /*00e0*/  LDCU UR9, c[0x0][0x3ac] ;  /* 0x00007580ff0977ac */ /* 0x000e220008000800 */
[----:B------:R-:W-:-:S02]  /*00f0*/  IMAD.MOV.U32 R18, RZ, RZ, -0x1 ;  /* 0xffffffffff127424 */ /* 0x000fc400078e00ff */
[----:B------:R-:W-:Y:S02]  /*0100*/  IMAD.MOV.U32 R19, RZ, RZ, -0x1 ;  /* 0xffffffffff137424 */ /* 0x000fe400078e00ff */
[----:B------:R-:W-:Y:S02]  /*0110*/  IMAD.MOV.U32 R20, RZ, RZ, -0x1 ;  /* 0xffffffffff147424 */ /* 0x000fe400078e00ff */
[----:B------:R-:W-:Y:S02]  /*0120*/  IMAD.MOV.U32 R21, RZ, RZ, -0x1 ;  /* 0xffffffffff157424 */ /* 0x000fe400078e00ff */
[----:B------:R-:W-:Y:S02]  /*0130*/  IMAD.MOV.U32 R22, RZ, RZ, -0x1 ;  /* 0xffffffffff167424 */ /* 0x000fe400078e00ff */
[----:B------:R-:W-:Y:S02]  /*0140*/  IMAD.MOV.U32 R23, RZ, RZ, -0x1 ;  /* 0xffffffffff177424 */ /* 0x000fe400078e00ff */
[----:B------:R-:W-:-:S02]  /*0150*/  IMAD.MOV.U32 R25, RZ, RZ, -0x1 ;  /* 0xffffffffff197424 */ /* 0x000fc400078e00ff */
[----:B------:R-:W-:Y:S02]  /*0160*/  IMAD.MOV.U32 R26, RZ, RZ, -0x1 ;  /* 0xffffffffff1a7424 */ /* 0x000fe400078e00ff */
[----:B------:R-:W-:Y:S02]  /*0170*/  IMAD.MOV.U32 R27, RZ, RZ, -0x1 ;  /* 0xffffffffff1b7424 */ /* 0x000fe400078e00ff */
[----:B0-----:R-:W-:-:S04]  /*0180*/  IMAD R9, R0, 0x9, RZ ;  /* 0x0000000900097824 */ /* 0x001fc800078e02ff */
        /* <DEDUP_REMOVED lines=13> */
[----:B------:R-:W-:Y:S01]  /*0260*/  MOV R2, 0xffffffff ;  /* 0xffffffff00027802 */ /* 0x000fe20000000f00 */
[C---:B------:R-:W-:Y:S01]  /*0270*/  VIADD R10, R9.reuse, 0x6 ;  /* 0x00000006090a7836 */ /* 0x040fe20000000000 */
[----:B------:R-:W-:Y:S01]  /*0280*/  P2R R8, PR, RZ, 0x20 ;  /* 0x00000020ff087803 */ /* 0x000fe20000000000 */
[C---:B------:R-:W-:Y:S01]  /*0290*/  VIADD R11, R9.reuse, 0x7 ;  /* 0x00000007090b7836 */ /* 0x040fe20000000000 */
[----:B---3--:R0:W5:Y:S01]  /*02a0*/  @!P5 LDG.E.64 R12, desc[UR10][R4.64+0x8] ;  /* 0x0000080a040cd981 */ /* 0x008162000c1e1b00 */
[C---:B------:R-:W-:Y:S01]  /*02b0*/  VIADD R37, R9.reuse, 0x8 ;  /* 0x0000000809257836 */ /* 0x040fe20000000000 */
[----:B------:R-:W-:Y:S01]  /*02c0*/  ISETP.GE.AND P4, PT, R10, UR4, PT ;  /* 0x000000040a007c0c */ /* 0x000fe2000bf86270 */
[----:B----4-:R-:W-:Y:S01]  /*02d0*/  IMAD.WIDE.U32 R6, R9, 0x4, R6 ;  /* 0x0000000409067825 */ /* 0x010fe200078e0006 */
[----:B------:R0:W5:Y:S01]  /*02e0*/  @!P6 LDG.E.64 R2, desc[UR10][R4.64] ;  /* 0x0000000a0402e981 */ /* 0x000162000c1e1b00 */
[----:B------:R-:W-:-:S02]  /*02f0*/  ISETP.GE.AND P5, PT, R11, UR4, PT ;  /* 0x000000040b007c0c */ /* 0x000fc4000bfa6270 */
[----:B------:R-:W-:Y:S01]  /*0300*/  ISETP.GE.AND P6, PT, R37, UR4, PT ;  /* 0x0000000425007c0c */ /* 0x000fe2000bfc6270 */
[----:B------:R0:W5:Y:S04]  /*0310*/  @!P0 LDG.E.64 R14, desc[UR10][R4.64+0x10] ;  /* 0x0000100a040e8981 */ /* 0x000168000c1e1b00 */
        /* <DEDUP_REMOVED lines=12> */
[----:B------:R0:W5:Y:S01]  /*03e0*/  @!P0 LDG.E R28, desc[UR10][R6.64] ;  /* 0x0000000a061c8981 */ /* 0x000162000c1e1900 */
[----:B------:R-:W-:-:S03]  /*03f0*/  ISETP.NE.AND P0, PT, R8, RZ, PT ;  /* 0x000000ff0800720c */ /* 0x000fc60003f05270 */
[----:B------:R0:W5:Y:S04]  /*0400*/  @!P1 LDG.E R31, desc[UR10][R6.64+0xc] ;  /* 0x00000c0a061f9981 */ /* 0x000168000c1e1900 */
[----:B------:R0:W5:Y:S04]  /*0410*/  @!P2 LDG.E R32, desc[UR10][R6.64+0x10] ;  /* 0x0000100a0620a981 */ /* 0x000168000c1e1900 */
[----:B------:R0:W5:Y:S04]  /*0420*/  @!P3 LDG.E R33, desc[UR10][R6.64+0x14] ;  /* 0x0000140a0621b981 */ /* 0x000168000c1e1900 */
[----:B------:R0:W5:Y:S01]  /*0430*/  @!P0 LDG.E R29, desc[UR10][R6.64+0x4] ;  /* 0x0000040a061d8981 */ /* 0x000162000c1e1900 */
[----:B------:R-:W-:Y:S01]  /*0440*/  ISETP.NE.AND P0, PT, R10, RZ, PT ;  /* 0x000000ff0a00720c */ /* 0x000fe20003f05270 */
[----:B------:R-:W-:-:S02]  /*0450*/  UMOV UR4, 0x400 ;  /* 0x0000040000047882 */ /* 0x000fc40000000000 */
[----:B------:R0:W5:Y:S01]  /*0460*/  @!P4 LDG.E R34, desc[UR10][R6.64+0x18] ;  /* 0x0000180a0622c981 */ /* 0x000162000c1e1900 */
[----:B-1----:R-:W-:-:S03]  /*0470*/  ULEA UR4, UR5, UR4, 0x18 ;  /* 0x0000000405047291 */ /* 0x002fc6000f8ec0ff */
[----:B------:R0:W5:Y:S04]  /*0480*/  @!P5 LDG.E R35, desc[UR10][R6.64+0x1c] ;  /* 0x00001c0a0623d981 */ /* 0x000168000c1e1900 */
[----:B------:R0:W5:Y:S04]  /*0490*/  @!P6 LDG.E R36, desc[UR10][R6.64+0x20] ;  /* 0x0000200a0624e981 */ /* 0x000168000c1e1900 */
[----:B------:R0:W5:Y:S01]  /*04a0*/  @!P0 LDG.E R30, desc[UR10][R6.64+0x8] ;  /* 0x0000080a061e8981 */ /* 0x000162000c1e1900 */
[----:B------:R-:W1:Y:S01]  /*04b0*/  S2R R37, SR_LANEID ;  /* 0x0000000000257919 */ /* 0x000e620000000000 */
[----:B------:R-:W-:-:S05]  /*04c0*/  LEA R39, R0, UR4, 0x2 ;  /* 0x0000000400277c11 */ /* 0x000fca000f8e10ff */
[----:B------:R-:W-:Y:S01]  /*04d0*/  IMAD R41, R0, 0x80, R39 ;  /* 0x0000008000297824 */ /* 0x000fe200078e0227 */
[----:B------:R-:W-:-:S03]  /*04e0*/  SHF.R.U32.HI R94, RZ, 0x5, R0 ;  /* 0x00000005ff5e7819 */ /* 0x000fc60000011600 */
[----:B------:R-:W-:Y:S01]  /*04f0*/  IMAD R43, R0, -0x3c, R41 ;  /* 0xffffffc4002b7824 */ /* 0x000fe200078e0229 */
[----:B------:R-:W-:-:S03]  /*0500*/  LEA R38, R94, UR4, 0x2 ;  /* 0x000000045e267c11 */ /* 0x000fc6000f8e10ff */
[----:B------:R-:W-:Y:S01]  /*0510*/  IMAD R45, R0, -0x24, R43 ;  /* 0xffffffdc002d7824 */ /* 0x000fe200078e022b */
[----:B------:R-:W-:Y:S02]  /*0520*/  UIADD3 UR8, UPT, UPT, UR6, 0x6, URZ ;  /* 0x0000000606087890 */ /* 0x000fe4000fffe0ff */
[----:B------:R-:W-:Y:S01]  /*0530*/  UIADD3 UR5, UPT, UPT, -UR6, UR7, URZ ;  /* 0x0000000706057290 */ /* 0x000fe2000fffe1ff */
[----:B0-----:R-:W-:Y:S11]  /*0540*/  BAR.SYNC.DEFER_BLOCKING 0x0 ;  /* 0x0000000000007b1d */ /* 0x001ff60000010000 */
.L_x_444:
[----:B------:R-:W-:Y:S01]  /*0550*/  UISETP.LT.AND UP0, UPT, UR5, 0x6, UPT ;  /* 0x000000060500788c */ /* 0x000fe2000bf01270 */
[----:B------:R-:W-:Y:S01]  /*0560*/  STS [R39], RZ ;  /* 0x000000ff27007388 */ /* 0x000fe20000000800 */
[----:B------:R-:W-:Y:S01]  /*0570*/  UMOV UR6, 0x1 ;  /* 0x0000000100067882 */ /* 0x000fe20000000000 */
[----:B------:R-:W-:Y:S01]  /*0580*/  UIADD3 UR7, UPT, UPT, UR8, -0x6, URZ ;  /* 0xfffffffa08077890 */ /* 0x000fe2000fffe0ff */
[----:B-1----:R-:W-:Y:S01]  /*0590*/  ISETP.NE.AND P1, PT, R37, 0x1f, PT ;  /* 0x0000001f2500780c */ /* 0x002fe20003f25270 */
[----:B------:R-:W-:Y:S01]  /*05a0*/  USEL UR4, UR5, 0x6, UP0 ;  /* 0x0000000605047887 */ /* 0x000fe20008000000 */
[----:B------:R-:W-:Y:S01]  /*05b0*/  STS [R39+0x400], RZ ;  /* 0x000400ff27007388 */ /* 0x000fe20000000800 */
[----:B------:R-:W-:Y:S01]  /*05c0*/  ISETP.NE.AND P2, PT, R94, 0x6, PT ;  /* 0x000000065e00780c */ /* 0x000fe20003f45270 */
[----:B------:R-:W-:Y:S01]  /*05d0*/  UISETP.GE.AND UP0, UPT, UR8, UR9, UPT ;  /* 0x000000090800728c */ /* 0x000fe2000bf06270 */
[----:B0--3-5:R-:W-:Y:S01]  /*05e0*/  SHF.R.U64 R4, R2, UR7, R3 ;  /* 0x0000000702047c19 */ /* 0x029fe20008001203 */
[----:B------:R-:W-:Y:S01]  /*05f0*/  USHF.L.U32 UR4, UR6, UR4, URZ ;  /* 0x0000000406047299 */ /* 0x000fe200080006ff */
[----:B------:R-:W-:Y:S01]  /*0600*/  STS [R39+0x800], RZ ;  /* 0x000800ff27007388 */ /* 0x000fe20000000800 */
[----:B------:R-:W0:Y:S01]  /*0610*/  S2UR UR6, SR_CgaCtaId ;  /* 0x00000000000679c3 */ /* 0x000e220000008800 */
[----:B------:R-:W-:Y:S01]  /*0620*/  ISETP.NE.AND P3, PT, R94, 0x7, PT ;  /* 0x000000075e00780c */ /* 0x000fe20003f65270 */
[----:B------:R-:W-:Y:S01]  /*0630*/  UIADD3 UR4, UPT, UPT, UR4, -0x1, URZ ;  /* 0xffffffff04047890 */ /* 0x000fe2000fffe0ff */
[----:B------:R-:W-:Y:S04]  /*0640*/  STS [R39+0xc00], RZ ;  /* 0x000c00ff27007388 */ /* 0x000fe80000000800 */
[----:B------:R-:W-:Y:S01]  /*0650*/  STS [R39+0x1000], RZ ;  /* 0x001000ff27007388 */ /* 0x000fe20000000800 */
[----:B------:R-:W-:-:S03]  /*0660*/  LOP3.LUT R4, R4, UR4, RZ, 0xc0, !PT ;  /* 0x0000000404047c12 */ /* 0x000fc6000f8ec0ff */
[----:B------:R-:W-:Y:S01]  /*0670*/  STS [R39+0x1400], RZ ;  /* 0x001400ff27007388 */ /* 0x000fe20000000800 */
[----:B------:R-:W-:Y:S02]  /*0680*/  SHF.L.U32 R5, R4, 0xa, RZ ;  /* 0x0000000a04057819 */ /* 0x000fe400000006ff */
[----:B------:R-:W-:Y:S01]  /*0690*/  SHF.R.U32.HI R4, RZ, 0x4, R4 ;  /* 0x00000004ff047819 */ /* 0x000fe20000011604 */
[----:B------:R-:W-:Y:S01]  /*06a0*/  STS [R39+0x1800], RZ ;  /* 0x001800ff27007388 */ /* 0x000fe20000000800 */
[----:B------:R-:W-:Y:S02]  /*06b0*/  LOP3.LUT R42, R5, 0x7c00, RZ, 0xc0, !PT ;  /* 0x00007c00052a7812 */ /* 0x000fe400078ec0ff */
[----:B------:R-:W-:Y:S01]  /*06c0*/  LOP3.LUT R4, R4, 0xffffffe, RZ, 0xc0, !PT ;  /* 0x0ffffffe04047812 */ /* 0x000fe200078ec0ff */
[----:B------:R-:W-:Y:S03]  /*06d0*/  STS [R39+0x1c00], RZ ;  /* 0x001c00ff27007388 */ /* 0x000fe60000000800 */
[----:B------:R-:W-:Y:S01]  /*06e0*/  IADD3 R42, PT, PT, R4, R39, R42 ;  /* 0x00000027042a7210 */ /* 0x000fe20007ffe02a */
[----:B------:R-:W-:Y:S01]  /*06f0*/  STS [R39+0x2000], RZ ;  /* 0x002000ff27007388 */ /* 0x000fe20000000800 */
[----:B------:R-:W-:-:S03]  /*0700*/  SHF.R.U64 R4, R12, UR7, R13 ;  /* 0x000000070c047c19 */ /* 0x000fc6000800120d */
        /* <DEDUP_REMOVED lines=100> */
[----:B0-----:R-:W-:-:S05]  /*0d50*/  IADD3 R5, PT, PT, R57, 0x1, RZ ;  /* 0x0000000139057810 */ /* 0x001fca0007ffe0ff */
        /* <DEDUP_REMOVED lines=24> */
[----:B------:R-:W2:Y:S02]  /*0ee0*/  LDS R75, [R41+0x34] ;  /* 0x00003400294b7984 */ /* 0x000ea40000000800 */
[----:B---3--:R-:W-:Y:S02]  /*0ef0*/  IADD3 R66, PT, PT, R66, R65, RZ ;  /* 0x0000004142427210 */ /* 0x008fe40007ffe0ff */
[----:B------:R-:W3:Y:S03]  /*0f00*/  LDS R76, [R41+0x38] ;  /* 0x00003800294c7984 */ /* 0x000ee60000000800 */
[----:B----4-:R-:W-:Y:S01]  /*0f10*/  IMAD.IADD R67, R67, 0x1, R66 ;  /* 0x0000000143437824 */ /* 0x010fe200078e0242 */
[----:B------:R-:W4:Y:S03]  /*0f20*/  LDS R77, [R41+0x3c] ;  /* 0x00003c00294d7984 */ /* 0x000f260000000800 */
[----:B------:R-:W-:Y:S01]  /*0f30*/  IMAD.IADD R68, R68, 0x1, R67 ;  /* 0x0000000144447824 */ /* 0x000fe200078e0243 */
        /* <DEDUP_REMOVED lines=8> */
[----:B------:R-:W4:Y:S04]  /*0fc0*/  LDS R82, [R41+0x50] ;  /* 0x0000500029527984 */ /* 0x000f280000000800 */
[----:B0-----:R-:W-:Y:S01]  /*0fd0*/  IADD3 R73, PT, PT, R73, R72, RZ ;  /* 0x0000004849497210 */ /* 0x001fe20007ffe0ff */
[----:B------:R-:W0:Y:S04]  /*0fe0*/  LDS R83, [R41+0x54] ;  /* 0x0000540029537984 */ /* 0x000e280000000800 */
[----:B-1----:R-:W-:Y:S01]  /*0ff0*/  IMAD.IADD R74, R74, 0x1, R73 ;  /* 0x000000014a4a7824 */ /* 0x002fe200078e0249 */
[----:B------:R-:W1:Y:S03]  /*1000*/  LDS R84, [R41+0x58] ;  /* 0x0000580029547984 */ /* 0x000e660000000800 */
[----:B--2---:R-:W-:Y:S01]  /*1010*/  IMAD.IADD R75, R75, 0x1, R74 ;  /* 0x000000014b4b7824 */ /* 0x004fe200078e024a */
[----:B------:R-:W2:Y:S03]  /*1020*/  LDS R85, [R41+0x5c] ;  /* 0x00005c0029557984 */ /* 0x000ea60000000800 */
[----:B---3--:R-:W-:Y:S01]  /*1030*/  IMAD.IADD R76, R76, 0x1, R75 ;  /* 0x000000014c4c7824 */ /* 0x008fe200078e024b */
[----:B------:R-:W3:Y:S03]  /*1040*/  LDS R86, [R41+0x60] ;  /* 0x0000600029567984 */ /* 0x000ee60000000800 */
[----:B----4-:R-:W-:Y:S01]  /*1050*/  IMAD.IADD R77, R77, 0x1, R76 ;  /* 0x000000014d4d7824 */ /* 0x010fe200078e024c */
[----:B------:R-:W4:Y:S03]  /*1060*/  LDS R87, [R41+0x64] ;  /* 0x0000640029577984 */ /* 0x000f260000000800 */
[----:B------:R-:W-:Y:S01]  /*1070*/  IMAD.IADD R78, R78, 0x1, R77 ;  /* 0x000000014e4e7824 */ /* 0x000fe200078e024d */
[----:B------:R-:W4:Y:S03]  /*1080*/  LDS R88, [R41+0x68] ;  /* 0x0000680029587984 */ /* 0x000f260000000800 */
[----:B------:R-:W-:Y:S01]  /*1090*/  IMAD.IADD R79, R79, 0x1, R78 ;  /* 0x000000014f4f7824 */ /* 0x000fe200078e024e */
[----:B------:R-:W4:Y:S04]  /*10a0*/  LDS R89, [R41+0x6c] ;  /* 0x00006c0029597984 */ /* 0x000f280000000800 */
[----:B------:R-:W-:Y:S01]  /*10b0*/  IADD3 R80, PT, PT, R80, R79, RZ ;  /* 0x0000004f50507210 */ /* 0x000fe20007ffe0ff */
[----:B------:R-:W4:Y:S04]  /*10c0*/  LDS R90, [R41+0x70] ;  /* 0x00007000295a7984 */ /* 0x000f280000000800 */
[----:B------:R-:W-:Y:S01]  /*10d0*/  IMAD.IADD R81, R81, 0x1, R80 ;  /* 0x0000000151517824 */ /* 0x000fe200078e0250 */
[----:B------:R-:W4:Y:S03]  /*10e0*/  LDS R91, [R41+0x74] ;  /* 0x00007400295b7984 */ /* 0x000f260000000800 */
[----:B------:R-:W-:Y:S01]  /*10f0*/  IMAD.IADD R82, R82, 0x1, R81 ;  /* 0x0000000152527824 */ /* 0x000fe200078e0251 */
[----:B------:R-:W4:Y:S03]  /*1100*/  LDS R92, [R41+0x78] ;  /* 0x00007800295c7984 */ /* 0x000f260000000800 */
[----:B0-----:R-:W-:Y:S01]  /*1110*/  IMAD.IADD R83, R83, 0x1, R82 ;  /* 0x0000000153537824 */ /* 0x001fe200078e0252 */
[----:B------:R-:W0:Y:S03]  /*1120*/  LDS R93, [R41+0x7c] ;  /* 0x00007c00295d7984 */ /* 0x000e260000000800 */
[----:B-1----:R-:W-:Y:S01]  /*1130*/  IMAD.IADD R84, R84, 0x1, R83 ;  /* 0x0000000154547824 */ /* 0x002fe200078e0253 */
[----:B------:R-:W1:Y:S03]  /*1140*/  LDS R4, [R41+0x80] ;  /* 0x0000800029047984 */ /* 0x000e660000000800 */
[----:B--2---:R-:W-:-:S04]  /*1150*/  IMAD.IADD R85, R85, 0x1, R84 ;  /* 0x0000000155557824 */ /* 0x004fc800078e0254 */
[----:B---3--:R-:W-:-:S05]  /*1160*/  IMAD.IADD R86, R86, 0x1, R85 ;  /* 0x0000000156567824 */ /* 0x008fca00078e0255 */
[----:B----4-:R-:W-:-:S05]  /*1170*/  IADD3 R87, PT, PT, R87, R86, RZ ;  /* 0x0000005657577210 */ /* 0x010fca0007ffe0ff */
[----:B------:R-:W-:-:S04]  /*1180*/  IMAD.IADD R88, R88, 0x1, R87 ;  /* 0x0000000158587824 */ /* 0x000fc800078e0257 */
[----:B------:R-:W-:-:S04]  /*1190*/  IMAD.IADD R89, R89, 0x1, R88 ;  /* 0x0000000159597824 */ /* 0x000fc800078e0258 */
[----:B------:R-:W-:-:S04]  /*11a0*/  IMAD.IADD R90, R90, 0x1, R89 ;  /* 0x000000015a5a7824 */ /* 0x000fc800078e0259 */
[----:B------:R-:W-:-:S04]  /*11b0*/  IMAD.IADD R91, R91, 0x1, R90 ;  /* 0x000000015b5b7824 */ /* 0x000fc800078e025a */
[----:B------:R-:W-:-:S04]  /*11c0*/  IMAD.IADD R92, R92, 0x1, R91 ;  /* 0x000000015c5c7824 */ /* 0x000fc800078e025b */
[----:B0-----:R-:W-:-:S05]  /*11d0*/  IMAD.IADD R93, R93, 0x1, R92 ;  /* 0x000000015d5d7824 */ /* 0x001fca00078e025c */
[----:B-1----:R-:W-:-:S05]  /*11e0*/  IADD3 R95, PT, PT, R4, R93, RZ ;  /* 0x0000005d045f7210 */ /* 0x002fca0007ffe0ff */
        /* <DEDUP_REMOVED lines=17> */
[C---:B0-----:R-:W-:Y:S01]  /*1300*/  IMAD.IADD R5, R4.reuse, 0x1, R5 ;  /* 0x0000000104057824 */ /* 0x041fe200078e0205 */
[----:B------:R-:W-:Y:S02]  /*1310*/  SEL R47, R4, R47, !P0 ;  /* 0x0000002f042f7207 */ /* 0x000fe40004000000 */
[----:B------:R-:W-:Y:S02]  /*1320*/  ISETP.NE.AND P0, PT, R94, 0x2, PT ;  /* 0x000000025e00780c */ /* 0x000fe40003f05270 */
[----:B------:R-:W-:-:S02]  /*1330*/  IADD3 R6, PT, PT, R6, R5, RZ ;  /* 0x0000000506067210 */ /* 0x000fc40007ffe0ff */
[----:B------:R-:W-:Y:S02]  /*1340*/  SEL R47, R5, R47, !P0 ;  /* 0x0000002f052f7207 */ /* 0x000fe40004000000 */
[----:B------:R-:W-:Y:S01]  /*1350*/  ISETP.NE.AND P0, PT, R94, 0x3, PT ;  /* 0x000000035e00780c */ /* 0x000fe20003f05270 */
[----:B------:R-:W-:-:S03]  /*1360*/  IMAD.IADD R7, R7, 0x1, R6 ;  /* 0x0000000107077824 */ /* 0x000fc600078e0206 */
[----:B------:R-:W-:Y:S01]  /*1370*/  SEL R47, R6, R47, !P0 ;  /* 0x0000002f062f7207 */ /* 0x000fe20004000000 */
[C---:B-1----:R-:W-:Y:S01]  /*1380*/  IMAD.IADD R8, R7.reuse, 0x1, R8 ;  /* 0x0000000107087824 */ /* 0x042fe200078e0208 */
[----:B------:R-:W-:Y:S02]  /*1390*/  ISETP.NE.AND P0, PT, R94, 0x5, PT ;  /* 0x000000055e00780c */ /* 0x000fe40003f05270 */
[----:B------:R-:W-:Y:S01]  /*13a0*/  SEL R47, R7, R47, !P1 ;  /* 0x0000002f072f7207 */ /* 0x000fe20004800000 */
[----:B------:R-:W-:Y:S01]  /*13b0*/  IMAD.IADD R9, R9, 0x1, R8 ;  /* 0x0000000109097824 */ /* 0x000fe200078e0208 */
[----:B------:R-:W-:Y:S02]  /*13c0*/  ISETP.NE.AND P1, PT, R37, RZ, PT ;  /* 0x000000ff2500720c */ /* 0x000fe40003f25270 */
[----:B------:R-:W-:Y:S01]  /*13d0*/  SEL R47, R8, R47, !P0 ;  /* 0x0000002f082f7207 */ /* 0x000fe20004000000 */
[----:B------:R-:W-:Y:S01]  /*13e0*/  IMAD.IADD R10, R10, 0x1, R9 ;  /* 0x000000010a0a7824 */ /* 0x000fe200078e0209 */
[----:B------:R-:W-:-:S02]  /*13f0*/  ISETP.GT.U32.AND P0, PT, R0, 0x1f, PT ;  /* 0x0000001f0000780c */ /* 0x000fc40003f04070 */
[----:B------:R-:W-:Y:S01]  /*1400*/  SEL R47, R9, R47, !P2 ;  /* 0x0000002f092f7207 */ /* 0x000fe20005000000 */
[----:B------:R-:W-:Y:S01]  /*1410*/  IMAD.IADD R11, R11, 0x1, R10 ;  /* 0x000000010b0b7824 */ /* 0x000fe200078e020a */
[----:B------:R-:W-:Y:S02]  /*1420*/  ISETP.GT.U32.OR P2, PT, R0, 0x1f, P1 ;  /* 0x0000001f0000780c */ /* 0x000fe40000f44470 */
[----:B------:R-:W-:Y:S02]  /*1430*/  SEL R4, R95, RZ, P1 ;  /* 0x000000ff5f047207 */ /* 0x000fe40000800000 */
[----:B------:R-:W-:-:S05]  /*1440*/  SEL R47, R10, R47, !P3 ;  /* 0x0000002f0a2f7207 */ /* 0x000fca0005800000 */
[----:B------:R-:W-:Y:S02]  /*1450*/  @P0 IADD3 R95, PT, PT, R47, R4, RZ ;  /* 0x000000042f5f0210 */ /* 0x000fe40007ffe0ff */
[----:B------:R-:W-:Y:S02]  /*1460*/  ISETP.NE.AND P0, PT, R0, RZ, PT ;  /* 0x000000ff0000720c */ /* 0x000fe40003f05270 */
        /* <DEDUP_REMOVED lines=83> */
[----:B--2---:R-:W-:Y:S01]  /*19a0*/  IMAD.IADD R6, R49, 0x1, R48 ;  /* 0x0000000131067824 */ /* 0x004fe200078e0230 */
[----:B---3--:R-:W-:Y:S01]  /*19b0*/  IADD3 R8, PT, PT, R51, R50, RZ ;  /* 0x0000003233087210 */ /* 0x008fe20007ffe0ff */
[----:B----4-:R-:W-:Y:S02]  /*19c0*/  IMAD.IADD R10, R53, 0x1, R52 ;  /* 0x00000001350a7824 */ /* 0x010fe400078e0234 */
[----:B------:R-:W-:Y:S02]  /*19d0*/  IMAD.IADD R54, R55, 0x1, R54 ;  /* 0x0000000137367824 */ /* 0x000fe400078e0236 */
[----:B------:R-:W-:Y:S02]  /*19e0*/  IMAD.IADD R56, R57, 0x1, R56 ;  /* 0x0000000139387824 */ /* 0x000fe400078e0238 */
[----:B------:R-:W-:-:S02]  /*19f0*/  IMAD.IADD R58, R59, 0x1, R58 ;  /* 0x000000013b3a7824 */ /* 0x000fc400078e023a */
        /* <DEDUP_REMOVED lines=9> */
[----:B------:R-:W-:Y:S01]  /*1a90*/  LEA R11, R8, UR4, 0x3 ;  /* 0x00000004080b7c11 */ /* 0x000fe2000f8e18ff */
[----:B------:R-:W-:Y:S01]  /*1aa0*/  IMAD R55, R40, -0x4, R5 ;  /* 0xfffffffc28377824 */ /* 0x000fe200078e0205 */
[----:B------:R-:W-:Y:S01]  /*1ab0*/  LEA R49, R10, UR4, 0x3 ;  /* 0x000000040a317c11 */ /* 0x000fe2000f8e18ff */
[----:B------:R1:W-:Y:S01]  /*1ac0*/  STS.64 [R7], R12 ;  /* 0x0000000c07007388 */ /* 0x0003e20000000a00 */
[----:B------:R-:W-:Y:S01]  /*1ad0*/  LEA R51, R56, UR4, 0x3 ;  /* 0x0000000438337c11 */ /* 0x000fe2000f8e18ff */
[----:B------:R-:W-:Y:S01]  /*1ae0*/  IMAD R4, R4, -0x4, R7 ;  /* 0xfffffffc04047824 */ /* 0x000fe200078e0207 */
[----:B------:R-:W-:Y:S01]  /*1af0*/  LEA R53, R58, UR4, 0x3 ;  /* 0x000000043a357c11 */ /* 0x000fe2000f8e18ff */
[----:B------:R2:W-:Y:S01]  /*1b00*/  STS.64 [R9], R14 ;  /* 0x0000000e09007388 */ /* 0x0005e20000000a00 */
[----:B------:R-:W-:-:S02]  /*1b10*/  IMAD R57, R6, -0x4, R9 ;  /* 0xfffffffc06397824 */ /* 0x000fc400078e0209 */
[----:B------:R-:W-:Y:S01]  /*1b20*/  IMAD R6, R8, -0x4, R11 ;  /* 0xfffffffc08067824 */ /* 0x000fe200078e020b */
[----:B0-----:R-:W-:Y:S01]  /*1b30*/  LEA R5, R54, UR4, 0x3 ;  /* 0x0000000436057c11 */ /* 0x001fe2000f8e18ff */
[----:B------:R0:W-:Y:S01]  /*1b40*/  STS.64 [R11], R16 ;  /* 0x000000100b007388 */ /* 0x0001e20000000a00 */
[----:B------:R-:W-:Y:S01]  /*1b50*/  IMAD R59, R10, -0x4, R49 ;  /* 0xfffffffc0a3b7824 */ /* 0x000fe200078e0231 */
[----:B-1----:R-:W-:Y:S02]  /*1b60*/  LEA R7, R60, UR4, 0x3 ;  /* 0x000000043c077c11 */ /* 0x002fe4000f8e18ff */
[----:B------:R3:W-:Y:S01]  /*1b70*/  STS.64 [R49], R18 ;  /* 0x0000001231007388 */ /* 0x0007e20000000a00 */
[----:B------:R-:W-:Y:S02]  /*1b80*/  IMAD R8, R54, -0x4, R5 ;  /* 0xfffffffc36087824 */ /* 0x000fe400078e0205 */
[----:B--2---:R-:W-:Y:S01]  /*1b90*/  IMAD R9, R56, -0x4, R51 ;  /* 0xfffffffc38097824 */ /* 0x004fe200078e0233 */
[----:B------:R3:W-:Y:S01]  /*1ba0*/  STS.64 [R5], R20 ;  /* 0x0000001405007388 */ /* 0x0007e20000000a00 */
[----:B------:R-:W-:-:S03]  /*1bb0*/  IMAD R10, R58, -0x4, R53 ;  /* 0xfffffffc3a0a7824 */ /* 0x000fc600078e0235 */
[----:B------:R3:W-:Y:S01]  /*1bc0*/  STS.64 [R51], R22 ;  /* 0x0000001633007388 */ /* 0x0007e20000000a00 */
[----:B0-----:R-:W-:-:S03]  /*1bd0*/  IMAD R11, R60, -0x4, R7 ;  /* 0xfffffffc3c0b7824 */ /* 0x001fc600078e0207 */
[----:B------:R3:W-:Y:S04]  /*1be0*/  STS.64 [R53], R24 ;  /* 0x0000001835007388 */ /* 0x0007e80000000a00 */
[----:B------:R3:W-:Y:S01]  /*1bf0*/  STS.64 [R7], R26 ;  /* 0x0000001a07007388 */ /* 0x0007e20000000a00 */
[----:B------:R-:W-:Y:S06]  /*1c00*/  BAR.SYNC.DEFER_BLOCKING 0x0 ;  /* 0x0000000000007b1d */ /* 0x000fec0000010000 */
[----:B------:R3:W0:Y:S04]  /*1c10*/  LDS.64 R2, [R43] ;  /* 0x000000002b027984 */ /* 0x0006280000000a00 */
[----:B------:R3:W2:Y:S04]  /*1c20*/  LDS.64 R12, [R43+0x8] ;  /* 0x000008002b0c7984 */ /* 0x0006a80000000a00 */
[----:B------:R3:W4:Y:S04]  /*1c30*/  LDS.64 R14, [R43+0x10] ;  /* 0x000010002b0e7984 */ /* 0x0007280000000a00 */
[----:B------:R3:W1:Y:S04]  /*1c40*/  LDS.64 R16, [R43+0x18] ;  /* 0x000018002b107984 */ /* 0x0006680000000a00 */
[----:B------:R3:W0:Y:S04]  /*1c50*/  LDS.64 R18, [R43+0x20] ;  /* 0x000020002b127984 */ /* 0x0006280000000a00 */
[----:B------:R3:W0:Y:S04]  /*1c60*/  LDS.64 R20, [R43+0x28] ;  /* 0x000028002b147984 */ /* 0x0006280000000a00 */
[----:B------:R3:W0:Y:S04]  /*1c70*/  LDS.64 R22, [R43+0x30] ;  /* 0x000030002b167984 */ /* 0x0006280000000a00 */
[----:B------:R3:W0:Y:S04]  /*1c80*/  LDS.64 R24, [R43+0x38] ;  /* 0x000038002b187984 */ /* 0x0006280000000a00 */
[----:B------:R3:W0:Y:S01]  /*1c90*/  LDS.64 R26, [R43+0x40] ;  /* 0x000040002b1a7984 */ /* 0x0006220000000a00 */
[----:B------:R-:W-:Y:S06]  /*1ca0*/  BAR.SYNC.DEFER_BLOCKING 0x0 ;  /* 0x0000000000007b1d */ /* 0x000fec0000010000 */
[----:B------:R3:W-:Y:S04]  /*1cb0*/  STS [R55], R28 ;  /* 0x0000001c37007388 */ /* 0x0007e80000000800 */
[----:B------:R3:W-:Y:S04]  /*1cc0*/  STS [R4], R29 ;  /* 0x0000001d04007388 */ /* 0x0007e80000000800 */
[----:B------:R3:W-:Y:S04]  /*1cd0*/  STS [R57], R30 ;  /* 0x0000001e39007388 */ /* 0x0007e80000000800 */
[----:B------:R3:W-:Y:S04]  /*1ce0*/  STS [R6], R31 ;  /* 0x0000001f06007388 */ /* 0x0007e80000000800 */
[----:B------:R3:W-:Y:S04]  /*1cf0*/  STS [R59], R32 ;  /* 0x000000203b007388 */ /* 0x0007e80000000800 */
[----:B------:R3:W-:Y:S04]  /*1d00*/  STS [R8], R33 ;  /* 0x0000002108007388 */ /* 0x0007e80000000800 */
[----:B------:R3:W-:Y:S04]  /*1d10*/  STS [R9], R34 ;  /* 0x0000002209007388 */ /* 0x0007e80000000800 */
[----:B------:R3:W-:Y:S04]  /*1d20*/  STS [R10], R35 ;  /* 0x000000230a007388 */ /* 0x0007e80000000800 */
[----:B------:R3:W-:Y:S01]  /*1d30*/  STS [R11], R36 ;  /* 0x000000240b007388 */ /* 0x0007e20000000800 */
[----:B------:R-:W-:Y:S06]  /*1d40*/  BAR.SYNC.DEFER_BLOCKING 0x0 ;  /* 0x0000000000007b1d */ /* 0x000fec0000010000 */
[----:B------:R3:W0:Y:S04]  /*1d50*/  LDS R28, [R45] ;  /* 0x000000002d1c7984 */ /* 0x0006280000000800 */
[----:B------:R3:W0:Y:S04]  /*1d60*/  LDS R29, [R45+0x4] ;  /* 0x000004002d1d7984 */ /* 0x0006280000000800 */
[----:B------:R3:W0:Y:S04]  /*1d70*/  LDS R30, [R45+0x8] ;  /* 0x000008002d1e7984 */ /* 0x0006280000000800 */
[----:B------:R3:W0:Y:S04]  /*1d80*/  LDS R31, [R45+0xc] ;  /* 0x00000c002d1f7984 */ /* 0x0006280000000800 */
[----:B------:R3:W0:Y:S04]  /*1d90*/  LDS R32, [R45+0x10] ;  /* 0x000010002d207984 */ /* 0x0006280000000800 */
[----:B------:R3:W0:Y:S04]  /*1da0*/  LDS R33, [R45+0x14] ;  /* 0x000014002d217984 */ /* 0x0006280000000800 */
[----:B------:R3:W0:Y:S04]  /*1db0*/  LDS R34, [R45+0x18] ;  /* 0x000018002d227984 */ /* 0x0006280000000800 */
[----:B------:R3:W0:Y:S04]  /*1dc0*/  LDS R35, [R45+0x1c] ;  /* 0x00001c002d237984 */ /* 0x0006280000000800 */
[----:B------:R3:W0:Y:S01]  /*1dd0*/  LDS R36, [R45+0x20] ;  /* 0x000020002d247984 */ /* 0x0006220000000800 */
[----:B------:R-:W-:Y:S06]  /*1de0*/  BAR.SYNC.DEFER_BLOCKING 0x0 ;  /* 0x0000000000007b1d */ /* 0x000fec0000010000 */
[----:B-12-4-:R-:W-:Y:S05]  /*1df0*/  BRA `(.L_x_444) ;  /* 0xffffffe400d47947 */ /* 0x016fea000383ffff */
.L_x_443:
[----:B------:R-:W0:Y:S01]  /*1e00*/  LDCU.64 UR6, c[0x0][0x3a0] ;  /* 0x00007400ff0677ac */ /* 0x000e220008000a00 */
[----:B------:R-:W-:Y:S01]  /*1e10*/  LEA R5, R40, UR4, 0x3 ;  /* 0x0000000428057c11 */ /* 0x000fe2000f8e18ff */
[----:B------:R-:W-:Y:S01]  /*1e20*/  IMAD R45, R0, -0x1c, R45 ;  /* 0xffffffe4002d7824 */ /* 0x000fe200078e022d */
[----:B------:R-:W-:Y:S02]  /*1e30*/  LEA R7, R4, UR4, 0x3 ;  /* 0x0000000404077c11 */ /* 0x000fe4000f8e18ff */
[----:B------:R-:W-:Y:S01]  /*1e40*/  LEA R9, R6, UR4, 0x3 ;  /* 0x0000000406097c11 */ /* 0x000fe2000f8e18ff */
[----:B------:R1:W-:Y:S01]  /*1e50*/  STS.64 [R5], R2 ;  /* 0x0000000205007388 */ /* 0x0003e20000000a00 */
[----:B------:R-:W-:Y:S01]  /*1e60*/  LEA R37, R10, UR4, 0x3 ;  /* 0x000000040a257c11 */ /* 0x000fe2000f8e18ff */
[----:B------:R-:W-:Y:S01]  /*1e70*/  IMAD R43, R40, -0x4, R5 ;  /* 0xfffffffc282b7824 */ /* 0x000fe200078e0205 */
[----:B------:R-:W-:Y:S01]  /*1e80*/  LEA R39, R58, UR4, 0x3 ;  /* 0x000000043a277c11 */ /* 0x000fe2000f8e18ff */
[----:B------:R2:W-:Y:S01]  /*1e90*/  STS.64 [R7], R12 ;  /* 0x0000000c07007388 */ /* 0x0005e20000000a00 */
[----:B------:R-:W-:Y:S01]  /*1ea0*/  LEA R41, R60, UR4, 0x3 ;  /* 0x000000043c297c11 */ /* 0x000fe2000f8e18ff */
[----:B------:R-:W-:-:S02]  /*1eb0*/  IMAD R38, R4, -0x4, R7 ;  /* 0xfffffffc04267824 */ /* 0x000fc400078e0207 */
[----:B------:R-:W-:Y:S01]  /*1ec0*/  STS.64 [R9], R14 ;  /* 0x0000000e09007388 */ /* 0x000fe20000000a00 */
[----:B------:R-:W-:Y:S02]  /*1ed0*/  IMAD R47, R6, -0x4, R9 ;  /* 0xfffffffc062f7824 */ /* 0x000fe400078e0209 */
[----:B------:R-:W-:Y:S01]  /*1ee0*/  IMAD R49, R10, -0x4, R37 ;  /* 0xfffffffc0a317824 */ /* 0x000fe200078e0225 */
[----:B0-----:R-:W-:Y:S01]  /*1ef0*/  ISETP.LT.U32.AND P2, PT, R0, UR6, PT ;  /* 0x0000000600007c0c */ /* 0x001fe2000bf41070 */
[----:B------:R-:W-:Y:S01]  /*1f00*/  IMAD R58, R58, -0x4, R39 ;  /* 0xfffffffc3a3a7824 */ /* 0x000fe200078e0227 */
[----:B------:R-:W-:Y:S02]  /*1f10*/  MOV R11, UR7 ;  /* 0x00000007000b7c02 */ /* 0x000fe40008000f00 */
[----:B-1----:R-:W-:Y:S02]  /*1f20*/  LEA R3, R54, UR4, 0x3 ;  /* 0x0000000436037c11 */ /* 0x002fe4000f8e18ff */
[----:B------:R-:W-:-:S02]  /*1f30*/  ISETP.GT.U32.AND.EX P2, PT, R11, RZ, PT, P2 ;  /* 0x000000ff0b00720c */ /* 0x000fc40003f44120 */
[----:B------:R-:W-:Y:S01]  /*1f40*/  LEA R11, R8, UR4, 0x3 ;  /* 0x00000004080b7c11 */ /* 0x000fe2000f8e18ff */
[----:B------:R-:W-:Y:S01]  /*1f50*/  IMAD R54, R54, -0x4, R3 ;  /* 0xfffffffc36367824 */ /* 0x000fe200078e0203 */
[----:B--2---:R-:W-:-:S03]  /*1f60*/  LEA R13, R56, UR4, 0x3 ;  /* 0x00000004380d7c11 */ /* 0x004fc6000f8e18ff */
[----:B------:R-:W-:Y:S01]  /*1f70*/  STS.64 [R11], R16 ;  /* 0x000000100b007388 */ /* 0x000fe20000000a00 */
[----:B------:R-:W-:Y:S02]  /*1f80*/  IMAD R40, R8, -0x4, R11 ;  /* 0xfffffffc08287824 */ /* 0x000fe400078e020b */
[----:B------:R-:W-:Y:S01]  /*1f90*/  IMAD R51, R56, -0x4, R13 ;  /* 0xfffffffc38337824 */ /* 0x000fe200078e020d */
[----:B------:R0:W-:Y:S04]  /*1fa0*/  STS.64 [R37], R18 ;  /* 0x0000001225007388 */ /* 0x0001e80000000a00 */
[----:B------:R1:W-:Y:S04]  /*1fb0*/  STS.64 [R3], R20 ;  /* 0x0000001403007388 */ /* 0x0003e80000000a00 */
[----:B------:R-:W-:Y:S04]  /*1fc0*/  STS.64 [R13], R22 ;  /* 0x000000160d007388 */ /* 0x000fe80000000a00 */
[----:B------:R2:W-:Y:S01]  /*1fd0*/  STS.64 [R39], R24 ;  /* 0x0000001827007388 */ /* 0x0005e20000000a00 */
[----:B0-----:R-:W-:-:S03]  /*1fe0*/  IMAD R37, R60, -0x4, R41 ;  /* 0xfffffffc3c257824 */ /* 0x001fc600078e0229 */
[----:B------:R0:W-:Y:S01]  /*1ff0*/  STS.64 [R41], R26 ;  /* 0x0000001a29007388 */ /* 0x0001e20000000a00 */
[----:B-1----:R-:W1:Y:S08]  /*2000*/  LDC.64 R20, c[0x0][0x388] ;  /* 0x0000e200ff147b82 */ /* 0x002e700000000a00 */
[----:B------:R-:W-:Y:S01]  /*2010*/  BAR.SYNC.DEFER_BLOCKING 0x0 ;  /* 0x0000000000007b1d */ /* 0x000fe20000010000 */
[----:B--2---:R-:W-:-:S07]  /*2020*/  IMAD R24, R0, -0x4, R45 ;  /* 0xfffffffc00187824 */ /* 0x004fce00078e022d */
[----:B------:R-:W2:Y:S01]  /*2030*/  LDC.64 R22, c[0x0][0x398] ;  /* 0x0000e600ff167b82 */ /* 0x000ea20000000a00 */
[C---:B0-----:R-:W-:Y:S02]  /*2040*/  VIADD R27, R0.reuse, 0x200 ;  /* 0x00000200001b7836 */ /* 0x041fe40000000000 */
[----:B------:R-:W-:-:S03]  /*2050*/  VIADD R26, R0, 0x100 ;  /* 0x00000100001a7836 */ /* 0x000fc60000000000 */
[----:B------:R-:W-:Y:S02]  /*2060*/  ISETP.LT.U32.AND P0, PT, R27, UR6, PT ;  /* 0x000000061b007c0c */ /* 0x000fe4000bf01070 */
[----:B------:R-:W-:Y:S02]  /*2070*/  ISETP.LT.U32.AND P1, PT, R26, UR6, PT ;  /* 0x000000061a007c0c */ /* 0x000fe4000bf21070 */
[----:B------:R-:W-:-:S04]  /*2080*/  LOP3.LUT R26, R0, 0x400, RZ, 0xfc, !PT ;  /* 0x00000400001a7812 */ /* 0x000fc800078efcff */
[----:B------:R-:W-:Y:S01]  /*2090*/  ISETP.LT.U32.AND P6, PT, R26, UR6, PT ;  /* 0x000000061a007c0c */ /* 0x000fe2000bfc1070 */
[C---:B------:R-:W-:Y:S01]  /*20a0*/  VIADD R26, R0.reuse, 0x500 ;  /* 0x00000500001a7836 */ /* 0x040fe20000000000 */
[----:B------:R-:W0:Y:S01]  /*20b0*/  LDS.64 R2, [R45] ;  /* 0x000000002d027984 */ /* 0x000e220000000a00 */
[----:B-1----:R-:W-:-:S03]  /*20c0*/  IMAD.WIDE.U32 R20, R0, 0x8, R20 ;  /* 0x0000000800147825 */ /* 0x002fc600078e0014 */
[----:B------:R-:W-:Y:S01]  /*20d0*/  ISETP.LT.U32.AND P5, PT, R26, UR6, PT ;  /* 0x000000061a007c0c */ /* 0x000fe2000bfa1070 */
[----:B------:R-:W-:Y:S01]  /*20e0*/  LDS.64 R4, [R45+0x800] ;  /* 0x000800002d047984 */ /* 0x000fe20000000a00 */
[C---:B------:R-:W-:Y:S02]  /*20f0*/  VIADD R26, R0.reuse, 0x700 ;  /* 0x00000700001a7836 */ /* 0x040fe40000000000 */
[C---:B--2---:R-:W-:Y:S01]  /*2100*/  IMAD.WIDE.U32 R22, R0.reuse, 0x4, R22 ;  /* 0x0000000400167825 */ /* 0x044fe200078e0016 */
        /* <DEDUP_REMOVED lines=8> */
[----:B------:R1:W-:Y:S04]  /*2190*/  STS [R43], R28 ;  /* 0x0000001c2b007388 */ /* 0x0003e80000000800 */
[----:B------:R-:W-:Y:S04]  /*21a0*/  STS [R38], R29 ;  /* 0x0000001d26007388 */ /* 0x000fe80000000800 */
[----:B------:R-:W-:Y:S01]  /*21b0*/  STS [R47], R30 ;  /* 0x0000001e2f007388 */ /* 0x000fe20000000800 */
[----:B-1----:R-:W-:-:S03]  /*21c0*/  VIADD R28, R0, 0x300 ;  /* 0x00000300001c7836 */ /* 0x002fc60000000000 */
[----:B------:R-:W-:Y:S02]  /*21d0*/  STS [R40], R31 ;  /* 0x0000001f28007388 */ /* 0x000fe40000000800 */
[----:B------:R-:W-:Y:S02]  /*21e0*/  ISETP.LT.U32.AND P4, PT, R28, UR6, PT ;  /* 0x000000061c007c0c */ /* 0x000fe4000bf81070 */
[----:B------:R-:W-:Y:S01]  /*21f0*/  STS [R49], R32 ;  /* 0x0000002031007388 */ /* 0x000fe20000000800 */
[----:B------:R-:W-:-:S03]  /*2200*/  IMAD.U32 R28, RZ, RZ, UR7 ;  /* 0x00000007ff1c7e24 */ /* 0x000fc6000f8e00ff */
[----:B------:R-:W-:Y:S02]  /*2210*/  STS [R54], R33 ;  /* 0x0000002136007388 */ /* 0x000fe40000000800 */
[----:B------:R-:W-:Y:S02]  /*2220*/  ISETP.GT.U32.AND.EX P1, PT, R28, RZ, PT, P1 ;  /* 0x000000ff1c00720c */ /* 0x000fe40003f24110 */
[----:B------:R-:W-:Y:S01]  /*2230*/  STS [R51], R34 ;  /* 0x0000002233007388 */ /* 0x000fe20000000800 */
[C---:B------:R-:W-:Y:S02]  /*2240*/  IADD3 R28, PT, PT, R0.reuse, 0x600, RZ ;  /* 0x00000600001c7810 */ /* 0x040fe40007ffe0ff */
[----:B------:R-:W-:Y:S01]  /*2250*/  LOP3.LUT R0, R0, 0x800, RZ, 0xfc, !PT ;  /* 0x0000080000007812 */ /* 0x000fe200078efcff */
[----:B------:R-:W-:Y:S01]  /*2260*/  STS [R58], R35 ;  /* 0x000000233a007388 */ /* 0x000fe20000000800 */
[----:B------:R-:W-:-:S03]  /*2270*/  ISETP.LT.U32.AND P3, PT, R28, UR6, PT ;  /* 0x000000061c007c0c */ /* 0x000fc6000bf61070 */
[----:B------:R-:W-:Y:S01]  /*2280*/  STS [R37], R36 ;  /* 0x0000002425007388 */ /* 0x000fe20000000800 */
[----:B------:R-:W-:Y:S06]  /*2290*/  BAR.SYNC.DEFER_BLOCKING 0x0 ;  /* 0x0000000000007b1d */ /* 0x000fec0000010000 */
[----:B------:R-:W1:Y:S04]  /*22a0*/  @P2 LDS R39, [R24] ;  /* 0x0000000018272984 */ /* 0x000e680000000800 */
[----:B------:R-:W2:Y:S04]  /*22b0*/  LDS R25, [R24+0x400] ;  /* 0x0004000018197984 */ /* 0x000ea80000000800 */
[----:B------:R-:W3:Y:S04]  /*22c0*/  LDS R27, [R24+0x800] ;  /* 0x00080000181b7984 */ /* 0x000ee80000000800 */
[----:B------:R-:W4:Y:S04]  /*22d0*/  LDS R29, [R24+0xc00] ;  /* 0x000c0000181d7984 */ /* 0x000f280000000800 */
[----:B------:R-:W5:Y:S04]  /*22e0*/  LDS R31, [R24+0x1000] ;  /* 0x00100000181f7984 */ /* 0x000f680000000800 */
[----:B------:R-:W5:Y:S04]  /*22f0*/  LDS R33, [R24+0x1400] ;  /* 0x0014000018217984 */ /* 0x000f680000000800 */
[----:B------:R-:W5:Y:S04]  /*2300*/  LDS R35, [R24+0x1800] ;  /* 0x0018000018237984 */ /* 0x000f680000000800 */
[----:B------:R-:W5:Y:S04]  /*2310*/  LDS R37, [R24+0x1c00] ;  /* 0x001c000018257984 */ /* 0x000f680000000800 */
[----:B0-----:R0:W-:Y:S04]  /*2320*/  @P2 STG.E.64 desc[UR10][R20.64], R2 ;  /* 0x0000000214002986 */ /* 0x0011e8000c101b0a */
[----:B-1----:R1:W-:Y:S01]  /*2330*/  @P2 STG.E desc[UR10][R22.64], R39 ;  /* 0x0000002716002986 */ /* 0x0023e2000c10190a */
[----:B------:R-:W-:Y:S01]  /*2340*/  ISETP.LT.U32.AND P2, PT, R26, UR6, PT ;  /* 0x000000061a007c0c */ /* 0x000fe2000bf41070 */
[----:B------:R-:W-:-:S02]  /*2350*/  IMAD.U32 R26, RZ, RZ, UR7 ;  /* 0x00000007ff1a7e24 */ /* 0x000fc4000f8e00ff */
[----:B------:R1:W-:Y:S01]  /*2360*/  @P1 STG.E.64 desc[UR10][R20.64+0x800], R4 ;  /* 0x0008000414001986 */ /* 0x0003e2000c101b0a */
[----:B0-----:R-:W-:Y:S02]  /*2370*/  IMAD.U32 R2, RZ, RZ, UR7 ;  /* 0x00000007ff027e24 */ /* 0x001fe4000f8e00ff */
[----:B------:R-:W-:Y:S01]  /*2380*/  ISETP.GT.U32.AND.EX P0, PT, R26, RZ, PT, P0 ;  /* 0x000000ff1a00720c */ /* 0x000fe20003f04100 */
[----:B--2---:R1:W-:Y:S01]  /*2390*/  @P1 STG.E desc[UR10][R22.64+0x400], R25 ;  /* 0x0004001916001986 */ /* 0x0043e2000c10190a */
        /* <DEDUP_REMOVED lines=9> */
[----:B---3--:R1:W-:Y:S04]  /*2430*/  @P0 STG.E desc[UR10][R22.64+0x800], R27 ;  /* 0x0008001b16000986 */ /* 0x0083e8000c10190a */
[----:B------:R1:W-:Y:S04]  /*2440*/  @P4 STG.E.64 desc[UR10][R20.64+0x1800], R8 ;  /* 0x0018000814004986 */ /* 0x0003e8000c101b0a */
[----:B----4-:R1:W-:Y:S04]  /*2450*/  @P4 STG.E desc[UR10][R22.64+0xc00], R29 ;  /* 0x000c001d16004986 */ /* 0x0103e8000c10190a */
[----:B------:R1:W-:Y:S04]  /*2460*/  @P6 STG.E.64 desc[UR10][R20.64+0x2000], R10 ;  /* 0x0020000a14006986 */ /* 0x0003e8000c101b0a */
[----:B-----5:R1:W-:Y:S04]  /*2470*/  @P6 STG.E desc[UR10][R22.64+0x1000], R31 ;  /* 0x0010001f16006986 */ /* 0x0203e8000c10190a */
[----:B------:R1:W-:Y:S04]  /*2480*/  @P5 STG.E.64 desc[UR10][R20.64+0x2800], R12 ;  /* 0x0028000c14005986 */ /* 0x0003e8000c101b0a */
[----:B------:R1:W-:Y:S04]  /*2490*/  @P5 STG.E desc[UR10][R22.64+0x1400], R33 ;  /* 0x0014002116005986 */ /* 0x0003e8000c10190a */
[----:B------:R1:W-:Y:S04]  /*24a0*/  @P3 STG.E.64 desc[UR10][R20.64+0x3000], R14 ;  /* 0x0030000e14003986 */ /* 0x0003e8000c101b0a */
[----:B------:R1:W-:Y:S04]  /*24b0*/  @P3 STG.E desc[UR10][R22.64+0x1800], R35 ;  /* 0x0018002316003986 */ /* 0x0003e8000c10190a */
[----:B------:R1:W-:Y:S04]  /*24c0*/  @P2 STG.E.64 desc[UR10][R20.64+0x3800], R16 ;  /* 0x0038001014002986 */ /* 0x0003e8000c101b0a */
[----:B------:R1:W-:Y:S01]  /*24d0*/  @P2 STG.E desc[UR10][R22.64+0x1c00], R37 ;  /* 0x001c002516002986 */ /* 0x0003e2000c10190a */
[----:B------:R-:W-:Y:S05]  /*24e0*/  @!P1 EXIT ;  /* 0x000000000000994d */ /* 0x000fea0003800000 */
[----:B------:R-:W0:Y:S04]  /*24f0*/  LDS R3, [R24+0x2000] ;  /* 0x0020000018037984 */ /* 0x000e280000000800 */
[----:B------:R-:W-:Y:S04]  /*2500*/  STG.E.64 desc[UR10][R20.64+0x4000], R18 ;  /* 0x0040001214007986 */ /* 0x000fe8000c101b0a */
[----:B0-----:R-:W-:Y:S01]  /*2510*/  STG.E desc[UR10][R22.64+0x2000], R3 ;  /* 0x0020000316007986 */ /* 0x001fe2000c10190a */
[----:B------:R-:W-:Y:S05]  /*2520*/  EXIT ;  /* 0x000000000000794d */ /* 0x000fea0003800000 */
.L_x_445:
        /* <DEDUP_REMOVED lines=13> */
.L_x_548:


//--------------------- .text._ZN3cub18CUB_300001_SM_10006detail11EmptyKernelIvEEvv --------------------------
	.section	.text._ZN3cub18CUB_300001_SM_10006detail11EmptyKernelIvEEvv,"ax",@progbits
	.align	128
        .global         _ZN3cub18CUB_300001_SM_10006detail11EmptyKernelIvEEvv
        .type           _ZN3cub18CUB_300001_SM_10006detail11EmptyKernelIvEEvv,@function
        .size           _ZN3cub18CUB_300001_SM_10006detail11EmptyKernelIvEEvv,(.L_x_549 - _ZN3cub18CUB_300001_SM_10006detail11EmptyKernelIvEEvv)
        .other          _ZN3cub18CUB_300001_SM_10006detail11EmptyKernelIvEEvv,@"STO_CUDA_ENTRY STV_DEFAULT"
_ZN3cub18CUB_300001_SM_10006detail11EmptyKernelIvEEvv:
.text._ZN3cub18CUB_300001_SM_10006detail11EmptyKernelIvEEvv:
[----:B------:R-:W-:Y:S01]  /*0000*/  LDC R1, c[0x0][0x37c] ;  /* 0x0000df00ff017b82 */ /* 0x000fe20000000800 */
[----:B------:R-:W-:Y:S05]  /*0010*/  EXIT ;  /* 0x000000000000794d */ /* 0x000fea0003800000 */
.L_x_446:
        /* <DEDUP_REMOVED lines=14> */
.L_x_549:


//--------------------- .text._Z24computeMortonCodesKernelPKfS0_S0_PyPiiffffff --------------------------
	.section	.text._Z24computeMortonCodesKernelPKfS0_S0_PyPiiffffff,"ax",@progbits
	.align	128
        .global         _Z24computeMortonCodesKernelPKfS0_S0_PyPiiffffff
        .type           _Z24computeMortonCodesKernelPKfS0_S0_PyPiiffffff,@function
        .size           _Z24computeMortonCodesKernelPKfS0_S0_PyPiiffffff,(.L_x_537 - _Z24computeMortonCodesKernelPKfS0_S0_PyPiiffffff)
        .other          _Z24computeMortonCodesKernelPKfS0_S0_PyPiiffffff,@"STO_CUDA_ENTRY STV_DEFAULT"
_Z24computeMortonCodesKernelPKfS0_S0_PyPiiffffff:
.text._Z24computeMortonCodesKernelPKfS0_S0_PyPiiffffff:
[----:B------:R-:W-:Y:S01]  /*0000*/  LDC R1, c[0x0][0x37c] ;  /* 0x0000df00ff017b82 */ /* 0x000fe20000000800 */
[----:B------:R-:W0:Y:S07]  /*0010*/  S2R R3, SR_TID.X ;  /* 0x0000000000037919 */ /* 0x000e2e0000002100 */
[----:B------:R-:W0:Y:S01]  /*0020*/  S2UR UR4, SR_CTAID.X ;  /* 0x00000000000479c3 */ /* 0x000e220000002500 */
[----:B------:R-:W1:Y:S07]  /*0030*/  LDCU UR5, c[0x0][0x3a8] ;  /* 0x00007500ff0577ac */ /* 0x000e6e0008000800 */
[----:B------:R-:W0:Y:S02]  /*0040*/  LDC R2, c[0x0][0x360] ;  /* 0x0000d800ff027b82 */ /* 0x000e240000000800 */
[----:B0-----:R-:W-:-:S05]  /*0050*/  IMAD R2, R2, UR4, R3 ;  /* 0x0000000402027c24 */ /* 0x001fca000f8e0203 */
[----:B-1----:R-:W-:-:S13]  /*0060*/  ISETP.GE.AND P0, PT, R2, UR5, PT ;  /* 0x0000000502007c0c */ /* 0x002fda000bf06270 */
[----:B------:R-:W-:Y:S05]  /*0070*/  @P0 EXIT ;  /* 0x000000000000094d */ /* 0x000fea0003800000 */
[----:B------:R-:W0:Y:S01]  /*0080*/  LDC.64 R8, c[0x0][0x380] ;  /* 0x0000e000ff087b82 */ /* 0x000e220000000a00 */
[----:B------:R-:W1:Y:S01]  /*0090*/  LDCU.64 UR4, c[0x0][0x358] ;  /* 0x00006b00ff0477ac */ /* 0x000e620008000a00 */
[----:B------:R-:W2:Y:S06]  /*00a0*/  LDCU UR6, c[0x0][0x3ac] ;  /* 0x00007580ff0677ac */ /* 0x000eac0008000800 */
[----:B------:R-:W3:Y:S08]  /*00b0*/  LDC.64 R6, c[0x0][0x388] ;  /* 0x0000e200ff067b82 */ /* 0x000ef00000000a00 */
[----:B------:R-:W2:Y:S01]  /*00c0*/  LDC R3, c[0x0][0x3b8] ;  /* 0x0000ee00ff037b82 */ /* 0x000ea20000000800 */
[----:B0-----:R-:W-:-:S07]  /*00d0*/  IMAD.WIDE R8, R2, 0x4, R8 ;  /* 0x0000000402087825 */ /* 0x001fce00078e0208 */
[----:B------:R-:W0:Y:S01]  /*00e0*/  LDC.64 R4, c[0x0][0x390] ;  /* 0x0000e400ff047b82 */ /* 0x000e220000000a00 */
[----:B-1----:R-:W4:Y:S01]  /*00f0*/  LDG.E R0, desc[UR4][R8.64] ;  /* 0x0000000408007981 */ /* 0x002f22000c1e1900 */
[----:B---3--:R-:W-:-:S06]  /*0100*/  IMAD.WIDE R6, R2, 0x4, R6 ;  /* 0x0000000402067825 */ /* 0x008fcc00078e0206 */
[----:B------:R-:W5:Y:S01]  /*0110*/  LDG.E R6, desc[UR4][R6.64] ;  /* 0x0000000406067981 */ /* 0x000f62000c1e1900 */
[----:B--2---:R-:W-:-:S04]  /*0120*/  FADD R3, R3, -UR6 ;  /* 0x8000000603037e21 */ /* 0x004fc80008000000 */
[----:B------:R-:W-:-:S04]  /*0130*/  FADD R3, R3, 1.00000001335143196e-10 ;  /* 0x2edbe6ff03037421 */ /* 0x000fc80000000000 */
[----:B------:R-:W1:Y:S01]  /*0140*/  MUFU.RCP R10, R3 ;  /* 0x00000003000a7308 */ /* 0x000e620000001000 */
[----:B0-----:R-:W-:Y:S01]  /*0150*/  IMAD.WIDE R4, R2, 0x4, R4 ;  /* 0x0000000402047825 */ /* 0x001fe200078e0204 */
[----:B------:R-:W-:Y:S05]  /*0160*/  BSSY.RECONVERGENT B0, `(.L_x_447) ;  /* 0x000000d000007945 */ /* 0x000fea0003800200 */
[----:B------:R0:W5:Y:S01]  /*0170*/  LDG.E R4, desc[UR4][R4.64] ;  /* 0x0000000404047981 */ /* 0x000162000c1e1900 */
[----:B-1----:R-:W-:-:S04]  /*0180*/  FFMA R11, -R3, R10, 1 ;  /* 0x3f800000030b7423 */ /* 0x002fc8000000010a */
[----:B------:R-:W-:Y:S01]  /*0190*/  FFMA R11, R10, R11, R10 ;  /* 0x0000000b0a0b7223 */ /* 0x000fe2000000000a */
[----:B----4-:R-:W-:-:S04]  /*01a0*/  FADD R0, R0, -UR6 ;  /* 0x8000000600007e21 */ /* 0x010fc80008000000 */
[----:B------:R-:W1:Y:S01]  /*01b0*/  FCHK P0, R0, R3 ;  /* 0x0000000300007302 */ /* 0x000e620000000000 */
[----:B------:R-:W-:-:S04]  /*01c0*/  FFMA R8, R0, R11, RZ ;  /* 0x0000000b00087223 */ /* 0x000fc800000000ff */
[----:B0-----:R-:W-:-:S04]  /*01d0*/  FFMA R5, -R3, R8, R0 ;  /* 0x0000000803057223 */ /* 0x001fc80000000100 */
[----:B------:R-:W-:Y:S01]  /*01e0*/  FFMA R5, R11, R5, R8 ;  /* 0x000000050b057223 */ /* 0x000fe20000000008 */
[----:B-1----:R-:W-:Y:S06]  /*01f0*/  @!P0 BRA `(.L_x_448) ;  /* 0x00000000000c8947 */ /* 0x002fec0003800000 */
[----:B------:R-:W-:-:S07]  /*0200*/  MOV R8, 0x220 ;  /* 0x0000022000087802 */ /* 0x000fce0000000f00 */
[----:B-----5:R-:W-:Y:S05]  /*0210*/  CALL.REL.NOINC `($__internal_0_$__cuda_sm3x_div_rn_noftz_f32_slowpath) ;  /* 0x0000000400507944 */ /* 0x020fea0003c00000 */
[----:B------:R-:W-:-:S07]  /*0220*/  IMAD.MOV.U32 R5, RZ, RZ, R0 ;  /* 0x000000ffff057224 */ /* 0x000fce00078e0000 */
.L_x_448:
[----:B------:R-:W-:Y:S05]  /*0230*/  BSYNC.RECONVERGENT B0 ;  /* 0x0000000000007941 */ /* 0x000fea0003800200 */
.L_x_447:
[----:B------:R-:W0:Y:S01]  /*0240*/  LDC R0, c[0x0][0x3bc] ;  /* 0x0000ef00ff007b82 */ /* 0x000e220000000800 */
[----:B------:R-:W0:Y:S01]  /*0250*/  LDCU UR6, c[0x0][0x3b0] ;  /* 0x00007600ff0677ac */ /* 0x000e220008000800 */
[----:B------:R-:W-:Y:S01]  /*0260*/  BSSY.RECONVERGENT B0, `(.L_x_449) ;  /* 0x000000f000007945 */ /* 0x000fe20003800200 */
[----:B0-----:R-:W-:-:S04]  /*0270*/  FADD R0, R0, -UR6 ;  /* 0x8000000600007e21 */ /* 0x001fc80008000000 */
[----:B------:R-:W-:Y:S01]  /*0280*/  FADD R3, R0, 1.00000001335143196e-10 ;  /* 0x2edbe6ff00037421 */ /* 0x000fe20000000000 */
[----:B-----5:R-:W-:-:S03]  /*0290*/  FADD R0, R6, -UR6 ;  /* 0x8000000606007e21 */ /* 0x020fc60008000000 */
[----:B------:R-:W0:Y:S08]  /*02a0*/  MUFU.RCP R8, R3 ;  /* 0x0000000300087308 */ /* 0x000e300000001000 */
[----:B------:R-:W1:Y:S01]  /*02b0*/  FCHK P0, R0, R3 ;  /* 0x0000000300007302 */ /* 0x000e620000000000 */
[----:B0-----:R-:W-:-:S04]  /*02c0*/  FFMA R7, -R3, R8, 1 ;  /* 0x3f80000003077423 */ /* 0x001fc80000000108 */
[----:B------:R-:W-:-:S04]  /*02d0*/  FFMA R7, R8, R7, R8 ;  /* 0x0000000708077223 */ /* 0x000fc80000000008 */
[----:B------:R-:W-:-:S04]  /*02e0*/  FFMA R6, R0, R7, RZ ;  /* 0x0000000700067223 */ /* 0x000fc800000000ff */
[----:B------:R-:W-:-:S04]  /*02f0*/  FFMA R8, -R3, R6, R0 ;  /* 0x0000000603087223 */ /* 0x000fc80000000100 */
[----:B------:R-:W-:Y:S01]  /*0300*/  FFMA R6, R7, R8, R6 ;  /* 0x0000000807067223 */ /* 0x000fe20000000006 */
[----:B-1----:R-:W-:Y:S06]  /*0310*/  @!P0 BRA `(.L_x_450) ;  /* 0x00000000000c8947 */ /* 0x002fec0003800000 */
[----:B------:R-:W-:-:S07]  /*0320*/  MOV R8, 0x340 ;  /* 0x0000034000087802 */ /* 0x000fce0000000f00 */
[----:B------:R-:W-:Y:S05]  /*0330*/  CALL.REL.NOINC `($__internal_0_$__cuda_sm3x_div_rn_noftz_f32_slowpath) ;  /* 0x0000000400087944 */ /* 0x000fea0003c00000 */
[----:B------:R-:W-:-:S07]  /*0340*/  IMAD.MOV.U32 R6, RZ, RZ, R0 ;  /* 0x000000ffff067224 */ /* 0x000fce00078e0000 */
.L_x_450:
[----:B------:R-:W-:Y:S05]  /*0350*/  BSYNC.RECONVERGENT B0 ;  /* 0x0000000000007941 */ /* 0x000fea0003800200 */
.L_x_449:
[----:B------:R-:W0:Y:S01]  /*0360*/  LDC R0, c[0x0][0x3c0] ;  /* 0x0000f000ff007b82 */ /* 0x000e220000000800 */
[----:B------:R-:W0:Y:S01]  /*0370*/  LDCU UR6, c[0x0][0x3b4] ;  /* 0x00007680ff0677ac */ /* 0x000e220008000800 */
[----:B------:R-:W-:Y:S01]  /*0380*/  BSSY.RECONVERGENT B0, `(.L_x_451) ;  /* 0x000000f000007945 */ /* 0x000fe20003800200 */
[----:B0-----:R-:W-:-:S04]  /*0390*/  FADD R0, R0, -UR6 ;  /* 0x8000000600007e21 */ /* 0x001fc80008000000 */
[----:B------:R-:W-:Y:S01]  /*03a0*/  FADD R3, R0, 1.00000001335143196e-10 ;  /* 0x2edbe6ff00037421 */ /* 0x000fe20000000000 */
[----:B------:R-:W-:-:S03]  /*03b0*/  FADD R0, R4, -UR6 ;  /* 0x8000000604007e21 */ /* 0x000fc60008000000 */
        /* <DEDUP_REMOVED lines=11> */
.L_x_452:
[----:B------:R-:W-:Y:S05]  /*0470*/  BSYNC.RECONVERGENT B0 ;  /* 0x0000000000007941 */ /* 0x000fea0003800200 */
.L_x_451:
[----:B------:R-:W-:Y:S01]  /*0480*/  FMUL R5, R5, 1024 ;  /* 0x4480000005057820 */ /* 0x000fe20000400000 */
[----:B------:R-:W-:Y:S01]  /*0490*/  FMUL R6, R6, 1024 ;  /* 0x4480000006067820 */ /* 0x000fe20000400000 */
[----:B------:R-:W-:-:S03]  /*04a0*/  FMUL R4, R4, 1024 ;  /* 0x4480000004047820 */ /* 0x000fc60000400000 */
[----:B------:R-:W-:Y:S02]  /*04b0*/  FMNMX R5, RZ, R5, !PT ;  /* 0x00000005ff057209 */ /* 0x000fe40007800000 */
[----:B------:R-:W-:Y:S02]  /*04c0*/  FMNMX R6, RZ, R6, !PT ;  /* 0x00000006ff067209 */ /* 0x000fe40007800000 */
[----:B------:R-:W-:Y:S02]  /*04d0*/  FMNMX R5, R5, 1023, PT ;  /* 0x447fc00005057809 */ /* 0x000fe40003800000 */
[----:B------:R-:W-:Y:S02]  /*04e0*/  FMNMX R6, R6, 1023, PT ;  /* 0x447fc00006067809 */ /* 0x000fe40003800000 */
[----:B------:R-:W-:Y:S02]  /*04f0*/  FMNMX R4, RZ, R4, !PT ;  /* 0x00000004ff047209 */ /* 0x000fe40007800000 */
[----:B------:R-:W0:Y:S02]  /*0500*/  F2I.U32.TRUNC.NTZ R5, R5 ;  /* 0x0000000500057305 */ /* 0x000e24000020f000 */
[----:B------:R-:W-:-:S06]  /*0510*/  FMNMX R4, R4, 1023, PT ;  /* 0x447fc00004047809 */ /* 0x000fcc0003800000 */
[----:B------:R-:W1:Y:S01]  /*0520*/  F2I.U32.TRUNC.NTZ R6, R6 ;  /* 0x0000000600067305 */ /* 0x000e62000020f000 */
[----:B0-----:R-:W-:-:S07]  /*0530*/  IMAD R0, R5, 0x10001, RZ ;  /* 0x0001000105007824 */ /* 0x001fce00078e02ff */
[----:B------:R-:W0:Y:S01]  /*0540*/  F2I.U32.TRUNC.NTZ R4, R4 ;  /* 0x0000000400047305 */ /* 0x000e22000020f000 */
[----:B------:R-:W-:Y:S01]  /*0550*/  LOP3.LUT R0, R0, 0xf0000ff, RZ, 0xc0, !PT ;  /* 0x0f0000ff00007812 */ /* 0x000fe200078ec0ff */
[----:B-1----:R-:W-:-:S04]  /*0560*/  IMAD R3, R6, 0x10001, RZ ;  /* 0x0001000106037824 */ /* 0x002fc800078e02ff */
[----:B------:R-:W-:Y:S01]  /*0570*/  IMAD R0, R0, 0x101, RZ ;  /* 0x0000010100007824 */ /* 0x000fe200078e02ff */
[----:B------:R-:W-:-:S04]  /*0580*/  LOP3.LUT R3, R3, 0xf0000ff, RZ, 0xc0, !PT ;  /* 0x0f0000ff03037812 */ /* 0x000fc800078ec0ff */
[----:B------:R-:W-:Y:S01]  /*0590*/  LOP3.LUT R0, R0, 0xf00f00f, RZ, 0xc0, !PT ;  /* 0x0f00f00f00007812 */ /* 0x000fe200078ec0ff */
[----:B0-----:R-:W-:Y:S02]  /*05a0*/  IMAD R7, R4, 0x10001, RZ ;  /* 0x0001000104077824 */ /* 0x001fe400078e02ff */
[----:B------:R-:W-:Y:S01]  /*05b0*/  IMAD R3, R3, 0x101, RZ ;  /* 0x0000010103037824 */ /* 0x000fe200078e02ff */
[----:B------:R-:W0:Y:S01]  /*05c0*/  LDC.64 R4, c[0x0][0x3a0] ;  /* 0x0000e800ff047b82 */ /* 0x000e220000000a00 */
[----:B------:R-:W-:Y:S01]  /*05d0*/  IMAD R0, R0, 0x11, RZ ;  /* 0x0000001100007824 */ /* 0x000fe200078e02ff */
[----:B------:R-:W-:Y:S02]  /*05e0*/  LOP3.LUT R7, R7, 0xf0000ff, RZ, 0xc0, !PT ;  /* 0x0f0000ff07077812 */ /* 0x000fe400078ec0ff */
[----:B------:R-:W-:Y:S02]  /*05f0*/  LOP3.LUT R3, R3, 0xf00f00f, RZ, 0xc0, !PT ;  /* 0x0f00f00f03037812 */ /* 0x000fe400078ec0ff */
[----:B------:R-:W-:Y:S01]  /*0600*/  LOP3.LUT R0, R0, 0x430c30c3, RZ, 0xc0, !PT ;  /* 0x430c30c300007812 */ /* 0x000fe200078ec0ff */
[----:B------:R-:W-:-:S02]  /*0610*/  IMAD R8, R7, 0x101, RZ ;  /* 0x0000010107087824 */ /* 0x000fc400078e02ff */
[----:B------:R-:W1:Y:S01]  /*0620*/  LDC.64 R6, c[0x0][0x398] ;  /* 0x0000e600ff067b82 */ /* 0x000e620000000a00 */
[----:B------:R-:W-:Y:S02]  /*0630*/  IMAD R3, R3, 0x11, RZ ;  /* 0x0000001103037824 */ /* 0x000fe400078e02ff */
[----:B------:R-:W-:Y:S01]  /*0640*/  LOP3.LUT R8, R8, 0xf00f00f, RZ, 0xc0, !PT ;  /* 0x0f00f00f08087812 */ /* 0x000fe200078ec0ff */
[----:B------:R-:W-:Y:S02]  /*0650*/  IMAD R0, R0, 0x5, RZ ;  /* 0x0000000500007824 */ /* 0x000fe400078e02ff */
[----:B------:R-:W-:Y:S02]  /*0660*/  LOP3.LUT R3, R3, 0x430c30c3, RZ, 0xc0, !PT ;  /* 0x430c30c303037812 */ /* 0x000fe400078ec0ff */
[----:B------:R-:W-:Y:S02]  /*0670*/  IMAD R8, R8, 0x11, RZ ;  /* 0x0000001108087824 */ /* 0x000fe400078e02ff */
[----:B------:R-:W-:Y:S01]  /*0680*/  IMAD.SHL.U32 R9, R0, 0x4, RZ ;  /* 0x0000000400097824 */ /* 0x000fe200078e00ff */
[----:B------:R-:W-:Y:S01]  /*0690*/  SHF.R.U32.HI R0, RZ, 0x1e, R0 ;  /* 0x0000001eff007819 */ /* 0x000fe20000011600 */
[----:B------:R-:W-:Y:S01]  /*06a0*/  IMAD R3, R3, 0xa, RZ ;  /* 0x0000000a03037824 */ /* 0x000fe200078e02ff */
[----:B------:R-:W-:-:S02]  /*06b0*/  LOP3.LUT R8, R8, 0x430c30c3, RZ, 0xc0, !PT ;  /* 0x430c30c308087812 */ /* 0x000fc400078ec0ff */
[----:B------:R-:W-:Y:S01]  /*06c0*/  LOP3.LUT R10, R9, 0x24924924, RZ, 0xc0, !PT ;  /* 0x24924924090a7812 */ /* 0x000fe200078ec0ff */
[----:B0-----:R-:W-:Y:S01]  /*06d0*/  IMAD.WIDE R4, R2, 0x4, R4 ;  /* 0x0000000402047825 */ /* 0x001fe200078e0204 */
[----:B------:R-:W-:Y:S02]  /*06e0*/  LOP3.LUT R9, R0, 0x1, RZ, 0xc0, !PT ;  /* 0x0000000100097812 */ /* 0x000fe400078ec0ff */
[----:B------:R-:W-:Y:S01]  /*06f0*/  LOP3.LUT R3, R10, 0x92492492, R3, 0xf8, !PT ;  /* 0x924924920a037812 */ /* 0x000fe200078ef803 */
[----:B------:R-:W-:Y:S02]  /*0700*/  IMAD R8, R8, 0x5, RZ ;  /* 0x0000000508087824 */ /* 0x000fe400078e02ff */
[----:B-1----:R-:W-:-:S03]  /*0710*/  IMAD.WIDE R6, R2, 0x8, R6 ;  /* 0x0000000802067825 */ /* 0x002fc600078e0206 */
[----:B------:R-:W-:-:S05]  /*0720*/  LOP3.LUT R8, R3, 0x49249249, R8, 0xf8, !PT ;  /* 0x4924924903087812 */ /* 0x000fca00078ef808 */
[----:B------:R-:W-:Y:S04]  /*0730*/  STG.E.64 desc[UR4][R6.64], R8 ;  /* 0x0000000806007986 */ /* 0x000fe8000c101b04 */
[----:B------:R-:W-:Y:S01]  /*0740*/  STG.E desc[UR4][R4.64], R2 ;  /* 0x0000000204007986 */ /* 0x000fe2000c101904 */
[----:B------:R-:W-:Y:S05]  /*0750*/  EXIT ;  /* 0x000000000000794d */ /* 0x000fea0003800000 */
        .weak           $__internal_0_$__cuda_sm3x_div_rn_noftz_f32_slowpath
        .type           $__internal_0_$__cuda_sm3x_div_rn_noftz_f32_slowpath,@function
        .size           $__internal_0_$__cuda_sm3x_div_rn_noftz_f32_slowpath,(.L_x_537 - $__internal_0_$__cuda_sm3x_div_rn_noftz_f32_slowpath)
$__internal_0_$__cuda_sm3x_div_rn_noftz_f32_slowpath:
[----:B------:R-:W-:Y:S01]  /*0760*/  SHF.R.U32.HI R9, RZ, 0x17, R3 ;  /* 0x00000017ff097819 */ /* 0x000fe20000011603 */
[----:B------:R-:W-:Y:S01]  /*0770*/  BSSY.RECONVERGENT B1, `(.L_x_453) ;  /* 0x0000062000017945 */ /* 0x000fe20003800200 */
[----:B------:R-:W-:Y:S02]  /*0780*/  SHF.R.U32.HI R7, RZ, 0x17, R0 ;  /* 0x00000017ff077819 */ /* 0x000fe40000011600 */
[----:B------:R-:W-:Y:S02]  /*0790*/  LOP3.LUT R14, R9, 0xff, RZ, 0xc0, !PT ;  /* 0x000000ff090e7812 */ /* 0x000fe400078ec0ff */
[----:B------:R-:W-:Y:S02]  /*07a0*/  LOP3.LUT R12, R7, 0xff, RZ, 0xc0, !PT ;  /* 0x000000ff070c7812 */ /* 0x000fe400078ec0ff */
[----:B------:R-:W-:-:S03]  /*07b0*/  IADD3 R10, PT, PT, R14, -0x1, RZ ;  /* 0xffffffff0e0a7810 */ /* 0x000fc60007ffe0ff */
[----:B------:R-:W-:Y:S01]  /*07c0*/  VIADD R9, R12, 0xffffffff ;  /* 0xffffffff0c097836 */ /* 0x000fe20000000000 */
[----:B------:R-:W-:-:S04]  /*07d0*/  ISETP.GT.U32.AND P0, PT, R10, 0xfd, PT ;  /* 0x000000fd0a00780c */ /* 0x000fc80003f04070 */
[----:B------:R-:W-:-:S13]  /*07e0*/  ISETP.GT.U32.OR P0, PT, R9, 0xfd, P0 ;  /* 0x000000fd0900780c */ /* 0x000fda0000704470 */
[----:B------:R-:W-:Y:S01]  /*07f0*/  @!P0 IMAD.MOV.U32 R7, RZ, RZ, RZ ;  /* 0x000000ffff078224 */ /* 0x000fe200078e00ff */
[----:B------:R-:W-:Y:S06]  /*0800*/  @!P0 BRA `(.L_x_454) ;  /* 0x00000000005c8947 */ /* 0x000fec0003800000 */
[----:B------:R-:W-:Y:S02]  /*0810*/  FSETP.GTU.FTZ.AND P0, PT, |R0|, +INF , PT ;  /* 0x7f8000000000780b */ /* 0x000fe40003f1c200 */
[----:B------:R-:W-:-:S04]  /*0820*/  FSETP.GTU.FTZ.AND P1, PT, |R3|, +INF , PT ;  /* 0x7f8000000300780b */ /* 0x000fc80003f3c200 */
[----:B------:R-:W-:-:S13]  /*0830*/  PLOP3.LUT P0, PT, P0, P1, PT, 0xf8, 0x8f ;  /* 0x00000000008f781c */ /* 0x000fda0000703f70 */
[----:B------:R-:W-:Y:S05]  /*0840*/  @P0 BRA `(.L_x_455) ;  /* 0x00000004004c0947 */ /* 0x000fea0003800000 */
[----:B------:R-:W-:-:S13]  /*0850*/  LOP3.LUT P0, RZ, R3, 0x7fffffff, R0, 0xc8, !PT ;  /* 0x7fffffff03ff7812 */ /* 0x000fda000780c800 */
[----:B------:R-:W-:Y:S05]  /*0860*/  @!P0 BRA `(.L_x_456) ;  /* 0x00000004003c8947 */ /* 0x000fea0003800000 */
[C---:B------:R-:W-:Y:S02]  /*0870*/  FSETP.NEU.FTZ.AND P2, PT, |R0|.reuse, +INF , PT ;  /* 0x7f8000000000780b */ /* 0x040fe40003f5d200 */
[----:B------:R-:W-:Y:S02]  /*0880*/  FSETP.NEU.FTZ.AND P1, PT, |R3|, +INF , PT ;  /* 0x7f8000000300780b */ /* 0x000fe40003f3d200 */
[----:B------:R-:W-:-:S11]  /*0890*/  FSETP.NEU.FTZ.AND P0, PT, |R0|, +INF , PT ;  /* 0x7f8000000000780b */ /* 0x000fd60003f1d200 */
[----:B------:R-:W-:Y:S05]  /*08a0*/  @!P1 BRA !P2, `(.L_x_456) ;  /* 0x00000004002c9947 */ /* 0x000fea0005000000 */
[----:B------:R-:W-:-:S04]  /*08b0*/  LOP3.LUT P2, RZ, R0, 0x7fffffff, RZ, 0xc0, !PT ;  /* 0x7fffffff00ff7812 */ /* 0x000fc8000784c0ff */
[----:B------:R-:W-:-:S13]  /*08c0*/  PLOP3.LUT P1, PT, P1, P2, PT, 0x2f, 0xf2 ;  /* 0x0000000000f2781c */ /* 0x000fda0000f24577 */
[----:B------:R-:W-:Y:S05]  /*08d0*/  @P1 BRA `(.L_x_457) ;  /* 0x0000000400181947 */ /* 0x000fea0003800000 */
[----:B------:R-:W-:-:S04]  /*08e0*/  LOP3.LUT P1, RZ, R3, 0x7fffffff, RZ, 0xc0, !PT ;  /* 0x7fffffff03ff7812 */ /* 0x000fc8000782c0ff */
[----:B------:R-:W-:-:S13]  /*08f0*/  PLOP3.LUT P0, PT, P0, P1, PT, 0x2f, 0xf2 ;  /* 0x0000000000f2781c */ /* 0x000fda0000702577 */
[----:B------:R-:W-:Y:S05]  /*0900*/  @P0 BRA `(.L_x_458) ;  /* 0x0000000400000947 */ /* 0x000fea0003800000 */
[----:B------:R-:W-:Y:S02]  /*0910*/  ISETP.GE.AND P0, PT, R9, RZ, PT ;  /* 0x000000ff0900720c */ /* 0x000fe40003f06270 */
[----:B------:R-:W-:-:S11]  /*0920*/  ISETP.GE.AND P1, PT, R10, RZ, PT ;  /* 0x000000ff0a00720c */ /* 0x000fd60003f26270 */
[----:B------:R-:W-:Y:S01]  /*0930*/  @P0 IMAD.MOV.U32 R7, RZ, RZ, RZ ;  /* 0x000000ffff070224 */ /* 0x000fe200078e00ff */
[----:B------:R-:W-:Y:S01]  /*0940*/  @!P0 MOV R7, 0xffffffc0 ;  /* 0xffffffc000078802 */ /* 0x000fe20000000f00 */
[----:B------:R-:W-:Y:S01]  /*0950*/  @!P0 FFMA R0, R0, 1.84467440737095516160e+19, RZ ;  /* 0x5f80000000008823 */ /* 0x000fe200000000ff */
[----:B------:R-:W-:-:S03]  /*0960*/  @!P1 FFMA R3, R3, 1.84467440737095516160e+19, RZ ;  /* 0x5f80000003039823 */ /* 0x000fc600000000ff */
[----:B------:R-:W-:-:S07]  /*0970*/  @!P1 VIADD R7, R7, 0x40 ;  /* 0x0000004007079836 */ /* 0x000fce0000000000 */
.L_x_454:
[----:B------:R-:W-:Y:S01]  /*0980*/  LEA R10, R14, 0xc0800000, 0x17 ;  /* 0xc08000000e0a7811 */ /* 0x000fe200078eb8ff */
[----:B------:R-:W-:Y:S04]  /*0990*/  BSSY.RECONVERGENT B2, `(.L_x_459) ;  /* 0x0000036000027945 */ /* 0x000fe80003800200 */
[----:B------:R-:W-:Y:S02]  /*09a0*/  IMAD.IADD R10, R3, 0x1, -R10 ;  /* 0x00000001030a7824 */ /* 0x000fe400078e0a0a */
[----:B------:R-:W-:Y:S02]  /*09b0*/  VIADD R3, R12, 0xffffff81 ;  /* 0xffffff810c037836 */ /* 0x000fe40000000000 */
[----:B------:R0:W1:Y:S01]  /*09c0*/  MUFU.RCP R9, R10 ;  /* 0x0000000a00097308 */ /* 0x0000620000001000 */
[----:B------:R-:W-:Y:S01]  /*09d0*/  FADD.FTZ R11, -R10, -RZ ;  /* 0x800000ff0a0b7221 */ /* 0x000fe20000010100 */
[C---:B------:R-:W-:Y:S01]  /*09e0*/  IMAD R0, R3.reuse, -0x800000, R0 ;  /* 0xff80000003007824 */ /* 0x040fe200078e0200 */
[----:B0-----:R-:W-:-:S04]  /*09f0*/  IADD3 R10, PT, PT, R3, 0x7f, -R14 ;  /* 0x0000007f030a7810 */ /* 0x001fc80007ffe80e */
[----:B------:R-:W-:Y:S01]  /*0a00*/  IADD3 R10, PT, PT, R10, R7, RZ ;  /* 0x000000070a0a7210 */ /* 0x000fe20007ffe0ff */
[----:B-1----:R-:W-:-:S04]  /*0a10*/  FFMA R12, R9, R11, 1 ;  /* 0x3f800000090c7423 */ /* 0x002fc8000000000b */
[----:B------:R-:W-:-:S04]  /*0a20*/  FFMA R16, R9, R12, R9 ;  /* 0x0000000c09107223 */ /* 0x000fc80000000009 */
[----:B------:R-:W-:-:S04]  /*0a30*/  FFMA R9, R0, R16, RZ ;  /* 0x0000001000097223 */ /* 0x000fc800000000ff */
[----:B------:R-:W-:-:S04]  /*0a40*/  FFMA R12, R11, R9, R0 ;  /* 0x000000090b0c7223 */ /* 0x000fc80000000000 */
[----:B------:R-:W-:-:S04]  /*0a50*/  FFMA R9, R16, R12, R9 ;  /* 0x0000000c10097223 */ /* 0x000fc80000000009 */
[----:B------:R-:W-:-:S04]  /*0a60*/  FFMA R12, R11, R9, R0 ;  /* 0x000000090b0c7223 */ /* 0x000fc80000000000 */
[----:B------:R-:W-:-:S05]  /*0a70*/  FFMA R0, R16, R12, R9 ;  /* 0x0000000c10007223 */ /* 0x000fca0000000009 */
[----:B------:R-:W-:-:S04]  /*0a80*/  SHF.R.U32.HI R3, RZ, 0x17, R0 ;  /* 0x00000017ff037819 */ /* 0x000fc80000011600 */
[----:B------:R-:W-:-:S05]  /*0a90*/  LOP3.LUT R3, R3, 0xff, RZ, 0xc0, !PT ;  /* 0x000000ff03037812 */ /* 0x000fca00078ec0ff */
[----:B------:R-:W-:-:S04]  /*0aa0*/  IMAD.IADD R11, R3, 0x1, R10 ;  /* 0x00000001030b7824 */ /* 0x000fc800078e020a */
[----:B------:R-:W-:-:S05]  /*0ab0*/  VIADD R3, R11, 0xffffffff ;  /* 0xffffffff0b037836 */ /* 0x000fca0000000000 */
[----:B------:R-:W-:-:S13]  /*0ac0*/  ISETP.GE.U32.AND P0, PT, R3, 0xfe, PT ;  /* 0x000000fe0300780c */ /* 0x000fda0003f06070 */
[----:B------:R-:W-:Y:S05]  /*0ad0*/  @!P0 BRA `(.L_x_460) ;  /* 0x0000000000808947 */ /* 0x000fea0003800000 */
[----:B------:R-:W-:-:S13]  /*0ae0*/  ISETP.GT.AND P0, PT, R11, 0xfe, PT ;  /* 0x000000fe0b00780c */ /* 0x000fda0003f04270 */
[----:B------:R-:W-:Y:S05]  /*0af0*/  @P0 BRA `(.L_x_461) ;  /* 0x00000000006c0947 */ /* 0x000fea0003800000 */
[----:B------:R-:W-:-:S13]  /*0b00*/  ISETP.GE.AND P0, PT, R11, 0x1, PT ;  /* 0x000000010b00780c */ /* 0x000fda0003f06270 */
[----:B------:R-:W-:Y:S05]  /*0b10*/  @P0 BRA `(.L_x_462) ;  /* 0x0000000000740947 */ /* 0x000fea0003800000 */
[----:B------:R-:W-:Y:S02]  /*0b20*/  ISETP.GE.AND P0, PT, R11, -0x18, PT ;  /* 0xffffffe80b00780c */ /* 0x000fe40003f06270 */
[----:B------:R-:W-:-:S11]  /*0b30*/  LOP3.LUT R0, R0, 0x80000000, RZ, 0xc0, !PT ;  /* 0x8000000000007812 */ /* 0x000fd600078ec0ff */
[----:B------:R-:W-:Y:S05]  /*0b40*/  @!P0 BRA `(.L_x_462) ;  /* 0x0000000000688947 */ /* 0x000fea0003800000 */
[CCC-:B------:R-:W-:Y:S01]  /*0b50*/  FFMA.RZ R3, R16.reuse, R12.reuse, R9.reuse ;  /* 0x0000000c10037223 */ /* 0x1c0fe2000000c009 */
[CCC-:B------:R-:W-:Y:S01]  /*0b60*/  FFMA.RM R10, R16.reuse, R12.reuse, R9.reuse ;  /* 0x0000000c100a7223 */ /* 0x1c0fe20000004009 */
[C---:B------:R-:W-:Y:S02]  /*0b70*/  ISETP.NE.AND P2, PT, R11.reuse, RZ, PT ;  /* 0x000000ff0b00720c */ /* 0x040fe40003f45270 */
[----:B------:R-:W-:Y:S02]  /*0b80*/  ISETP.NE.AND P1, PT, R11, RZ, PT ;  /* 0x000000ff0b00720c */ /* 0x000fe40003f25270 */
[----:B------:R-:W-:Y:S01]  /*0b90*/  LOP3.LUT R7, R3, 0x7fffff, RZ, 0xc0, !PT ;  /* 0x007fffff03077812 */ /* 0x000fe200078ec0ff */
[----:B------:R-:W-:Y:S01]  /*0ba0*/  FFMA.RP R3, R16, R12, R9 ;  /* 0x0000000c10037223 */ /* 0x000fe20000008009 */
[----:B------:R-:W-:Y:S01]  /*0bb0*/  IADD3 R12, PT, PT, R11, 0x20, RZ ;  /* 0x000000200b0c7810 */ /* 0x000fe20007ffe0ff */
[----:B------:R-:W-:Y:S01]  /*0bc0*/  IMAD.MOV R9, RZ, RZ, -R11 ;  /* 0x000000ffff097224 */ /* 0x000fe200078e0a0b */
[----:B------:R-:W-:-:S02]  /*0bd0*/  LOP3.LUT R7, R7, 0x800000, RZ, 0xfc, !PT ;  /* 0x0080000007077812 */ /* 0x000fc400078efcff */
[----:B------:R-:W-:Y:S02]  /*0be0*/  FSETP.NEU.FTZ.AND P0, PT, R3, R10, PT ;  /* 0x0000000a0300720b */ /* 0x000fe40003f1d000 */
[----:B------:R-:W-:Y:S02]  /*0bf0*/  SHF.L.U32 R12, R7, R12, RZ ;  /* 0x0000000c070c7219 */ /* 0x000fe400000006ff */
[----:B------:R-:W-:Y:S02]  /*0c00*/  SEL R10, R9, RZ, P2 ;  /* 0x000000ff090a7207 */ /* 0x000fe40001000000 */
[----:B------:R-:W-:Y:S02]  /*0c10*/  ISETP.NE.AND P1, PT, R12, RZ, P1 ;  /* 0x000000ff0c00720c */ /* 0x000fe40000f25270 */
[----:B------:R-:W-:Y:S02]  /*0c20*/  SHF.R.U32.HI R10, RZ, R10, R7 ;  /* 0x0000000aff0a7219 */ /* 0x000fe40000011607 */
[----:B------:R-:W-:-:S02]  /*0c30*/  PLOP3.LUT P0, PT, P0, P1, PT, 0xf8, 0x8f ;  /* 0x00000000008f781c */ /* 0x000fc40000703f70 */
[----:B------:R-:W-:Y:S02]  /*0c40*/  SHF.R.U32.HI R12, RZ, 0x1, R10 ;  /* 0x00000001ff0c7819 */ /* 0x000fe4000001160a */
[----:B------:R-:W-:-:S04]  /*0c50*/  SEL R3, RZ, 0x1, !P0 ;  /* 0x00000001ff037807 */ /* 0x000fc80004000000 */
[----:B------:R-:W-:-:S04]  /*0c60*/  LOP3.LUT R3, R3, 0x1, R12, 0xf8, !PT ;  /* 0x0000000103037812 */ /* 0x000fc800078ef80c */
[----:B------:R-:W-:-:S05]  /*0c70*/  LOP3.LUT R3, R3, R10, RZ, 0xc0, !PT ;  /* 0x0000000a03037212 */ /* 0x000fca00078ec0ff */
[----:B------:R-:W-:-:S05]  /*0c80*/  IMAD.IADD R3, R12, 0x1, R3 ;  /* 0x000000010c037824 */ /* 0x000fca00078e0203 */
[----:B------:R-:W-:Y:S01]  /*0c90*/  LOP3.LUT R0, R3, R0, RZ, 0xfc, !PT ;  /* 0x0000000003007212 */ /* 0x000fe200078efcff */
[----:B------:R-:W-:Y:S06]  /*0ca0*/  BRA `(.L_x_462) ;  /* 0x0000000000107947 */ /* 0x000fec0003800000 */
.L_x_461:
[----:B------:R-:W-:-:S04]  /*0cb0*/  LOP3.LUT R0, R0, 0x80000000, RZ, 0xc0, !PT ;  /* 0x8000000000007812 */ /* 0x000fc800078ec0ff */
[----:B------:R-:W-:Y:S01]  /*0cc0*/  LOP3.LUT R0, R0, 0x7f800000, RZ, 0xfc, !PT ;  /* 0x7f80000000007812 */ /* 0x000fe200078efcff */
[----:B------:R-:W-:Y:S06]  /*0cd0*/  BRA `(.L_x_462) ;  /* 0x0000000000047947 */ /* 0x000fec0003800000 */
.L_x_460:
[----:B------:R-:W-:-:S07]  /*0ce0*/  LEA R0, R10, R0, 0x17 ;  /* 0x000000000a007211 */ /* 0x000fce00078eb8ff */
.L_x_462:
[----:B------:R-:W-:Y:S05]  /*0cf0*/  BSYNC.RECONVERGENT B2 ;  /* 0x0000000000027941 */ /* 0x000fea0003800200 */
.L_x_459:
[----:B------:R-:W-:Y:S05]  /*0d00*/  BRA `(.L_x_463) ;  /* 0x0000000000207947 */ /* 0x000fea0003800000 */
.L_x_458:
[----:B------:R-:W-:-:S04]  /*0d10*/  LOP3.LUT R0, R3, 0x80000000, R0, 0x48, !PT ;  /* 0x8000000003007812 */ /* 0x000fc800078e4800 */
[----:B------:R-:W-:Y:S01]  /*0d20*/  LOP3.LUT R0, R0, 0x7f800000, RZ, 0xfc, !PT ;  /* 0x7f80000000007812 */ /* 0x000fe200078efcff */
[----:B------:R-:W-:Y:S06]  /*0d30*/  BRA `(.L_x_463) ;  /* 0x0000000000147947 */ /* 0x000fec0003800000 */
.L_x_457:
[----:B------:R-:W-:Y:S01]  /*0d40*/  LOP3.LUT R0, R3, 0x80000000, R0, 0x48, !PT ;  /* 0x8000000003007812 */ /* 0x000fe200078e4800 */
[----:B------:R-:W-:Y:S06]  /*0d50*/  BRA `(.L_x_463) ;  /* 0x00000000000c7947 */ /* 0x000fec0003800000 */
.L_x_456:
[----:B------:R-:W0:Y:S01]  /*0d60*/  MUFU.RSQ R0, -QNAN ;  /* 0xffc0000000007908 */ /* 0x000e220000001400 */
[----:B------:R-:W-:Y:S05]  /*0d70*/  BRA `(.L_x_463) ;  /* 0x0000000000047947 */ /* 0x000fea0003800000 */
.L_x_455:
[----:B------:R-:W-:-:S07]  /*0d80*/  FADD.FTZ R0, R0, R3 ;  /* 0x0000000300007221 */ /* 0x000fce0000010000 */
.L_x_463:
[----:B------:R-:W-:Y:S05]  /*0d90*/  BSYNC.RECONVERGENT B1 ;  /* 0x0000000000017941 */ /* 0x000fea0003800200 */
.L_x_453:
[----:B------:R-:W-:-:S04]  /*0da0*/  IMAD.MOV.U32 R9, RZ, RZ, 0x0 ;  /* 0x00000000ff097424 */ /* 0x000fc800078e00ff */
[----:B0-----:R-:W-:Y:S05]  /*0db0*/  RET.REL.NODEC R8 `(_Z24computeMortonCodesKernelPKfS0_S0_PyPiiffffff) ;  /* 0xfffffff008907950 */ /* 0x001fea0003c3ffff */
.L_x_464:
        /* <DEDUP_REMOVED lines=12> */
.L_x_537:


//--------------------- .text._Z15integrateKernelPfS_S_S_S_S_PKfS1_S1_if --------------------------
	.section	.text._Z15integrateKernelPfS_S_S_S_S_PKfS1_S1_if,"ax",@progbits
	.align	128
        .global         _Z15integrateKernelPfS_S_S_S_S_PKfS1_S1_if
        .type           _Z15integrateKernelPfS_S_S_S_S_PKfS1_S1_if,@function
        .size           _Z15integrateKernelPfS_S_S_S_S_PKfS1_S1_if,(.L_x_551 - _Z15integrateKernelPfS_S_S_S_S_PKfS1_S1_if)
        .other          _Z15integrateKernelPfS_S_S_S_S_PKfS1_S1_if,@"STO_CUDA_ENTRY STV_DEFAULT"
_Z15integrateKernelPfS_S_S_S_S_PKfS1_S1_if:
.text._Z15integrateKernelPfS_S_S_S_S_PKfS1_S1_if:
        /* <DEDUP_REMOVED lines=12> */
[----:B------:R-:W4:Y:S01]  /*00c0*/  LDC.64 R8, c[0x0][0x3b8] ;  /* 0x0000ee00ff087b82 */ /* 0x000f220000000a00 */
[----:B0-----:R-:W-:-:S07]  /*00d0*/  IMAD.WIDE R6, R0, 0x4, R6 ;  /* 0x0000000400067825 */ /* 0x001fce00078e0206 */
[----:B------:R-:W0:Y:S01]  /*00e0*/  LDC.64 R4, c[0x0][0x3a0] ;  /* 0x0000e800ff047b82 */ /* 0x000e220000000a00 */
[----:B-1----:R-:W2:Y:S01]  /*00f0*/  LDG.E R6, desc[UR4][R6.64] ;  /* 0x0000000406067981 */ /* 0x002ea2000c1e1900 */
[----:B---3--:R-:W-:-:S05]  /*0100*/  IMAD.WIDE R2, R0, 0x4, R2 ;  /* 0x0000000400027825 */ /* 0x008fca00078e0202 */
[----:B------:R-:W2:Y:S01]  /*0110*/  LDG.E R11, desc[UR4][R2.64] ;  /* 0x00000004020b7981 */ /* 0x000ea2000c1e1900 */
[----:B----4-:R-:W-:-:S04]  /*0120*/  IMAD.WIDE R8, R0, 0x4, R8 ;  /* 0x0000000400087825 */ /* 0x010fc800078e0208 */
[----:B0-----:R-:W-:-:S04]  /*0130*/  IMAD.WIDE R4, R0, 0x4, R4 ;  /* 0x0000000400047825 */ /* 0x001fc800078e0204 */
[----:B--2---:R-:W-:Y:S02]  /*0140*/  FFMA R13, R6, UR6, R11 ;  /* 0x00000006060d7c23 */ /* 0x004fe4000800000b */
[----:B------:R-:W0:Y:S03]  /*0150*/  LDC.64 R10, c[0x0][0x3c0] ;  /* 0x0000f000ff0a7b82 */ /* 0x000e260000000a00 */
[----:B------:R1:W-:Y:S04]  /*0160*/  STG.E desc[UR4][R2.64], R13 ;  /* 0x0000000d02007986 */ /* 0x0003e8000c101904 */
[----:B------:R-:W2:Y:S01]  /*0170*/  LDG.E R8, desc[UR4][R8.64] ;  /* 0x0000000408087981 */ /* 0x000ea2000c1e1900 */
[----:B------:R-:W3:Y:S03]  /*0180*/  LDC.64 R6, c[0x0][0x3a8] ;  /* 0x0000ea00ff067b82 */ /* 0x000ee60000000a00 */
[----:B------:R-:W2:Y:S05]  /*0190*/  LDG.E R15, desc[UR4][R4.64] ;  /* 0x00000004040f7981 */ /* 0x000eaa000c1e1900 */
[----:B-1----:R-:W1:Y:S01]  /*01a0*/  LDC.64 R12, c[0x0][0x380] ;  /* 0x0000e000ff0c7b82 */ /* 0x002e620000000a00 */
[----:B0-----:R-:W-:-:S04]  /*01b0*/  IMAD.WIDE R10, R0, 0x4, R10 ;  /* 0x00000004000a7825 */ /* 0x001fc800078e020a */
[----:B---3--:R-:W-:-:S04]  /*01c0*/  IMAD.WIDE R6, R0, 0x4, R6 ;  /* 0x0000000400067825 */ /* 0x008fc800078e0206 */
[----:B--2---:R-:W-:-:S05]  /*01d0*/  FFMA R15, R8, UR6, R15 ;  /* 0x00000006080f7c23 */ /* 0x004fca000800000f */
[----:B------:R0:W-:Y:S04]  /*01e0*/  STG.E desc[UR4][R4.64], R15 ;  /* 0x0000000f04007986 */ /* 0x0001e8000c101904 */
[----:B------:R-:W2:Y:S04]  /*01f0*/  LDG.E R10, desc[UR4][R10.64] ;  /* 0x000000040a0a7981 */ /* 0x000ea8000c1e1900 */
[----:B------:R-:W2:Y:S01]  /*0200*/  LDG.E R17, desc[UR4][R6.64] ;  /* 0x0000000406117981 */ /* 0x000ea2000c1e1900 */
[----:B-1----:R-:W-:Y:S02]  /*0210*/  IMAD.WIDE R8, R0, 0x4, R12 ;  /* 0x0000000400087825 */ /* 0x002fe400078e020c */
[----:B------:R-:W1:Y:S02]  /*0220*/  LDC.64 R12, c[0x0][0x388] ;  /* 0x0000e200ff0c7b82 */ /* 0x000e640000000a00 */
[----:B--2---:R-:W-:Y:S01]  /*0230*/  FFMA R17, R10, UR6, R17 ;  /* 0x000000060a117c23 */ /* 0x004fe20008000011 */
[----:B-1----:R-:W-:-:S05]  /*0240*/  IMAD.WIDE R12, R0, 0x4, R12 ;  /* 0x00000004000c7825 */ /* 0x002fca00078e020c */
[----:B------:R-:W1:Y:S01]  /*0250*/  LDC.64 R10, c[0x0][0x390] ;  /* 0x0000e400ff0a7b82 */ /* 0x000e620000000a00 */
[----:B------:R2:W-:Y:S04]  /*0260*/  STG.E desc[UR4][R6.64], R17 ;  /* 0x0000001106007986 */ /* 0x0005e8000c101904 */
[----:B------:R-:W3:Y:S04]  /*0270*/  LDG.E R2, desc[UR4][R2.64] ;  /* 0x0000000402027981 */ /* 0x000ee8000c1e1900 */
[----:B------:R-:W3:Y:S02]  /*0280*/  LDG.E R19, desc[UR4][R8.64] ;  /* 0x0000000408137981 */ /* 0x000ee4000c1e1900 */
[----:B---3--:R-:W-:-:S05]  /*0290*/  FFMA R19, R2, UR6, R19 ;  /* 0x0000000602137c23 */ /* 0x008fca0008000013 */
[----:B------:R-:W-:Y:S04]  /*02a0*/  STG.E desc[UR4][R8.64], R19 ;  /* 0x0000001308007986 */ /* 0x000fe8000c101904 */
[----:B0-----:R-:W3:Y:S04]  /*02b0*/  LDG.E R4, desc[UR4][R4.64] ;  /* 0x0000000404047981 */ /* 0x001ee8000c1e1900 */
[----:B------:R-:W3:Y:S01]  /*02c0*/  LDG.E R15, desc[UR4][R12.64] ;  /* 0x000000040c0f7981 */ /* 0x000ee2000c1e1900 */
[----:B-1----:R-:W-:-:S04]  /*02d0*/  IMAD.WIDE R10, R0, 0x4, R10 ;  /* 0x00000004000a7825 */ /* 0x002fc800078e020a */
[----:B---3--:R-:W-:-:S05]  /*02e0*/  FFMA R15, R4, UR6, R15 ;  /* 0x00000006040f7c23 */ /* 0x008fca000800000f */
[----:B------:R-:W-:Y:S04]  /*02f0*/  STG.E desc[UR4][R12.64], R15 ;  /* 0x0000000f0c007986 */ /* 0x000fe8000c101904 */
[----:B--2---:R-:W2:Y:S04]  /*0300*/  LDG.E R6, desc[UR4][R6.64] ;  /* 0x0000000406067981 */ /* 0x004ea8000c1e1900 */
[----:B------:R-:W2:Y:S02]  /*0310*/  LDG.E R3, desc[UR4][R10.64] ;  /* 0x000000040a037981 */ /* 0x000ea4000c1e1900 */
[----:B--2---:R-:W-:-:S05]  /*0320*/  FFMA R3, R6, UR6, R3 ;  /* 0x0000000606037c23 */ /* 0x004fca0008000003 */
[----:B------:R-:W-:Y:S01]  /*0330*/  STG.E desc[UR4][R10.64], R3 ;  /* 0x000000030a007986 */ /* 0x000fe2000c101904 */
[----:B------:R-:W-:Y:S05]  /*0340*/  EXIT ;  /* 0x000000000000794d */ /* 0x000fea0003800000 */
.L_x_465:
        /* <DEDUP_REMOVED lines=11> */
.L_x_551:


//--------------------- .text._Z27computeForceBarnesHutKernelPKfS0_S0_S0_PfS1_S1_PK10OctreeNodeif --------------------------
	.section	.text._Z27computeForceBarnesHutKernelPKfS0_S0_S0_PfS1_S1_PK10OctreeNodeif,"ax",@progbits
	.align	128
        .global         _Z27computeForceBarnesHutKernelPKfS0_S0_S0_PfS1_S1_PK10OctreeNodeif
        .type           _Z27computeForceBarnesHutKernelPKfS0_S0_S0_PfS1_S1_PK10OctreeNodeif,@function
        .size           _Z27computeForceBarnesHutKernelPKfS0_S0_S0_PfS1_S1_PK10OctreeNodeif,(.L_x_539 - _Z27computeForceBarnesHutKernelPKfS0_S0_S0_PfS1_S1_PK10OctreeNodeif)
        .other          _Z27computeForceBarnesHutKernelPKfS0_S0_S0_PfS1_S1_PK10OctreeNodeif,@"STO_CUDA_ENTRY STV_DEFAULT"
_Z27computeForceBarnesHutKernelPKfS0_S0_S0_PfS1_S1_PK10OctreeNodeif:
.text._Z27computeForceBarnesHutKernelPKfS0_S0_S0_PfS1_S1_PK10OctreeNodeif:
[----:B------:R-:W0:Y:S01]  /*0000*/  LDC R1, c[0x0][0x37c] ;  /* 0x0000df00ff017b82 */ /* 0x000e220000000800 */
[----:B------:R-:W1:Y:S07]  /*0010*/  S2R R3, SR_TID.X ;  /* 0x0000000000037919 */ /* 0x000e6e0000002100 */
[----:B------:R-:W1:Y:S01]  /*0020*/  S2UR UR4, SR_CTAID.X ;  /* 0x00000000000479c3 */ /* 0x000e620000002500 */
[----:B------:R-:W2:Y:S01]  /*0030*/  LDCU UR5, c[0x0][0x3c0] ;  /* 0x00007800ff0577ac */ /* 0x000ea20008000800 */
[----:B0-----:R-:W-:-:S06]  /*0040*/  VIADD R1, R1, 0xffffff00 ;  /* 0xffffff0001017836 */ /* 0x001fcc0000000000 */
[----:B------:R-:W1:Y:S02]  /*0050*/  LDC R10, c[0x0][0x360] ;  /* 0x0000d800ff0a7b82 */ /* 0x000e640000000800 */
[----:B-1----:R-:W-:-:S05]  /*0060*/  IMAD R10, R10, UR4, R3 ;  /* 0x000000040a0a7c24 */ /* 0x002fca000f8e0203 */
[----:B--2---:R-:W-:-:S13]  /*0070*/  ISETP.GE.AND P0, PT, R10, UR5, PT ;  /* 0x000000050a007c0c */ /* 0x004fda000bf06270 */
[----:B------:R-:W-:Y:S05]  /*0080*/  @P0 EXIT ;  /* 0x000000000000094d */ /* 0x000fea0003800000 */
[----:B------:R-:W0:Y:S01]  /*0090*/  LDC.64 R6, c[0x0][0x380] ;  /* 0x0000e000ff067b82 */ /* 0x000e220000000a00 */
[----:B------:R-:W1:Y:S07]  /*00a0*/  LDCU.64 UR4, c[0x0][0x358] ;  /* 0x00006b00ff0477ac */ /* 0x000e6e0008000a00 */
[----:B------:R-:W2:Y:S08]  /*00b0*/  LDC.64 R8, c[0x0][0x388] ;  /* 0x0000e200ff087b82 */ /* 0x000eb00000000a00 */
[----:B------:R-:W3:Y:S01]  /*00c0*/  LDC.64 R14, c[0x0][0x390] ;  /* 0x0000e400ff0e7b82 */ /* 0x000ee20000000a00 */
[----:B------:R4:W-:Y:S01]  /*00d0*/  STL [R1], RZ ;  /* 0x000000ff01007387 */ /* 0x0009e20000100800 */
[----:B------:R-:W0:Y:S02]  /*00e0*/  LDCU.64 UR6, c[0x0][0x3c0] ;  /* 0x00007800ff0677ac */ /* 0x000e240008000a00 */
[----:B0-----:R-:W-:-:S05]  /*00f0*/  IMAD.WIDE R6, R10, 0x4, R6 ;  /* 0x000000040a067825 */ /* 0x001fca00078e0206 */
[----:B-1----:R4:W5:Y:S01]  /*0100*/  LDG.E R11, desc[UR4][R6.64] ;  /* 0x00000004060b7981 */ /* 0x002962000c1e1900 */
[----:B--2---:R-:W-:-:S05]  /*0110*/  IMAD.WIDE R8, R10, 0x4, R8 ;  /* 0x000000040a087825 */ /* 0x004fca00078e0208 */
[----:B------:R4:W5:Y:S01]  /*0120*/  LDG.E R12, desc[UR4][R8.64] ;  /* 0x00000004080c7981 */ /* 0x000962000c1e1900 */
[----:B---3--:R-:W-:-:S05]  /*0130*/  IMAD.WIDE R14, R10, 0x4, R14 ;  /* 0x000000040a0e7825 */ /* 0x008fca00078e020e */
[----:B------:R4:W5:Y:S01]  /*0140*/  LDG.E R13, desc[UR4][R14.64] ;  /* 0x000000040e0d7981 */ /* 0x000962000c1e1900 */
[----:B------:R-:W-:Y:S01]  /*0150*/  HFMA2 R3, -RZ, RZ, 0, 0 ;  /* 0x00000000ff037431 */ /* 0x000fe200000001ff */
[----:B------:R-:W-:Y:S01]  /*0160*/  BSSY.RECONVERGENT B1, `(.L_x_466) ;  /* 0x0000082000017945 */ /* 0x000fe20003800200 */
[----:B------:R-:W-:Y:S02]  /*0170*/  IMAD.MOV.U32 R0, RZ, RZ, RZ ;  /* 0x000000ffff007224 */ /* 0x000fe400078e00ff */
[----:B------:R-:W-:Y:S02]  /*0180*/  IMAD.MOV.U32 R2, RZ, RZ, 0x1 ;  /* 0x00000001ff027424 */ /* 0x000fe400078e00ff */
[----:B------:R-:W-:-:S07]  /*0190*/  IMAD.MOV.U32 R4, RZ, RZ, RZ ;  /* 0x000000ffff047224 */ /* 0x000fce00078e00ff */
.L_x_475:
[----:B--2-4-:R-:W-:Y:S01]  /*01a0*/  IMAD.MOV.U32 R14, RZ, RZ, R2 ;  /* 0x000000ffff0e7224 */ /* 0x014fe200078e0002 */
[----:B------:R-:W-:Y:S01]  /*01b0*/  IADD3 R2, PT, PT, R2, -0x1, RZ ;  /* 0xffffffff02027810 */ /* 0x000fe20007ffe0ff */
[----:B------:R-:W0:Y:S04]  /*01c0*/  LDC.64 R8, c[0x0][0x3b8] ;  /* 0x0000ee00ff087b82 */ /* 0x000e280000000a00 */
[----:B------:R-:W-:-:S05]  /*01d0*/  IMAD R15, R2, 0x4, R1 ;  /* 0x00000004020f7824 */ /* 0x000fca00078e0201 */
[----:B------:R-:W0:Y:S02]  /*01e0*/  LDL R17, [R15] ;  /* 0x000000000f117983 */ /* 0x000e240000100800 */
[----:B0-----:R-:W-:-:S05]  /*01f0*/  IMAD.WIDE R8, R17, 0x50, R8 ;  /* 0x0000005011087825 */ /* 0x001fca00078e0208 */
[----:B------:R-:W2:Y:S01]  /*0200*/  LDG.E R16, desc[UR4][R8.64] ;  /* 0x0000000408107981 */ /* 0x000ea2000c1e1900 */
[----:B------:R-:W-:Y:S01]  /*0210*/  BSSY.RECONVERGENT B0, `(.L_x_467) ;  /* 0x0000074000007945 */ /* 0x000fe20003800200 */
[----:B--2---:R-:W-:-:S13]  /*0220*/  FSETP.GTU.AND P0, PT, R16, RZ, PT ;  /* 0x000000ff1000720b */ /* 0x004fda0003f0c000 */
[----:B------:R-:W-:Y:S05]  /*0230*/  @!P0 BRA `(.L_x_468) ;  /* 0x0000000400c48947 */ /* 0x000fea0003800000 */
[----:B------:R-:W2:Y:S04]  /*0240*/  LDG.E R5, desc[UR4][R8.64+0x8] ;  /* 0x0000080408057981 */ /* 0x000ea8000c1e1900 */
[----:B------:R-:W3:Y:S04]  /*0250*/  LDG.E R6, desc[UR4][R8.64+0x4] ;  /* 0x0000040408067981 */ /* 0x000ee8000c1e1900 */
[----:B------:R-:W4:Y:S01]  /*0260*/  LDG.E R20, desc[UR4][R8.64+0xc] ;  /* 0x00000c0408147981 */ /* 0x000f22000c1e1900 */
[----:B------:R-:W-:Y:S01]  /*0270*/  BSSY.RECONVERGENT B2, `(.L_x_469) ;  /* 0x0000014000027945 */ /* 0x000fe20003800200 */
[----:B--2--5:R-:W-:Y:S01]  /*0280*/  FADD R18, -R12, R5 ;  /* 0x000000050c127221 */ /* 0x024fe20000000100 */
[----:B---3--:R-:W-:-:S03]  /*0290*/  FADD R19, -R11, R6 ;  /* 0x000000060b137221 */ /* 0x008fc60000000100 */
[----:B------:R-:W-:Y:S01]  /*02a0*/  FMUL R6, R18, R18 ;  /* 0x0000001212067220 */ /* 0x000fe20000400000 */
[----:B----4-:R-:W-:-:S03]  /*02b0*/  FADD R21, -R13, R20 ;  /* 0x000000140d157221 */ /* 0x010fc60000000100 */
[----:B------:R-:W-:-:S04]  /*02c0*/  FFMA R6, R19, R19, R6 ;  /* 0x0000001313067223 */ /* 0x000fc80000000006 */
[----:B------:R-:W-:-:S04]  /*02d0*/  FFMA R6, R21, R21, R6 ;  /* 0x0000001515067223 */ /* 0x000fc80000000006 */
[----:B------:R-:W-:-:S04]  /*02e0*/  FADD R20, R6, 1.0000001111620804295e-06 ;  /* 0x358637be06147421 */ /* 0x000fc80000000000 */
[----:B------:R-:W-:Y:S01]  /*02f0*/  VIADD R5, R20, 0xf3000000 ;  /* 0xf300000014057836 */ /* 0x000fe20000000000 */
[----:B------:R0:W1:Y:S04]  /*0300*/  MUFU.RSQ R7, R20 ;  /* 0x0000001400077308 */ /* 0x0000680000001400 */
[----:B------:R-:W-:-:S13]  /*0310*/  ISETP.GT.U32.AND P0, PT, R5, 0x727fffff, PT ;  /* 0x727fffff0500780c */ /* 0x000fda0003f04070 */
[----:B01----:R-:W-:Y:S05]  /*0320*/  @!P0 BRA `(.L_x_470) ;  /* 0x0000000000108947 */ /* 0x003fea0003800000 */
[----:B------:R-:W-:-:S07]  /*0330*/  MOV R6, 0x350 ;  /* 0x0000035000067802 */ /* 0x000fce0000000f00 */
[----:B------:R-:W-:Y:S05]  /*0340*/  CALL.REL.NOINC `($__internal_1_$__cuda_sm20_sqrt_rn_f32_slowpath) ;  /* 0x0000000400b87944 */ /* 0x000fea0003c00000 */
[----:B------:R-:W-:Y:S01]  /*0350*/  MOV R6, R5 ;  /* 0x0000000500067202 */ /* 0x000fe20000000f00 */
[----:B------:R-:W-:Y:S06]  /*0360*/  BRA `(.L_x_471) ;  /* 0x0000000000107947 */ /* 0x000fec0003800000 */
.L_x_470:
[----:B------:R-:W-:Y:S01]  /*0370*/  FMUL.FTZ R5, R20, R7 ;  /* 0x0000000714057220 */ /* 0x000fe20000410000 */
[----:B------:R-:W-:-:S03]  /*0380*/  FMUL.FTZ R7, R7, 0.5 ;  /* 0x3f00000007077820 */ /* 0x000fc60000410000 */
[----:B------:R-:W-:-:S04]  /*0390*/  FFMA R6, -R5, R5, R20 ;  /* 0x0000000505067223 */ /* 0x000fc80000000114 */
[----:B------:R-:W-:-:S07]  /*03a0*/  FFMA R6, R6, R7, R5 ;  /* 0x0000000706067223 */ /* 0x000fce0000000005 */
.L_x_471:
[----:B------:R-:W-:Y:S05]  /*03b0*/  BSYNC.RECONVERGENT B2 ;  /* 0x0000000000027941 */ /* 0x000fea0003800200 */
.L_x_469:
[----:B------:R-:W2:Y:S04]  /*03c0*/  LDG.E R5, desc[UR4][R8.64+0x1c] ;  /* 0x00001c0408057981 */ /* 0x000ea8000c1e1900 */
[----:B------:R-:W2:Y:S01]  /*03d0*/  LDG.E R22, desc[UR4][R8.64+0x10] ;  /* 0x0000100408167981 */ /* 0x000ea2000c1e1900 */
[----:B------:R-:W-:Y:S01]  /*03e0*/  FADD R6, R6, 9.9999999747524270788e-07 ;  /* 0x358637bd06067421 */ /* 0x000fe20000000000 */
[----:B------:R-:W-:Y:S03]  /*03f0*/  BSSY.RECONVERGENT B2, `(.L_x_472) ;  /* 0x000000d000027945 */ /* 0x000fe60003800200 */
[----:B------:R-:W0:Y:S02]  /*0400*/  MUFU.RCP R7, R6 ;  /* 0x0000000600077308 */ /* 0x000e240000001000 */
[----:B0-----:R-:W-:-:S04]  /*0410*/  FFMA R24, -R6, R7, 1 ;  /* 0x3f80000006187423 */ /* 0x001fc80000000107 */
[----:B------:R-:W-:Y:S01]  /*0420*/  FFMA R24, R7, R24, R7 ;  /* 0x0000001807187223 */ /* 0x000fe20000000007 */
[----:B--2---:R-:W-:-:S04]  /*0430*/  FADD R5, R5, -R22 ;  /* 0x8000001605057221 */ /* 0x004fc80000000000 */
[----:B------:R-:W0:Y:S01]  /*0440*/  FCHK P0, R5, R6 ;  /* 0x0000000605007302 */ /* 0x000e220000000000 */
[----:B------:R-:W-:-:S04]  /*0450*/  FFMA R7, R5, R24, RZ ;  /* 0x0000001805077223 */ /* 0x000fc800000000ff */
[----:B------:R-:W-:-:S04]  /*0460*/  FFMA R22, -R6, R7, R5 ;  /* 0x0000000706167223 */ /* 0x000fc80000000105 */
[----:B------:R-:W-:Y:S01]  /*0470*/  FFMA R7, R24, R22, R7 ;  /* 0x0000001618077223 */ /* 0x000fe20000000007 */
[----:B0-----:R-:W-:Y:S06]  /*0480*/  @!P0 BRA `(.L_x_473) ;  /* 0x00000000000c8947 */ /* 0x001fec0003800000 */
[----:B------:R-:W-:-:S07]  /*0490*/  MOV R22, 0x4b0 ;  /* 0x000004b000167802 */ /* 0x000fce0000000f00 */
[----:B------:R-:W-:Y:S05]  /*04a0*/  CALL.REL.NOINC `($__internal_2_$__cuda_sm3x_div_rn_noftz_f32_slowpath) ;  /* 0x0000000400bc7944 */ /* 0x000fea0003c00000 */
[----:B------:R-:W-:-:S07]  /*04b0*/  IMAD.MOV.U32 R7, RZ, RZ, R5 ;  /* 0x000000ffff077224 */ /* 0x000fce00078e0005 */
.L_x_473:
[----:B------:R-:W-:Y:S05]  /*04c0*/  BSYNC.RECONVERGENT B2 ;  /* 0x0000000000027941 */ /* 0x000fea0003800200 */
.L_x_472:
[C---:B------:R-:W-:Y:S02]  /*04d0*/  ISETP.GE.AND P2, PT, R17.reuse, UR6, PT ;  /* 0x0000000611007c0c */ /* 0x040fe4000bf46270 */
[-C--:B------:R-:W-:Y:S02]  /*04e0*/  ISETP.EQ.AND P3, PT, R17, R10.reuse, PT ;  /* 0x0000000a1100720c */ /* 0x080fe40003f62270 */
[----:B------:R-:W-:Y:S02]  /*04f0*/  FSETP.LT.OR P0, PT, R7, UR7, !P2 ;  /* 0x0000000707007c0b */ /* 0x000fe4000d701400 */
[----:B------:R-:W-:-:S04]  /*0500*/  ISETP.EQ.AND P1, PT, R17, R10, !P2 ;  /* 0x0000000a1100720c */ /* 0x000fc80005722270 */
[----:B------:R-:W-:-:S13]  /*0510*/  PLOP3.LUT P0, PT, P1, P0, PT, 0x28, 0x82 ;  /* 0x000000000082781c */ /* 0x000fda0000f00570 */
[----:B------:R-:W-:Y:S05]  /*0520*/  @!P0 BRA `(.L_x_474) ;  /* 0x00000000002c8947 */ /* 0x000fea0003800000 */
[----:B------:R-:W-:-:S13]  /*0530*/  FSETP.GEU.AND P0, PT, |R20|, 1.175494350822287508e-38, PT ;  /* 0x008000001400780b */ /* 0x000fda0003f0e200 */
[----:B------:R-:W-:-:S04]  /*0540*/  @!P0 FMUL R20, R20, 16777216 ;  /* 0x4b80000014148820 */ /* 0x000fc80000400000 */
[----:B------:R-:W0:Y:S02]  /*0550*/  MUFU.RSQ R5, R20 ;  /* 0x0000001400057308 */ /* 0x000e240000001400 */
[----:B0-----:R-:W-:-:S04]  /*0560*/  @!P0 FMUL R5, R5, 4096 ;  /* 0x4580000005058820 */ /* 0x001fc80000400000 */
[----:B------:R-:W-:-:S04]  /*0570*/  FMUL R6, R5, R5 ;  /* 0x0000000505067220 */ /* 0x000fc80000400000 */
[----:B------:R-:W-:-:S04]  /*0580*/  FMUL R5, R5, R6 ;  /* 0x0000000605057220 */ /* 0x000fc80000400000 */
[----:B------:R-:W-:-:S04]  /*0590*/  FMUL R5, R16, R5 ;  /* 0x0000000510057220 */ /* 0x000fc80000400000 */
[-C--:B------:R-:W-:Y:S01]  /*05a0*/  FFMA R4, R19, R5.reuse, R4 ;  /* 0x0000000513047223 */ /* 0x080fe20000000004 */
[-C--:B------:R-:W-:Y:S01]  /*05b0*/  FFMA R3, R18, R5.reuse, R3 ;  /* 0x0000000512037223 */ /* 0x080fe20000000003 */
[----:B------:R-:W-:Y:S01]  /*05c0*/  FFMA R0, R21, R5, R0 ;  /* 0x0000000515007223 */ /* 0x000fe20000000000 */
[----:B------:R-:W-:Y:S06]  /*05d0*/  BRA `(.L_x_468) ;  /* 0x0000000000dc7947 */ /* 0x000fec0003800000 */
.L_x_474:
[----:B------:R-:W-:Y:S05]  /*05e0*/  @!P2 BRA P3, `(.L_x_468) ;  /* 0x0000000000d8a947 */ /* 0x000fea0001800000 */
[----:B------:R-:W2:Y:S04]  /*05f0*/  LDG.E R18, desc[UR4][R8.64+0x28] ;  /* 0x0000280408127981 */ /* 0x000ea8000c1e1900 */
[----:B------:R-:W3:Y:S04]  /*0600*/  LDG.E R19, desc[UR4][R8.64+0x2c] ;  /* 0x00002c0408137981 */ /* 0x000ee8000c1e1900 */
[----:B------:R-:W4:Y:S04]  /*0610*/  LDG.E R17, desc[UR4][R8.64+0x30] ;  /* 0x0000300408117981 */ /* 0x000f28000c1e1900 */
[----:B------:R-:W5:Y:S04]  /*0620*/  LDG.E R16, desc[UR4][R8.64+0x34] ;  /* 0x0000340408107981 */ /* 0x000f68000c1e1900 */
[----:B------:R-:W5:Y:S04]  /*0630*/  LDG.E R7, desc[UR4][R8.64+0x38] ;  /* 0x0000380408077981 */ /* 0x000f68000c1e1900 */
[----:B------:R-:W5:Y:S04]  /*0640*/  LDG.E R6, desc[UR4][R8.64+0x3c] ;  /* 0x00003c0408067981 */ /* 0x000f68000c1e1900 */
[----:B------:R-:W5:Y:S04]  /*0650*/  LDG.E R5, desc[UR4][R8.64+0x40] ;  /* 0x0000400408057981 */ /* 0x000f68000c1e1900 */
[----:B------:R0:W5:Y:S01]  /*0660*/  LDG.E R20, desc[UR4][R8.64+0x44] ;  /* 0x0000440408147981 */ /* 0x000162000c1e1900 */
[----:B------:R-:W-:-:S04]  /*0670*/  ISETP.GT.U32.AND P0, PT, R14, 0x3f, PT ;  /* 0x0000003f0e00780c */ /* 0x000fc80003f04070 */
[----:B--2---:R-:W-:-:S13]  /*0680*/  ISETP.LT.OR P0, PT, R18, RZ, P0 ;  /* 0x000000ff1200720c */ /* 0x004fda0000701670 */
[----:B------:R-:W-:Y:S01]  /*0690*/  @!P0 IMAD.MOV.U32 R2, RZ, RZ, R14 ;  /* 0x000000ffff028224 */ /* 0x000fe200078e000e */
[----:B------:R1:W-:Y:S04]  /*06a0*/  @!P0 STL [R15], R18 ;  /* 0x000000120f008387 */ /* 0x0003e80000100800 */
[----:B------:R-:W-:-:S04]  /*06b0*/  ISETP.GT.U32.AND P6, PT, R2, 0x3e, PT ;  /* 0x0000003e0200780c */ /* 0x000fc80003fc4070 */
[----:B---3--:R-:W-:-:S13]  /*06c0*/  ISETP.LT.OR P6, PT, R19, RZ, P6 ;  /* 0x000000ff1300720c */ /* 0x008fda00037c1670 */
[C---:B------:R-:W-:Y:S01]  /*06d0*/  @!P6 IADD3 R21, PT, PT, R2.reuse, 0x1, RZ ;  /* 0x000000010215e810 */ /* 0x040fe20007ffe0ff */
[----:B------:R-:W-:-:S04]  /*06e0*/  @!P6 IMAD R14, R2, 0x4, R1 ;  /* 0x00000004020ee824 */ /* 0x000fc800078e0201 */
[----:B------:R-:W-:Y:S01]  /*06f0*/  @!P6 IMAD.MOV.U32 R2, RZ, RZ, R21 ;  /* 0x000000ffff02e224 */ /* 0x000fe200078e0015 */
[----:B------:R2:W-:Y:S04]  /*0700*/  @!P6 STL [R14], R19 ;  /* 0x000000130e00e387 */ /* 0x0005e80000100800 */
[----:B------:R-:W-:-:S04]  /*0710*/  ISETP.GT.U32.AND P5, PT, R2, 0x3e, PT ;  /* 0x0000003e0200780c */ /* 0x000fc80003fa4070 */
[----:B----4-:R-:W-:-:S13]  /*0720*/  ISETP.LT.OR P5, PT, R17, RZ, P5 ;  /* 0x000000ff1100720c */ /* 0x010fda0002fa1670 */
[C---:B0-----:R-:W-:Y:S01]  /*0730*/  @!P5 IADD3 R9, PT, PT, R2.reuse, 0x1, RZ ;  /* 0x000000010209d810 */ /* 0x041fe20007ffe0ff */
[----:B------:R-:W-:-:S04]  /*0740*/  @!P5 IMAD R8, R2, 0x4, R1 ;  /* 0x000000040208d824 */ /* 0x000fc800078e0201 */
[----:B------:R-:W-:Y:S01]  /*0750*/  @!P5 IMAD.MOV.U32 R2, RZ, RZ, R9 ;  /* 0x000000ffff02d224 */ /* 0x000fe200078e0009 */
[----:B------:R2:W-:Y:S04]  /*0760*/  @!P5 STL [R8], R17 ;  /* 0x000000110800d387 */ /* 0x0005e80000100800 */
[----:B------:R-:W-:-:S04]  /*0770*/  ISETP.GT.U32.AND P4, PT, R2, 0x3e, PT ;  /* 0x0000003e0200780c */ /* 0x000fc80003f84070 */
[----:B-----5:R-:W-:-:S13]  /*0780*/  ISETP.LT.OR P4, PT, R16, RZ, P4 ;  /* 0x000000ff1000720c */ /* 0x020fda0002781670 */
[C---:B------:R-:W-:Y:S01]  /*0790*/  @!P4 IADD3 R21, PT, PT, R2.reuse, 0x1, RZ ;  /* 0x000000010215c810 */ /* 0x040fe20007ffe0ff */
[----:B------:R-:W-:-:S04]  /*07a0*/  @!P4 IMAD R9, R2, 0x4, R1 ;  /* 0x000000040209c824 */ /* 0x000fc800078e0201 */
[----:B------:R-:W-:Y:S01]  /*07b0*/  @!P4 IMAD.MOV.U32 R2, RZ, RZ, R21 ;  /* 0x000000ffff02c224 */ /* 0x000fe200078e0015 */
[----:B------:R2:W-:Y:S04]  /*07c0*/  @!P4 STL [R9], R16 ;  /* 0x000000100900c387 */ /* 0x0005e80000100800 */
[----:B------:R-:W-:-:S04]  /*07d0*/  ISETP.GT.U32.AND P3, PT, R2, 0x3e, PT ;  /* 0x0000003e0200780c */ /* 0x000fc80003f64070 */
[----:B------:R-:W-:-:S13]  /*07e0*/  ISETP.LT.OR P3, PT, R7, RZ, P3 ;  /* 0x000000ff0700720c */ /* 0x000fda0001f61670 */
        /* <DEDUP_REMOVED lines=18> */
[C---:B------:R-:W-:Y:S01]  /*0910*/  @!P0 LEA R23, R2.reuse, R1, 0x2 ;  /* 0x0000000102178211 */ /* 0x040fe200078e10ff */
[----:B-1----:R-:W-:-:S04]  /*0920*/  @!P0 VIADD R15, R2, 0x1 ;  /* 0x00000001020f8836 */ /* 0x002fc80000000000 */
[----:B------:R2:W-:Y:S01]  /*0930*/  @!P0 STL [R23], R20 ;  /* 0x0000001417008387 */ /* 0x0005e20000100800 */
[----:B------:R-:W-:-:S07]  /*0940*/  @!P0 IMAD.MOV.U32 R2, RZ, RZ, R15 ;  /* 0x000000ffff028224 */ /* 0x000fce00078e000f */
.L_x_468:
[----:B------:R-:W-:Y:S05]  /*0950*/  BSYNC.RECONVERGENT B0 ;  /* 0x0000000000007941 */ /* 0x000fea0003800200 */
.L_x_467:
[----:B------:R-:W-:-:S13]  /*0960*/  ISETP.NE.AND P0, PT, R2, RZ, PT ;  /* 0x000000ff0200720c */ /* 0x000fda0003f05270 */
[----:B------:R-:W-:Y:S05]  /*0970*/  @P0 BRA `(.L_x_475) ;  /* 0xfffffff800080947 */ /* 0x000fea000383ffff */
[----:B------:R-:W-:Y:S05]  /*0980*/  BSYNC.RECONVERGENT B1 ;  /* 0x0000000000017941 */ /* 0x000fea0003800200 */
.L_x_466:
[----:B--2---:R-:W0:Y:S08]  /*0990*/  LDC.64 R6, c[0x0][0x3a0] ;  /* 0x0000e800ff067b82 */ /* 0x004e300000000a00 */
[----:B------:R-:W1:Y:S08]  /*09a0*/  LDC.64 R8, c[0x0][0x3a8] ;  /* 0x0000ea00ff087b82 */ /* 0x000e700000000a00 */
[----:B-----5:R-:W2:Y:S01]  /*09b0*/  LDC.64 R12, c[0x0][0x3b0] ;  /* 0x0000ec00ff0c7b82 */ /* 0x020ea20000000a00 */
[----:B0-----:R-:W-:-:S05]  /*09c0*/  IMAD.WIDE R6, R10, 0x4, R6 ;  /* 0x000000040a067825 */ /* 0x001fca00078e0206 */
[----:B------:R-:W-:Y:S01]  /*09d0*/  STG.E desc[UR4][R6.64], R4 ;  /* 0x0000000406007986 */ /* 0x000fe2000c101904 */
[----:B-1----:R-:W-:-:S05]  /*09e0*/  IMAD.WIDE R8, R10, 0x4, R8 ;  /* 0x000000040a087825 */ /* 0x002fca00078e0208 */
[----:B------:R-:W-:Y:S01]  /*09f0*/  STG.E desc[UR4][R8.64], R3 ;  /* 0x0000000308007986 */ /* 0x000fe2000c101904 */
[----:B--2---:R-:W-:-:S05]  /*0a00*/  IMAD.WIDE R10, R10, 0x4, R12 ;  /* 0x000000040a0a7825 */ /* 0x004fca00078e020c */
[----:B------:R-:W-:Y:S01]  /*0a10*/  STG.E desc[UR4][R10.64], R0 ;  /* 0x000000000a007986 */ /* 0x000fe2000c101904 */
[----:B------:R-:W-:Y:S05]  /*0a20*/  EXIT ;  /* 0x000000000000794d */ /* 0x000fea0003800000 */
        .weak           $__internal_1_$__cuda_sm20_sqrt_rn_f32_slowpath
        .type           $__internal_1_$__cuda_sm20_sqrt_rn_f32_slowpath,@function
        .size           $__internal_1_$__cuda_sm20_sqrt_rn_f32_slowpath,($__internal_2_$__cuda_sm3x_div_rn_noftz_f32_slowpath - $__internal_1_$__cuda_sm20_sqrt_rn_f32_slowpath)
$__internal_1_$__cuda_sm20_sqrt_rn_f32_slowpath:
[----:B------:R-:W-:-:S13]  /*0a30*/  LOP3.LUT P0, RZ, R20, 0x7fffffff, RZ, 0xc0, !PT ;  /* 0x7fffffff14ff7812 */ /* 0x000fda000780c0ff */
[----:B------:R-:W-:Y:S01]  /*0a40*/  @!P0 MOV R7, R20 ;  /* 0x0000001400078202 */ /* 0x000fe20000000f00 */
[----:B------:R-:W-:Y:S06]  /*0a50*/  @!P0 BRA `(.L_x_476) ;  /* 0x0000000000448947 */ /* 0x000fec0003800000 */
[----:B------:R-:W-:Y:S01]  /*0a60*/  FSETP.GEU.FTZ.AND P0, PT, R20, RZ, PT ;  /* 0x000000ff1400720b */ /* 0x000fe20003f1e000 */
[----:B------:R-:W-:-:S12]  /*0a70*/  IMAD.MOV.U32 R5, RZ, RZ, R20 ;  /* 0x000000ffff057224 */ /* 0x000fd800078e0014 */
[----:B------:R-:W-:Y:S01]  /*0a80*/  @!P0 IMAD.MOV.U32 R7, RZ, RZ, 0x7fffffff ;  /* 0x7fffffffff078424 */ /* 0x000fe200078e00ff */
[----:B------:R-:W-:Y:S06]  /*0a90*/  @!P0 BRA `(.L_x_476) ;  /* 0x0000000000348947 */ /* 0x000fec0003800000 */
[----:B------:R-:W-:-:S13]  /*0aa0*/  FSETP.GTU.FTZ.AND P0, PT, |R5|, +INF , PT ;  /* 0x7f8000000500780b */ /* 0x000fda0003f1c200 */
[----:B------:R-:W-:Y:S01]  /*0ab0*/  @P0 FADD.FTZ R7, R5, 1 ;  /* 0x3f80000005070421 */ /* 0x000fe20000010000 */
[----:B------:R-:W-:Y:S06]  /*0ac0*/  @P0 BRA `(.L_x_476) ;  /* 0x0000000000280947 */ /* 0x000fec0003800000 */
[----:B------:R-:W-:-:S13]  /*0ad0*/  FSETP.NEU.FTZ.AND P0, PT, |R5|, +INF , PT ;  /* 0x7f8000000500780b */ /* 0x000fda0003f1d200 */
[----:B------:R-:W-:-:S04]  /*0ae0*/  @P0 FFMA R22, R5, 1.84467440737095516160e+19, RZ ;  /* 0x5f80000005160823 */ /* 0x000fc800000000ff */
[----:B------:R-:W0:Y:S02]  /*0af0*/  @P0 MUFU.RSQ R7, R22 ;  /* 0x0000001600070308 */ /* 0x000e240000001400 */
[----:B0-----:R-:W-:Y:S01]  /*0b00*/  @P0 FMUL.FTZ R23, R22, R7 ;  /* 0x0000000716170220 */ /* 0x001fe20000410000 */
[----:B------:R-:W-:Y:S01]  /*0b10*/  @P0 FMUL.FTZ R25, R7, 0.5 ;  /* 0x3f00000007190820 */ /* 0x000fe20000410000 */
[----:B------:R-:W-:Y:S02]  /*0b20*/  @!P0 MOV R7, R5 ;  /* 0x0000000500078202 */ /* 0x000fe40000000f00 */
[----:B------:R-:W-:-:S04]  /*0b30*/  @P0 FADD.FTZ R24, -R23, -RZ ;  /* 0x800000ff17180221 */ /* 0x000fc80000010100 */
[----:B------:R-:W-:-:S04]  /*0b40*/  @P0 FFMA R24, R23, R24, R22 ;  /* 0x0000001817180223 */ /* 0x000fc80000000016 */
[----:B------:R-:W-:-:S04]  /*0b50*/  @P0 FFMA R24, R24, R25, R23 ;  /* 0x0000001918180223 */ /* 0x000fc80000000017 */
[----:B------:R-:W-:-:S07]  /*0b60*/  @P0 FMUL.FTZ R7, R24, 2.3283064365386962891e-10 ;  /* 0x2f80000018070820 */ /* 0x000fce0000410000 */
.L_x_476:
[----:B------:R-:W-:Y:S02]  /*0b70*/  IMAD.MOV.U32 R5, RZ, RZ, R7 ;  /* 0x000000ffff057224 */ /* 0x000fe400078e0007 */
[----:B------:R-:W-:-:S04]  /*0b80*/  IMAD.MOV.U32 R7, RZ, RZ, 0x0 ;  /* 0x00000000ff077424 */ /* 0x000fc800078e00ff */
[----:B------:R-:W-:Y:S05]  /*0b90*/  RET.REL.NODEC R6 `(_Z27computeForceBarnesHutKernelPKfS0_S0_S0_PfS1_S1_PK10OctreeNodeif) ;  /* 0xfffffff406187950 */ /* 0x000fea0003c3ffff */
        .weak           $__internal_2_$__cuda_sm3x_div_rn_noftz_f32_slowpath
        .type           $__internal_2_$__cuda_sm3x_div_rn_noftz_f32_slowpath,@function
        .size           $__internal_2_$__cuda_sm3x_div_rn_noftz_f32_slowpath,(.L_x_539 - $__internal_2_$__cuda_sm3x_div_rn_noftz_f32_slowpath)
$__internal_2_$__cuda_sm3x_div_rn_noftz_f32_slowpath:
[----:B------:R-:W-:Y:S01]  /*0ba0*/  SHF.R.U32.HI R7, RZ, 0x17, R6 ;  /* 0x00000017ff077819 */ /* 0x000fe20000011606 */
[----:B------:R-:W-:Y:S01]  /*0bb0*/  BSSY.RECONVERGENT B3, `(.L_x_477) ;  /* 0x0000064000037945 */ /* 0x000fe20003800200 */
[--C-:B------:R-:W-:Y:S01]  /*0bc0*/  SHF.R.U32.HI R23, RZ, 0x17, R5.reuse ;  /* 0x00000017ff177819 */ /* 0x100fe20000011605 */
[----:B------:R-:W-:Y:S01]  /*0bd0*/  IMAD.MOV.U32 R29, RZ, RZ, R5 ;  /* 0x000000ffff1d7224 */ /* 0x000fe200078e0005 */
[----:B------:R-:W-:Y:S02]  /*0be0*/  LOP3.LUT R7, R7, 0xff, RZ, 0xc0, !PT ;  /* 0x000000ff07077812 */ /* 0x000fe400078ec0ff */
[----:B------:R-:W-:Y:S02]  /*0bf0*/  LOP3.LUT R23, R23, 0xff, RZ, 0xc0, !PT ;  /* 0x000000ff17177812 */ /* 0x000fe400078ec0ff */
[----:B------:R-:W-:Y:S02]  /*0c00*/  IADD3 R27, PT, PT, R7, -0x1, RZ ;  /* 0xffffffff071b7810 */ /* 0x000fe40007ffe0ff */
[----:B------:R-:W-:Y:S01]  /*0c10*/  MOV R24, R6 ;  /* 0x0000000600187202 */ /* 0x000fe20000000f00 */
        /* <DEDUP_REMOVED lines=28> */
.L_x_478:
[----:B------:R-:W-:Y:S01]  /*0de0*/  LEA R5, R7, 0xc0800000, 0x17 ;  /* 0xc080000007057811 */ /* 0x000fe200078eb8ff */
[----:B------:R-:W-:Y:S01]  /*0df0*/  BSSY.RECONVERGENT B4, `(.L_x_483) ;  /* 0x0000036000047945 */ /* 0x000fe20003800200 */
[----:B------:R-:W-:-:S03]  /*0e00*/  IADD3 R26, PT, PT, R23, -0x7f, RZ ;  /* 0xffffff81171a7810 */ /* 0x000fc60007ffe0ff */
[----:B------:R-:W-:-:S04]  /*0e10*/  IMAD.IADD R27, R24, 0x1, -R5 ;  /* 0x00000001181b7824 */ /* 0x000fc800078e0a05 */
[----:B------:R-:W0:Y:S01]  /*0e20*/  MUFU.RCP R5, R27 ;  /* 0x0000001b00057308 */ /* 0x000e220000001000 */
[----:B------:R-:W-:-:S04]  /*0e30*/  FADD.FTZ R24, -R27, -RZ ;  /* 0x800000ff1b187221 */ /* 0x000fc80000010100 */
[----:B0-----:R-:W-:-:S04]  /*0e40*/  FFMA R6, R5, R24, 1 ;  /* 0x3f80000005067423 */ /* 0x001fc80000000018 */
[----:B------:R-:W-:Y:S01]  /*0e50*/  FFMA R6, R5, R6, R5 ;  /* 0x0000000605067223 */ /* 0x000fe20000000005 */
[C---:B------:R-:W-:Y:S01]  /*0e60*/  IMAD R5, R26.reuse, -0x800000, R29 ;  /* 0xff8000001a057824 */ /* 0x040fe200078e021d */
[----:B------:R-:W-:-:S03]  /*0e70*/  IADD3 R26, PT, PT, R26, 0x7f, -R7 ;  /* 0x0000007f1a1a7810 */ /* 0x000fc60007ffe807 */
[----:B------:R-:W-:Y:S02]  /*0e80*/  FFMA R7, R5, R6, RZ ;  /* 0x0000000605077223 */ /* 0x000fe400000000ff */
[----:B------:R-:W-:Y:S02]  /*0e90*/  IMAD.IADD R26, R26, 0x1, R25 ;  /* 0x000000011a1a7824 */ /* 0x000fe400078e0219 */
[----:B------:R-:W-:-:S04]  /*0ea0*/  FFMA R23, R24, R7, R5 ;  /* 0x0000000718177223 */ /* 0x000fc80000000005 */
[----:B------:R-:W-:-:S04]  /*0eb0*/  FFMA R7, R6, R23, R7 ;  /* 0x0000001706077223 */ /* 0x000fc80000000007 */
[----:B------:R-:W-:-:S04]  /*0ec0*/  FFMA R24, R24, R7, R5 ;  /* 0x0000000718187223 */ /* 0x000fc80000000005 */
[----:B------:R-:W-:-:S05]  /*0ed0*/  FFMA R5, R6, R24, R7 ;  /* 0x0000001806057223 */ /* 0x000fca0000000007 */
[----:B------:R-:W-:-:S04]  /*0ee0*/  SHF.R.U32.HI R23, RZ, 0x17, R5 ;  /* 0x00000017ff177819 */ /* 0x000fc80000011605 */
[----:B------:R-:W-:-:S05]  /*0ef0*/  LOP3.LUT R23, R23, 0xff, RZ, 0xc0, !PT ;  /* 0x000000ff17177812 */ /* 0x000fca00078ec0ff */
[----:B------:R-:W-:-:S05]  /*0f00*/  IMAD.IADD R23, R23, 0x1, R26 ;  /* 0x0000000117177824 */ /* 0x000fca00078e021a */
[----:B------:R-:W-:-:S04]  /*0f10*/  IADD3 R25, PT, PT, R23, -0x1, RZ ;  /* 0xffffffff17197810 */ /* 0x000fc80007ffe0ff */
        /* <DEDUP_REMOVED lines=10> */
[CCC-:B------:R-:W-:Y:S01]  /*0fc0*/  FFMA.RP R25, R6.reuse, R24.reuse, R7.reuse ;  /* 0x0000001806197223 */ /* 0x1c0fe20000008007 */
[----:B------:R-:W-:Y:S01]  /*0fd0*/  FFMA.RM R6, R6, R24, R7 ;  /* 0x0000001806067223 */ /* 0x000fe20000004007 */
[C---:B------:R-:W-:Y:S01]  /*0fe0*/  VIADD R7, R23.reuse, 0x20 ;  /* 0x0000002017077836 */ /* 0x040fe20000000000 */
[C---:B------:R-:W-:Y:S02]  /*0ff0*/  ISETP.NE.AND P2, PT, R23.reuse, RZ, PT ;  /* 0x000000ff1700720c */ /* 0x040fe40003f45270 */
[----:B------:R-:W-:Y:S02]  /*1000*/  LOP3.LUT R26, R26, 0x7fffff, RZ, 0xc0, !PT ;  /* 0x007fffff1a1a7812 */ /* 0x000fe400078ec0ff */
[----:B------:R-:W-:Y:S01]  /*1010*/  ISETP.NE.AND P1, PT, R23, RZ, PT ;  /* 0x000000ff1700720c */ /* 0x000fe20003f25270 */
        /* <DEDUP_REMOVED lines=11> */
[----:B------:R-:W-:-:S04]  /*10d0*/  LOP3.LUT R6, R6, R23, RZ, 0xc0, !PT ;  /* 0x0000001706067212 */ /* 0x000fc800078ec0ff */
[----:B------:R-:W-:-:S04]  /*10e0*/  IADD3 R6, PT, PT, R7, R6, RZ ;  /* 0x0000000607067210 */ /* 0x000fc80007ffe0ff */
[----:B------:R-:W-:Y:S01]  /*10f0*/  LOP3.LUT R5, R6, R5, RZ, 0xfc, !PT ;  /* 0x0000000506057212 */ /* 0x000fe200078efcff */
[----:B------:R-:W-:Y:S06]  /*1100*/  BRA `(.L_x_486) ;  /* 0x0000000000107947 */ /* 0x000fec0003800000 */
.L_x_485:
[----:B------:R-:W-:-:S04]  /*1110*/  LOP3.LUT R5, R5, 0x80000000, RZ, 0xc0, !PT ;  /* 0x8000000005057812 */ /* 0x000fc800078ec0ff */
[----:B------:R-:W-:Y:S01]  /*1120*/  LOP3.LUT R5, R5, 0x7f800000, RZ, 0xfc, !PT ;  /* 0x7f80000005057812 */ /* 0x000fe200078efcff */
[----:B------:R-:W-:Y:S06]  /*1130*/  BRA `(.L_x_486) ;  /* 0x0000000000047947 */ /* 0x000fec0003800000 */
.L_x_484:
[----:B------:R-:W-:-:S07]  /*1140*/  IMAD R5, R26, 0x800000, R5 ;  /* 0x008000001a057824 */ /* 0x000fce00078e0205 */
.L_x_486:
[----:B------:R-:W-:Y:S05]  /*1150*/  BSYNC.RECONVERGENT B4 ;  /* 0x0000000000047941 */ /* 0x000fea0003800200 */
.L_x_483:
[----:B------:R-:W-:Y:S05]  /*1160*/  BRA `(.L_x_487) ;  /* 0x0000000000207947 */ /* 0x000fea0003800000 */
.L_x_482:
[----:B------:R-:W-:-:S04]  /*1170*/  LOP3.LUT R5, R24, 0x80000000, R29, 0x48, !PT ;  /* 0x8000000018057812 */ /* 0x000fc800078e481d */
[----:B------:R-:W-:Y:S01]  /*1180*/  LOP3.LUT R5, R5, 0x7f800000, RZ, 0xfc, !PT ;  /* 0x7f80000005057812 */ /* 0x000fe200078efcff */
[----:B------:R-:W-:Y:S06]  /*1190*/  BRA `(.L_x_487) ;  /* 0x0000000000147947 */ /* 0x000fec0003800000 */
.L_x_481:
[----:B------:R-:W-:Y:S01]  /*11a0*/  LOP3.LUT R5, R24, 0x80000000, R29, 0x48, !PT ;  /* 0x8000000018057812 */ /* 0x000fe200078e481d */
[----:B------:R-:W-:Y:S06]  /*11b0*/  BRA `(.L_x_487) ;  /* 0x00000000000c7947 */ /* 0x000fec0003800000 */
.L_x_480:
[----:B------:R-:W0:Y:S01]  /*11c0*/  MUFU.RSQ R5, -QNAN ;  /* 0xffc0000000057908 */ /* 0x000e220000001400 */
[----:B------:R-:W-:Y:S05]  /*11d0*/  BRA `(.L_x_487) ;  /* 0x0000000000047947 */ /* 0x000fea0003800000 */
.L_x_479:
[----:B------:R-:W-:-:S07]  /*11e0*/  FADD.FTZ R5, R5, R6 ;  /* 0x0000000605057221 */ /* 0x000fce0000010000 */
.L_x_487:
[----:B------:R-:W-:Y:S05]  /*11f0*/  BSYNC.RECONVERGENT B3 ;  /* 0x0000000000037941 */ /* 0x000fea0003800200 */
.L_x_477:
[----:B------:R-:W-:Y:S02]  /*1200*/  HFMA2 R7, -RZ, RZ, 0, 0 ;  /* 0x00000000ff077431 */ /* 0x000fe400000001ff */
[----:B------:R-:W-:-:S04]  /*1210*/  IMAD.MOV.U32 R6, RZ, RZ, R22 ;  /* 0x000000ffff067224 */ /* 0x000fc800078e0016 */
[----:B0-----:R-:W-:Y:S05]  /*1220*/  RET.REL.NODEC R6 `(_Z27computeForceBarnesHutKernelPKfS0_S0_S0_PfS1_S1_PK10OctreeNodeif) ;  /* 0xffffffec06747950 */ /* 0x001fea0003c3ffff */
.L_x_488:
        /* <DEDUP_REMOVED lines=13> */
.L_x_539:


//--------------------- .text._Z25computeCenterOfMassKernelP10OctreeNodePKfS2_S2_S2_ii --------------------------
	.section	.text._Z25computeCenterOfMassKernelP10OctreeNodePKfS2_S2_S2_ii,"ax",@progbits
	.align	128
        .global         _Z25computeCenterOfMassKernelP10OctreeNodePKfS2_S2_S2_ii
        .type           _Z25computeCenterOfMassKernelP10OctreeNodePKfS2_S2_S2_ii,@function
        .size           _Z25computeCenterOfMassKernelP10OctreeNodePKfS2_S2_S2_ii,(.L_x_540 - _Z25computeCenterOfMassKernelP10OctreeNodePKfS2_S2_S2_ii)
        .other          _Z25computeCenterOfMassKernelP10OctreeNodePKfS2_S2_S2_ii,@"STO_CUDA_ENTRY STV_DEFAULT"
_Z25computeCenterOfMassKernelP10OctreeNodePKfS2_S2_S2_ii:
.text._Z25computeCenterOfMassKernelP10OctreeNodePKfS2_S2_S2_ii:
[----:B------:R-:W-:Y:S01]  /*0000*/  LDC R1, c[0x0][0x37c] ;  /* 0x0000df00ff017b82 */ /* 0x000fe20000000800 */
[----:B------:R-:W0:Y:S07]  /*0010*/  S2R R3, SR_TID.X ;  /* 0x0000000000037919 */ /* 0x000e2e0000002100 */
[----:B------:R-:W0:Y:S01]  /*0020*/  S2UR UR4, SR_CTAID.X ;  /* 0x00000000000479c3 */ /* 0x000e220000002500 */
[----:B------:R-:W1:Y:S07]  /*0030*/  LDCU UR5, c[0x0][0x3ac] ;  /* 0x00007580ff0577ac */ /* 0x000e6e0008000800 */
[----:B------:R-:W0:Y:S02]  /*0040*/  LDC R2, c[0x0][0x360] ;  /* 0x0000d800ff027b82 */ /* 0x000e240000000800 */
[----:B0-----:R-:W-:-:S05]  /*0050*/  IMAD R0, R2, UR4, R3 ;  /* 0x0000000402007c24 */ /* 0x001fca000f8e0203 */
[----:B------:R-:W-:-:S04]  /*0060*/  LOP3.LUT R0, RZ, R0, RZ, 0x33, !PT ;  /* 0x00000000ff007212 */ /* 0x000fc800078e33ff */
[----:B-1----:R-:W-:-:S04]  /*0070*/  IADD3 R3, PT, PT, R0, UR5, RZ ;  /* 0x0000000500037c10 */ /* 0x002fc8000fffe0ff */
[----:B------:R-:W-:-:S13]  /*0080*/  ISETP.GE.AND P0, PT, R3, RZ, PT ;  /* 0x000000ff0300720c */ /* 0x000fda0003f06270 */
[----:B------:R-:W-:Y:S05]  /*0090*/  @!P0 EXIT ;  /* 0x000000000000894d */ /* 0x000fea0003800000 */
[----:B------:R-:W0:Y:S01]  /*00a0*/  LDC R0, c[0x0][0x3a8] ;  /* 0x0000ea00ff007b82 */ /* 0x000e220000000800 */
[----:B------:R-:W1:Y:S01]  /*00b0*/  LDCU UR4, c[0x0][0x370] ;  /* 0x00006e00ff0477ac */ /* 0x000e620008000800 */
[----:B------:R-:W2:Y:S06]  /*00c0*/  LDCU.64 UR6, c[0x0][0x358] ;  /* 0x00006b00ff0677ac */ /* 0x000eac0008000a00 */
[----:B------:R-:W3:Y:S01]  /*00d0*/  LDC.64 R10, c[0x0][0x380] ;  /* 0x0000e000ff0a7b82 */ /* 0x000ee20000000a00 */
[----:B-1----:R-:W-:-:S07]  /*00e0*/  IMAD R2, R2, UR4, RZ ;  /* 0x0000000402027c24 */ /* 0x002fce000f8e02ff */
.L_x_512:
[----:B0-----:R-:W-:Y:S01]  /*00f0*/  ISETP.GE.AND P0, PT, R3, R0, PT ;  /* 0x000000000300720c */ /* 0x001fe20003f06270 */
[----:B------:R-:W-:-:S12]  /*0100*/  BSSY.RECONVERGENT B0, `(.L_x_489) ;  /* 0x0000116000007945 */ /* 0x000fd80003800200 */
[----:B-1----:R-:W-:Y:S05]  /*0110*/  @!P0 BRA `(.L_x_490) ;  /* 0x0000001000508947 */ /* 0x002fea0003800000 */
[----:B---3--:R-:W-:-:S05]  /*0120*/  IMAD.WIDE.U32 R12, R3, 0x50, R10 ;  /* 0x00000050030c7825 */ /* 0x008fca00078e000a */
[----:B--2---:R-:W2:Y:S04]  /*0130*/  LDG.E R19, desc[UR6][R12.64+0x28] ;  /* 0x000028060c137981 */ /* 0x004ea8000c1e1900 */
[----:B------:R-:W3:Y:S04]  /*0140*/  LDG.E R25, desc[UR6][R12.64+0x2c] ;  /* 0x00002c060c197981 */ /* 0x000ee8000c1e1900 */
[----:B------:R0:W5:Y:S04]  /*0150*/  LDG.E R27, desc[UR6][R12.64+0x30] ;  /* 0x000030060c1b7981 */ /* 0x000168000c1e1900 */
[----:B------:R0:W5:Y:S01]  /*0160*/  LDG.E R23, desc[UR6][R12.64+0x34] ;  /* 0x000034060c177981 */ /* 0x000162000c1e1900 */
[----:B------:R-:W-:Y:S01]  /*0170*/  BSSY.RECONVERGENT B1, `(.L_x_491) ;  /* 0x0000020000017945 */ /* 0x000fe20003800200 */
[----:B------:R-:W-:-:S02]  /*0180*/  CS2R R4, SRZ ;  /* 0x0000000000047805 */ /* 0x000fc4000001ff00 */
[----:B------:R-:W-:Y:S02]  /*0190*/  CS2R R6, SRZ ;  /* 0x0000000000067805 */ /* 0x000fe4000001ff00 */
[----:B--2---:R-:W-:Y:S02]  /*01a0*/  ISETP.GE.AND P0, PT, R19, RZ, PT ;  /* 0x000000ff1300720c */ /* 0x004fe40003f06270 */
[----:B---3--:R-:W-:-:S11]  /*01b0*/  ISETP.GE.AND P1, PT, R25, RZ, PT ;  /* 0x000000ff1900720c */ /* 0x008fd60003f26270 */
[----:B0-----:R-:W-:Y:S05]  /*01c0*/  @!P0 BRA `(.L_x_492) ;  /* 0x0000000000688947 */ /* 0x001fea0003800000 */
[C---:B------:R-:W-:Y:S01]  /*01d0*/  ISETP.GE.AND P0, PT, R19.reuse, R0, PT ;  /* 0x000000001300720c */ /* 0x040fe20003f06270 */
[----:B------:R-:W0:Y:S08]  /*01e0*/  LDC.64 R14, c[0x0][0x390] ;  /* 0x0000e400ff0e7b82 */ /* 0x000e300000000a00 */
[----:B------:R-:W1:Y:S08]  /*01f0*/  LDC.64 R20, c[0x0][0x398] ;  /* 0x0000e600ff147b82 */ /* 0x000e700000000a00 */
[----:B------:R-:W2:Y:S08]  /*0200*/  @!P0 LDC.64 R28, c[0x0][0x388] ;  /* 0x0000e200ff1c8b82 */ /* 0x000eb00000000a00 */
[----:B------:R-:W3:Y:S01]  /*0210*/  @!P0 LDC.64 R16, c[0x0][0x3a0] ;  /* 0x0000e800ff108b82 */ /* 0x000ee20000000a00 */
[----:B0-----:R-:W-:-:S05]  /*0220*/  @!P0 IMAD.WIDE.U32 R14, R19, 0x4, R14 ;  /* 0x00000004130e8825 */ /* 0x001fca00078e000e */
[----:B------:R-:W4:Y:S01]  /*0230*/  @!P0 LDG.E R6, desc[UR6][R14.64] ;  /* 0x000000060e068981 */ /* 0x000f22000c1e1900 */
[----:B-1----:R-:W-:-:S05]  /*0240*/  @!P0 IMAD.WIDE.U32 R20, R19, 0x4, R20 ;  /* 0x0000000413148825 */ /* 0x002fca00078e0014 */
[----:B------:R-:W4:Y:S01]  /*0250*/  @!P0 LDG.E R8, desc[UR6][R20.64] ;  /* 0x0000000614088981 */ /* 0x000f22000c1e1900 */
[----:B--2---:R-:W-:-:S06]  /*0260*/  @!P0 IMAD.WIDE.U32 R28, R19, 0x4, R28 ;  /* 0x00000004131c8825 */ /* 0x004fcc00078e001c */
[----:B------:R-:W2:Y:S01]  /*0270*/  @!P0 LDG.E R28, desc[UR6][R28.64] ;  /* 0x000000061c1c8981 */ /* 0x000ea2000c1e1900 */
[----:B---3--:R-:W-:-:S04]  /*0280*/  @!P0 IMAD.WIDE.U32 R16, R19, 0x4, R16 ;  /* 0x0000000413108825 */ /* 0x008fc800078e0010 */
[----:B------:R-:W-:Y:S01]  /*0290*/  @P0 IMAD.WIDE.U32 R18, R19, 0x50, R10 ;  /* 0x0000005013120825 */ /* 0x000fe200078e000a */
[----:B------:R-:W2:Y:S04]  /*02a0*/  @!P0 LDG.E R7, desc[UR6][R16.64] ;  /* 0x0000000610078981 */ /* 0x000ea8000c1e1900 */
[----:B------:R-:W3:Y:S04]  /*02b0*/  @P0 LDG.E R9, desc[UR6][R18.64] ;  /* 0x0000000612090981 */ /* 0x000ee8000c1e1900 */
[----:B------:R-:W3:Y:S04]  /*02c0*/  @P0 LDG.E R22, desc[UR6][R18.64+0x4] ;  /* 0x0000040612160981 */ /* 0x000ee8000c1e1900 */
[----:B------:R-:W3:Y:S04]  /*02d0*/  @P0 LDG.E R14, desc[UR6][R18.64+0x8] ;  /* 0x00000806120e0981 */ /* 0x000ee8000c1e1900 */
[----:B------:R-:W3:Y:S01]  /*02e0*/  @P0 LDG.E R16, desc[UR6][R18.64+0xc] ;  /* 0x00000c0612100981 */ /* 0x000ee2000c1e1900 */
[C---:B--2---:R-:W-:Y:S01]  /*02f0*/  @!P0 FFMA R5, R7.reuse, R28, RZ ;  /* 0x0000001c07058223 */ /* 0x044fe200000000ff */
[C---:B----4-:R-:W-:Y:S01]  /*0300*/  @!P0 FFMA R6, R7.reuse, R6, RZ ;  /* 0x0000000607068223 */ /* 0x050fe200000000ff */
[----:B------:R-:W-:Y:S01]  /*0310*/  @!P0 FADD R4, RZ, R7 ;  /* 0x00000007ff048221 */ /* 0x000fe20000000000 */
[----:B------:R-:W-:Y:S01]  /*0320*/  @!P0 FFMA R7, R7, R8, RZ ;  /* 0x0000000807078223 */ /* 0x000fe200000000ff */
[----:B---3--:R-:W-:Y:S01]  /*0330*/  @P0 FADD R4, RZ, R9 ;  /* 0x00000009ff040221 */ /* 0x008fe20000000000 */
[C---:B------:R-:W-:Y:S01]  /*0340*/  @P0 FFMA R5, R9.reuse, R22, RZ ;  /* 0x0000001609050223 */ /* 0x040fe200000000ff */
[C---:B------:R-:W-:Y:S01]  /*0350*/  @P0 FFMA R6, R9.reuse, R14, RZ ;  /* 0x0000000e09060223 */ /* 0x040fe200000000ff */
[----:B------:R-:W-:-:S07]  /*0360*/  @P0 FFMA R7, R9, R16, RZ ;  /* 0x0000001009070223 */ /* 0x000fce00000000ff */
.L_x_492:
[----:B------:R-:W-:Y:S05]  /*0370*/  BSYNC.RECONVERGENT B1 ;  /* 0x0000000000017941 */ /* 0x000fea0003800200 */
.L_x_491:
[----:B------:R-:W-:Y:S04]  /*0380*/  BSSY.RECONVERGENT B1, `(.L_x_493) ;  /* 0x000001c000017945 */ /* 0x000fe80003800200 */
[----:B------:R-:W-:Y:S05]  /*0390*/  @!P1 BRA `(.L_x_494) ;  /* 0x0000000000689947 */ /* 0x000fea0003800000 */
[C---:B------:R-:W-:Y:S01]  /*03a0*/  ISETP.GE.AND P0, PT, R25.reuse, R0, PT ;  /* 0x000000001900720c */ /* 0x040fe20003f06270 */
[----:B------:R-:W0:Y:S08]  /*03b0*/  LDC.64 R14, c[0x0][0x390] ;  /* 0x0000e400ff0e7b82 */ /* 0x000e300000000a00 */
[----:B------:R-:W1:Y:S04]  /*03c0*/  LDC.64 R16, c[0x0][0x398] ;  /* 0x0000e600ff107b82 */ /* 0x000e680000000a00 */
[----:B------:R-:W-:-:S04]  /*03d0*/  @P0 IMAD.WIDE.U32 R28, R25, 0x50, R10 ;  /* 0x00000050191c0825 */ /* 0x000fc800078e000a */
[----:B------:R-:W2:Y:S01]  /*03e0*/  @!P0 LDC.64 R18, c[0x0][0x3a0] ;  /* 0x0000e800ff128b82 */ /* 0x000ea20000000a00 */
[----:B------:R-:W3:Y:S04]  /*03f0*/  @P0 LDG.E R22, desc[UR6][R28.64] ;  /* 0x000000061c160981 */ /* 0x000ee8000c1e1900 */
[----:B------:R-:W4:Y:S03]  /*0400*/  @P0 LDG.E R20, desc[UR6][R28.64+0x4] ;  /* 0x000004061c140981 */ /* 0x000f26000c1e1900 */
[----:B------:R-:W2:Y:S01]  /*0410*/  @!P0 LDC.64 R8, c[0x0][0x388] ;  /* 0x0000e200ff088b82 */ /* 0x000ea20000000a00 */
[C---:B0-----:R-:W-:Y:S01]  /*0420*/  @!P0 IMAD.WIDE.U32 R14, R25.reuse, 0x4, R14 ;  /* 0x00000004190e8825 */ /* 0x041fe200078e000e */
[----:B------:R-:W4:Y:S04]  /*0430*/  @P0 LDG.E R21, desc[UR6][R28.64+0x8] ;  /* 0x000008061c150981 */ /* 0x000f28000c1e1900 */
[----:B------:R-:W4:Y:S01]  /*0440*/  @P0 LDG.E R24, desc[UR6][R28.64+0xc] ;  /* 0x00000c061c180981 */ /* 0x000f22000c1e1900 */
[----:B-1----:R-:W-:-:S03]  /*0450*/  @!P0 IMAD.WIDE.U32 R16, R25, 0x4, R16 ;  /* 0x0000000419108825 */ /* 0x002fc600078e0010 */
[----:B------:R-:W4:Y:S04]  /*0460*/  @!P0 LDG.E R15, desc[UR6][R14.64] ;  /* 0x000000060e0f8981 */ /* 0x000f28000c1e1900 */
[----:B------:R-:W4:Y:S01]  /*0470*/  @!P0 LDG.E R16, desc[UR6][R16.64] ;  /* 0x0000000610108981 */ /* 0x000f22000c1e1900 */
[----:B--2---:R-:W-:-:S06]  /*0480*/  @!P0 IMAD.WIDE.U32 R18, R25, 0x4, R18 ;  /* 0x0000000419128825 */ /* 0x004fcc00078e0012 */
[----:B------:R-:W2:Y:S01]  /*0490*/  @!P0 LDG.E R18, desc[UR6][R18.64] ;  /* 0x0000000612128981 */ /* 0x000ea2000c1e1900 */
[----:B------:R-:W-:-:S06]  /*04a0*/  @!P0 IMAD.WIDE.U32 R8, R25, 0x4, R8 ;  /* 0x0000000419088825 */ /* 0x000fcc00078e0008 */
[----:B------:R-:W2:Y:S01]  /*04b0*/  @!P0 LDG.E R8, desc[UR6][R8.64] ;  /* 0x0000000608088981 */ /* 0x000ea2000c1e1900 */
[----:B---3--:R-:W-:Y:S01]  /*04c0*/  @P0 FADD R4, R4, R22 ;  /* 0x0000001604040221 */ /* 0x008fe20000000000 */
[C---:B----4-:R-:W-:Y:S01]  /*04d0*/  @P0 FFMA R5, R22.reuse, R20, R5 ;  /* 0x0000001416050223 */ /* 0x050fe20000000005 */
[C---:B------:R-:W-:Y:S01]  /*04e0*/  @P0 FFMA R6, R22.reuse, R21, R6 ;  /* 0x0000001516060223 */ /* 0x040fe20000000006 */
[----:B------:R-:W-:-:S03]  /*04f0*/  @P0 FFMA R7, R22, R24, R7 ;  /* 0x0000001816070223 */ /* 0x000fc60000000007 */
[----:B--2---:R-:W-:Y:S01]  /*0500*/  @!P0 FFMA R6, R18, R15, R6 ;  /* 0x0000000f12068223 */ /* 0x004fe20000000006 */
[----:B------:R-:W-:Y:S01]  /*0510*/  @!P0 FADD R4, R4, R18 ;  /* 0x0000001204048221 */ /* 0x000fe20000000000 */
[C---:B------:R-:W-:Y:S01]  /*0520*/  @!P0 FFMA R7, R18.reuse, R16, R7 ;  /* 0x0000001012078223 */ /* 0x040fe20000000007 */
[----:B------:R-:W-:-:S07]  /*0530*/  @!P0 FFMA R5, R18, R8, R5 ;  /* 0x0000000812058223 */ /* 0x000fce0000000005 */
.L_x_494:
[----:B------:R-:W-:Y:S05]  /*0540*/  BSYNC.RECONVERGENT B1 ;  /* 0x0000000000017941 */ /* 0x000fea0003800200 */
.L_x_493:
[----:B------:R0:W5:Y:S02]  /*0550*/  LDG.E R25, desc[UR6][R12.64+0x38] ;  /* 0x000038060c197981 */ /* 0x000164000c1e1900 */
[----:B-----5:R-:W-:Y:S01]  /*0560*/  ISETP.GE.AND P0, PT, R27, RZ, PT ;  /* 0x000000ff1b00720c */ /* 0x020fe20003f06270 */
[----:B------:R-:W-:-:S12]  /*0570*/  BSSY.RECONVERGENT B1, `(.L_x_495) ;  /* 0x000001c000017945 */ /* 0x000fd80003800200 */
[----:B0-----:R-:W-:Y:S05]  /*0580*/  @!P0 BRA `(.L_x_496) ;  /* 0x0000000000688947 */ /* 0x001fea0003800000 */
[C---:B------:R-:W-:Y:S01]  /*0590*/  ISETP.GE.AND P0, PT, R27.reuse, R0, PT ;  /* 0x000000001b00720c */ /* 0x040fe20003f06270 */
[----:B------:R-:W0:Y:S08]  /*05a0*/  LDC.64 R14, c[0x0][0x390] ;  /* 0x0000e400ff0e7b82 */ /* 0x000e300000000a00 */
[----:B------:R-:W1:Y:S04]  /*05b0*/  LDC.64 R16, c[0x0][0x398] ;  /* 0x0000e600ff107b82 */ /* 0x000e680000000a00 */
[----:B------:R-:W-:-:S04]  /*05c0*/  @P0 IMAD.WIDE.U32 R28, R27, 0x50, R10 ;  /* 0x000000501b1c0825 */ /* 0x000fc800078e000a */
[----:B------:R-:W2:Y:S01]  /*05d0*/  @!P0 LDC.64 R18, c[0x0][0x3a0] ;  /* 0x0000e800ff128b82 */ /* 0x000ea20000000a00 */
[----:B------:R-:W3:Y:S04]  /*05e0*/  @P0 LDG.E R22, desc[UR6][R28.64] ;  /* 0x000000061c160981 */ /* 0x000ee8000c1e1900 */
[----:B------:R-:W4:Y:S03]  /*05f0*/  @P0 LDG.E R20, desc[UR6][R28.64+0x4] ;  /* 0x000004061c140981 */ /* 0x000f26000c1e1900 */
[----:B------:R-:W5:Y:S01]  /*0600*/  @!P0 LDC.64 R8, c[0x0][0x388] ;  /* 0x0000e200ff088b82 */ /* 0x000f620000000a00 */
        /* <DEDUP_REMOVED lines=8> */
[----:B-----5:R-:W-:-:S06]  /*0690*/  @!P0 IMAD.WIDE.U32 R8, R27, 0x4, R8 ;  /* 0x000000041b088825 */ /* 0x020fcc00078e0008 */
[----:B------:R-:W5:Y:S01]  /*06a0*/  @!P0 LDG.E R8, desc[UR6][R8.64] ;  /* 0x0000000608088981 */ /* 0x000f62000c1e1900 */
[----:B---3--:R-:W-:Y:S01]  /*06b0*/  @P0 FADD R4, R4, R22 ;  /* 0x0000001604040221 */ /* 0x008fe20000000000 */
[C---:B----4-:R-:W-:Y:S01]  /*06c0*/  @P0 FFMA R5, R22.reuse, R20, R5 ;  /* 0x0000001416050223 */ /* 0x050fe20000000005 */
[C---:B------:R-:W-:Y:S01]  /*06d0*/  @P0 FFMA R6, R22.reuse, R21, R6 ;  /* 0x0000001516060223 */ /* 0x040fe20000000006 */
[----:B------:R-:W-:-:S03]  /*06e0*/  @P0 FFMA R7, R22, R24, R7 ;  /* 0x0000001816070223 */ /* 0x000fc60000000007 */
[----:B--2---:R-:W-:Y:S01]  /*06f0*/  @!P0 FFMA R6, R18, R15, R6 ;  /* 0x0000000f12068223 */ /* 0x004fe20000000006 */
[----:B------:R-:W-:Y:S01]  /*0700*/  @!P0 FADD R4, R4, R18 ;  /* 0x0000001204048221 */ /* 0x000fe20000000000 */
[C---:B------:R-:W-:Y:S01]  /*0710*/  @!P0 FFMA R7, R18.reuse, R16, R7 ;  /* 0x0000001012078223 */ /* 0x040fe20000000007 */
[----:B-----5:R-:W-:-:S07]  /*0720*/  @!P0 FFMA R5, R18, R8, R5 ;  /* 0x0000000812058223 */ /* 0x020fce0000000005 */
.L_x_496:
[----:B------:R-:W-:Y:S05]  /*0730*/  BSYNC.RECONVERGENT B1 ;  /* 0x0000000000017941 */ /* 0x000fea0003800200 */
.L_x_495:
[----:B------:R0:W5:Y:S01]  /*0740*/  LDG.E R27, desc[UR6][R12.64+0x3c] ;  /* 0x00003c060c1b7981 */ /* 0x000162000c1e1900 */
[----:B------:R-:W-:Y:S01]  /*0750*/  ISETP.GE.AND P0, PT, R23, RZ, PT ;  /* 0x000000ff1700720c */ /* 0x000fe20003f06270 */
        /* <DEDUP_REMOVED lines=28> */
.L_x_498:
[----:B------:R-:W-:Y:S05]  /*0920*/  BSYNC.RECONVERGENT B1 ;  /* 0x0000000000017941 */ /* 0x000fea0003800200 */
.L_x_497:
        /* <DEDUP_REMOVED lines=30> */
.L_x_500:
[----:B------:R-:W-:Y:S05]  /*0b10*/  BSYNC.RECONVERGENT B1 ;  /* 0x0000000000017941 */ /* 0x000fea0003800200 */
.L_x_499:
[----:B------:R-:W2:Y:S01]  /*0b20*/  LDG.E R23, desc[UR6][R12.64+0x44] ;  /* 0x000044060c177981 */ /* 0x000ea2000c1e1900 */
[----:B-----5:R-:W-:Y:S01]  /*0b30*/  ISETP.GE.AND P2, PT, R27, RZ, PT ;  /* 0x000000ff1b00720c */ /* 0x020fe20003f46270 */
[----:B------:R-:W-:Y:S01]  /*0b40*/  BSSY.RECONVERGENT B1, `(.L_x_501) ;  /* 0x000001e000017945 */ /* 0x000fe20003800200 */
[----:B------:R-:W-:Y:S02]  /*0b50*/  ISETP.GE.AND P0, PT, R9, RZ, PT ;  /* 0x000000ff0900720c */ /* 0x000fe40003f06270 */
[----:B--2---:R-:W-:-:S09]  /*0b60*/  ISETP.GE.AND P1, PT, R23, RZ, PT ;  /* 0x000000ff1700720c */ /* 0x004fd20003f26270 */
        /* <DEDUP_REMOVED lines=27> */
.L_x_502:
[----:B------:R-:W-:Y:S05]  /*0d20*/  BSYNC.RECONVERGENT B1 ;  /* 0x0000000000017941 */ /* 0x000fea0003800200 */
.L_x_501:
        /* <DEDUP_REMOVED lines=28> */
.L_x_504:
[----:B------:R-:W-:Y:S05]  /*0ef0*/  BSYNC.RECONVERGENT B1 ;  /* 0x0000000000017941 */ /* 0x000fea0003800200 */
.L_x_503:
        /* <DEDUP_REMOVED lines=28> */
.L_x_506:
[----:B------:R-:W-:Y:S05]  /*10c0*/  BSYNC.RECONVERGENT B1 ;  /* 0x0000000000017941 */ /* 0x000fea0003800200 */
.L_x_505:
[----:B------:R-:W-:Y:S01]  /*10d0*/  FSETP.GT.AND P0, PT, R4, RZ, PT ;  /* 0x000000ff0400720b */ /* 0x000fe20003f04000 */
[----:B------:R-:W-:-:S12]  /*10e0*/  BSSY.RECONVERGENT B1, `(.L_x_507) ;  /* 0x0000016000017945 */ /* 0x000fd80003800200 */
[----:B------:R-:W-:Y:S05]  /*10f0*/  @!P0 BRA `(.L_x_508) ;  /* 0x0000000000508947 */ /* 0x000fea0003800000 */
[----:B------:R-:W-:Y:S01]  /*1100*/  IADD3 R8, PT, PT, R4, 0x1800000, RZ ;  /* 0x0180000004087810 */ /* 0x000fe20007ffe0ff */
[----:B------:R-:W-:Y:S03]  /*1110*/  BSSY.RECONVERGENT B2, `(.L_x_509) ;  /* 0x000000c000027945 */ /* 0x000fe60003800200 */
[----:B------:R-:W-:-:S04]  /*1120*/  LOP3.LUT R8, R8, 0x7f800000, RZ, 0xc0, !PT ;  /* 0x7f80000008087812 */ /* 0x000fc800078ec0ff */
[----:B------:R-:W-:-:S13]  /*1130*/  ISETP.GT.U32.AND P0, PT, R8, 0x1ffffff, PT ;  /* 0x01ffffff0800780c */ /* 0x000fda0003f04070 */
[----:B------:R-:W-:Y:S05]  /*1140*/  @P0 BRA `(.L_x_510) ;  /* 0x0000000000100947 */ /* 0x000fea0003800000 */
[----:B------:R-:W-:-:S07]  /*1150*/  MOV R14, 0x1170 ;  /* 0x00001170000e7802 */ /* 0x000fce0000000f00 */
[----:B------:R-:W-:Y:S05]  /*1160*/  CALL.REL.NOINC `($__internal_3_$__cuda_sm20_rcp_rn_f32_slowpath) ;  /* 0x0000000000507944 */ /* 0x000fea0003c00000 */
[----:B------:R-:W-:Y:S01]  /*1170*/  MOV R8, R9 ;  /* 0x0000000900087202 */ /* 0x000fe20000000f00 */
[----:B------:R-:W-:Y:S06]  /*1180*/  BRA `(.L_x_511) ;  /* 0x0000000000107947 */ /* 0x000fec0003800000 */
.L_x_510:
[----:B------:R-:W0:Y:S02]  /*1190*/  MUFU.RCP R9, R4 ;  /* 0x0000000400097308 */ /* 0x000e240000001000 */
[----:B0-----:R-:W-:-:S04]  /*11a0*/  FFMA R8, R9, R4, -1 ;  /* 0xbf80000009087423 */ /* 0x001fc80000000004 */
[----:B------:R-:W-:-:S04]  /*11b0*/  FADD.FTZ R8, -R8, -RZ ;  /* 0x800000ff08087221 */ /* 0x000fc80000010100 */
[----:B------:R-:W-:-:S07]  /*11c0*/  FFMA R8, R9, R8, R9 ;  /* 0x0000000809087223 */ /* 0x000fce0000000009 */
.L_x_511:
[----:B------:R-:W-:Y:S05]  /*11d0*/  BSYNC.RECONVERGENT B2 ;  /* 0x0000000000027941 */ /* 0x000fea0003800200 */
.L_x_509:
[C---:B------:R-:W-:Y:S01]  /*11e0*/  FMUL R5, R8.reuse, R5 ;  /* 0x0000000508057220 */ /* 0x040fe20000400000 */
[C---:B------:R-:W-:Y:S01]  /*11f0*/  FMUL R9, R8.reuse, R6 ;  /* 0x0000000608097220 */ /* 0x040fe20000400000 */
[----:B------:R-:W-:-:S03]  /*1200*/  FMUL R7, R8, R7 ;  /* 0x0000000708077220 */ /* 0x000fc60000400000 */
[----:B------:R0:W-:Y:S04]  /*1210*/  STG.E desc[UR6][R12.64+0x4], R5 ;  /* 0x000004050c007986 */ /* 0x0001e8000c101906 */
[----:B------:R0:W-:Y:S04]  /*1220*/  STG.E desc[UR6][R12.64+0x8], R9 ;  /* 0x000008090c007986 */ /* 0x0001e8000c101906 */
[----:B------:R0:W-:Y:S02]  /*1230*/  STG.E desc[UR6][R12.64+0xc], R7 ;  /* 0x00000c070c007986 */ /* 0x0001e4000c101906 */
.L_x_508:
[----:B------:R-:W-:Y:S05]  /*1240*/  BSYNC.RECONVERGENT B1 ;  /* 0x0000000000017941 */ /* 0x000fea0003800200 */
.L_x_507:
[----:B------:R1:W-:Y:S02]  /*1250*/  STG.E desc[UR6][R12.64], R4 ;  /* 0x000000040c007986 */ /* 0x0003e4000c101906 */
.L_x_490:
[----:B--2---:R-:W-:Y:S05]  /*1260*/  BSYNC.RECONVERGENT B0 ;  /* 0x0000000000007941 */ /* 0x004fea0003800200 */
.L_x_489:
[----:B------:R-:W-:-:S04]  /*1270*/  IADD3 R3, PT, PT, -R2, R3, RZ ;  /* 0x0000000302037210 */ /* 0x000fc80007ffe1ff */
[----:B------:R-:W-:-:S13]  /*1280*/  ISETP.GT.AND P0, PT, R3, -0x1, PT ;  /* 0xffffffff0300780c */ /* 0x000fda0003f04270 */
[----:B------:R-:W-:Y:S05]  /*1290*/  @P0 BRA `(.L_x_512) ;  /* 0xffffffec00940947 */ /* 0x000fea000383ffff */
[----:B------:R-:W-:Y:S05]  /*12a0*/  EXIT ;  /* 0x000000000000794d */ /* 0x000fea0003800000 */
        .weak           $__internal_3_$__cuda_sm20_rcp_rn_f32_slowpath
        .type           $__internal_3_$__cuda_sm20_rcp_rn_f32_slowpath,@function
        .size           $__internal_3_$__cuda_sm20_rcp_rn_f32_slowpath,(.L_x_540 - $__internal_3_$__cuda_sm20_rcp_rn_f32_slowpath)
$__internal_3_$__cuda_sm20_rcp_rn_f32_slowpath:
[----:B------:R-:W-:Y:S01]  /*12b0*/  SHF.L.U32 R8, R4, 0x1, RZ ;  /* 0x0000000104087819 */ /* 0x000fe200000006ff */
[----:B------:R-:W-:Y:S03]  /*12c0*/  BSSY.RECONVERGENT B3, `(.L_x_513) ;  /* 0x0000030000037945 */ /* 0x000fe60003800200 */
[----:B------:R-:W-:-:S04]  /*12d0*/  SHF.R.U32.HI R8, RZ, 0x18, R8 ;  /* 0x00000018ff087819 */ /* 0x000fc80000011608 */
[----:B------:R-:W-:-:S13]  /*12e0*/  ISETP.NE.U32.AND P0, PT, R8, RZ, PT ;  /* 0x000000ff0800720c */ /* 0x000fda0003f05070 */
[----:B------:R-:W-:Y:S05]  /*12f0*/  @P0 BRA `(.L_x_514) ;  /* 0x0000000000280947 */ /* 0x000fea0003800000 */
[----:B------:R-:W-:-:S04]  /*1300*/  SHF.L.U32 R8, R4, 0x1, RZ ;  /* 0x0000000104087819 */ /* 0x000fc800000006ff */
[----:B------:R-:W-:-:S13]  /*1310*/  ISETP.NE.AND P0, PT, R8, RZ, PT ;  /* 0x000000ff0800720c */ /* 0x000fda0003f05270 */
[----:B------:R-:W-:Y:S01]  /*1320*/  @P0 FFMA R15, R4, 1.84467440737095516160e+19, RZ ;  /* 0x5f800000040f0823 */ /* 0x000fe200000000ff */
[----:B------:R-:W-:Y:S08]  /*1330*/  @!P0 MUFU.RCP R9, R4 ;  /* 0x0000000400098308 */ /* 0x000ff00000001000 */
[----:B------:R-:W0:Y:S02]  /*1340*/  @P0 MUFU.RCP R8, R15 ;  /* 0x0000000f00080308 */ /* 0x000e240000001000 */
[----:B0-----:R-:W-:-:S04]  /*1350*/  @P0 FFMA R16, R15, R8, -1 ;  /* 0xbf8000000f100423 */ /* 0x001fc80000000008 */
[----:B------:R-:W-:-:S04]  /*1360*/  @P0 FADD.FTZ R17, -R16, -RZ ;  /* 0x800000ff10110221 */ /* 0x000fc80000010100 */
[----:B------:R-:W-:-:S04]  /*1370*/  @P0 FFMA R8, R8, R17, R8 ;  /* 0x0000001108080223 */ /* 0x000fc80000000008 */
[----:B------:R-:W-:Y:S01]  /*1380*/  @P0 FFMA R9, R8, 1.84467440737095516160e+19, RZ ;  /* 0x5f80000008090823 */ /* 0x000fe200000000ff */
[----:B------:R-:W-:Y:S06]  /*1390*/  BRA `(.L_x_515) ;  /* 0x0000000000887947 */ /* 0x000fec0003800000 */
.L_x_514:
[----:B------:R-:W-:-:S04]  /*13a0*/  IADD3 R9, PT, PT, R8, -0xfd, RZ ;  /* 0xffffff0308097810 */ /* 0x000fc80007ffe0ff */
[----:B------:R-:W-:-:S13]  /*13b0*/  ISETP.GT.U32.AND P0, PT, R9, 0x1, PT ;  /* 0x000000010900780c */ /* 0x000fda0003f04070 */
[----:B------:R-:W-:Y:S05]  /*13c0*/  @P0 BRA `(.L_x_516) ;  /* 0x0000000000780947 */ /* 0x000fea0003800000 */
[----:B------:R-:W-:Y:S01]  /*13d0*/  LOP3.LUT R15, R4, 0x7fffff, RZ, 0xc0, !PT ;  /* 0x007fffff040f7812 */ /* 0x000fe200078ec0ff */
[----:B------:R-:W-:-:S03]  /*13e0*/  HFMA2 R20, -RZ, RZ, 0, 1.78813934326171875e-07 ;  /* 0x00000003ff147431 */ /* 0x000fc600000001ff */
[----:B------:R-:W-:-:S04]  /*13f0*/  LOP3.LUT R15, R15, 0x3f800000, RZ, 0xfc, !PT ;  /* 0x3f8000000f0f7812 */ /* 0x000fc800078efcff */
[----:B------:R-:W0:Y:S01]  /*1400*/  MUFU.RCP R16, R15 ;  /* 0x0000000f00107308 */ /* 0x000e220000001000 */
[----:B------:R-:W-:Y:S01]  /*1410*/  SHF.L.U32 R19, R20, R9, RZ ;  /* 0x0000000914137219 */ /* 0x000fe200000006ff */
[----:B0-----:R-:W-:-:S04]  /*1420*/  FFMA R17, R15, R16, -1 ;  /* 0xbf8000000f117423 */ /* 0x001fc80000000010 */
[----:B------:R-:W-:-:S04]  /*1430*/  FADD.FTZ R17, -R17, -RZ ;  /* 0x800000ff11117221 */ /* 0x000fc80000010100 */
[CCC-:B------:R-:W-:Y:S01]  /*1440*/  FFMA.RM R18, R16.reuse, R17.reuse, R16.reuse ;  /* 0x0000001110127223 */ /* 0x1c0fe20000004010 */
[----:B------:R-:W-:-:S04]  /*1450*/  FFMA.RP R17, R16, R17, R16 ;  /* 0x0000001110117223 */ /* 0x000fc80000008010 */
[C---:B------:R-:W-:Y:S02]  /*1460*/  LOP3.LUT R16, R18.reuse, 0x7fffff, RZ, 0xc0, !PT ;  /* 0x007fffff12107812 */ /* 0x040fe400078ec0ff */
[----:B------:R-:W-:Y:S02]  /*1470*/  FSETP.NEU.FTZ.AND P0, PT, R18, R17, PT ;  /* 0x000000111200720b */ /* 0x000fe40003f1d000 */
[----:B------:R-:W-:Y:S02]  /*1480*/  LOP3.LUT R16, R16, 0x800000, RZ, 0xfc, !PT ;  /* 0x0080000010107812 */ /* 0x000fe400078efcff */
[----:B------:R-:W-:Y:S02]  /*1490*/  SEL R17, RZ, 0xffffffff, !P0 ;  /* 0xffffffffff117807 */ /* 0x000fe40004000000 */
[----:B------:R-:W-:Y:S02]  /*14a0*/  LOP3.LUT R18, R19, R16, RZ, 0xc0, !PT ;  /* 0x0000001013127212 */ /* 0x000fe400078ec0ff */
[----:B------:R-:W-:-:S02]  /*14b0*/  IADD3 R17, PT, PT, -R17, RZ, RZ ;  /* 0x000000ff11117210 */ /* 0x000fc40007ffe1ff */
[-C--:B------:R-:W-:Y:S02]  /*14c0*/  SHF.R.U32.HI R18, RZ, R9.reuse, R18 ;  /* 0x00000009ff127219 */ /* 0x080fe40000011612 */
[----:B------:R-:W-:Y:S02]  /*14d0*/  LOP3.LUT P1, RZ, R17, R9, R16, 0xf8, !PT ;  /* 0x0000000911ff7212 */ /* 0x000fe4000782f810 */
[C---:B------:R-:W-:Y:S02]  /*14e0*/  LOP3.LUT P0, RZ, R18.reuse, 0x1, RZ, 0xc0, !PT ;  /* 0x0000000112ff7812 */ /* 0x040fe4000780c0ff */
[----:B------:R-:W-:-:S04]  /*14f0*/  LOP3.LUT P2, RZ, R18, 0x2, RZ, 0xc0, !PT ;  /* 0x0000000212ff7812 */ /* 0x000fc8000784c0ff */
[----:B------:R-:W-:Y:S02]  /*1500*/  PLOP3.LUT P0, PT, P0, P1, P2, 0xe0, 0x0 ;  /* 0x000000000000781c */ /* 0x000fe40000703c20 */
[----:B------:R-:W-:Y:S02]  /*1510*/  LOP3.LUT P1, RZ, R4, 0x7fffff, RZ, 0xc0, !PT ;  /* 0x007fffff04ff7812 */ /* 0x000fe4000782c0ff */
[----:B------:R-:W-:-:S04]  /*1520*/  SEL R9, RZ, 0x1, !P0 ;  /* 0x00000001ff097807 */ /* 0x000fc80004000000 */
[----:B------:R-:W-:-:S04]  /*1530*/  IADD3 R9, PT, PT, -R9, RZ, RZ ;  /* 0x000000ff09097210 */ /* 0x000fc80007ffe1ff */
[----:B------:R-:W-:Y:S02]  /*1540*/  ISETP.GE.AND P0, PT, R9, RZ, PT ;  /* 0x000000ff0900720c */ /* 0x000fe40003f06270 */
[----:B------:R-:W-:-:S04]  /*1550*/  IADD3 R9, PT, PT, R8, -0xfc, RZ ;  /* 0xffffff0408097810 */ /* 0x000fc80007ffe0ff */
[----:B------:R-:W-:-:S07]  /*1560*/  SHF.R.U32.HI R9, RZ, R9, R16 ;  /* 0x00000009ff097219 */ /* 0x000fce0000011610 */
[----:B------:R-:W-:-:S04]  /*1570*/  @!P0 IADD3 R9, PT, PT, R9, 0x1, RZ ;  /* 0x0000000109098810 */ /* 0x000fc80007ffe0ff */
[----:B------:R-:W-:-:S04]  /*1580*/  @!P1 SHF.L.U32 R9, R9, 0x1, RZ ;  /* 0x0000000109099819 */ /* 0x000fc800000006ff */
[----:B------:R-:W-:Y:S01]  /*1590*/  LOP3.LUT R9, R9, 0x80000000, R4, 0xf8, !PT ;  /* 0x8000000009097812 */ /* 0x000fe200078ef804 */
[----:B------:R-:W-:Y:S06]  /*15a0*/  BRA `(.L_x_515) ;  /* 0x0000000000047947 */ /* 0x000fec0003800000 */
.L_x_516:
[----:B------:R0:W1:Y:S02]  /*15b0*/  MUFU.RCP R9, R4 ;  /* 0x0000000400097308 */ /* 0x0000640000001000 */
.L_x_515:
[----:B------:R-:W-:Y:S05]  /*15c0*/  BSYNC.RECONVERGENT B3 ;  /* 0x0000000000037941 */ /* 0x000fea0003800200 */
.L_x_513:
[----:B------:R-:W-:-:S04]  /*15d0*/  MOV R15, 0x0 ;  /* 0x00000000000f7802 */ /* 0x000fc80000000f00 */
[----:B01----:R-:W-:Y:S05]  /*15e0*/  RET.REL.NODEC R14 `(_Z25computeCenterOfMassKernelP10OctreeNodePKfS2_S2_S2_ii) ;  /* 0xffffffe80e847950 */ /* 0x003fea0003c3ffff */
.L_x_517:
        /* <DEDUP_REMOVED lines=9> */
.L_x_540:


//--------------------- .text._Z23buildOctreeSimpleKernelPKfS0_S0_PKyPKiP10OctreeNodeiPiffffff --------------------------
	.section	.text._Z23buildOctreeSimpleKernelPKfS0_S0_PKyPKiP10OctreeNodeiPiffffff,"ax",@progbits
	.align	128
        .global         _Z23buildOctreeSimpleKernelPKfS0_S0_PKyPKiP10OctreeNodeiPiffffff
        .type           _Z23buildOctreeSimpleKernelPKfS0_S0_PKyPKiP10OctreeNodeiPiffffff,@function
        .size           _Z23buildOctreeSimpleKernelPKfS0_S0_PKyPKiP10OctreeNodeiPiffffff,(.L_x_554 - _Z23buildOctreeSimpleKernelPKfS0_S0_PKyPKiP10OctreeNodeiPiffffff)
        .other          _Z23buildOctreeSimpleKernelPKfS0_S0_PKyPKiP10OctreeNodeiPiffffff,@"STO_CUDA_ENTRY STV_DEFAULT"
_Z23buildOctreeSimpleKernelPKfS0_S0_PKyPKiP10OctreeNodeiPiffffff:
.text._Z23buildOctreeSimpleKernelPKfS0_S0_PKyPKiP10OctreeNodeiPiffffff:
[----:B------:R-:W-:Y:S01]  /*0000*/  LDC R1, c[0x0][0x37c] ;  /* 0x0000df00ff017b82 */ /* 0x000fe20000000800 */
[----:B------:R-:W0:Y:S07]  /*0010*/  S2R R0, SR_TID.X ;  /* 0x0000000000007919 */ /* 0x000e2e0000002100 */
[----:B------:R-:W0:Y:S02]  /*0020*/  S2UR UR4, SR_CTAID.X ;  /* 0x00000000000479c3 */ /* 0x000e240000002500 */
[----:B0-----:R-:W-:-:S13]  /*0030*/  LOP3.LUT P0, RZ, R0, UR4, RZ, 0xfc, !PT ;  /* 0x0000000400ff7c12 */ /* 0x001fda000f80fcff */
[----:B------:R-:W-:Y:S05]  /*0040*/  @P0 EXIT ;  /* 0x000000000000094d */ /* 0x000fea0003800000 */
[----:B------:R-:W0:Y:S01]  /*0050*/  LDC R0, c[0x0][0x3b0] ;  /* 0x0000ec00ff007b82 */ /* 0x000e220000000800 */
[----:B------:R-:W1:Y:S01]  /*0060*/  LDCU.64 UR4, c[0x0][0x358] ;  /* 0x00006b00ff0477ac */ /* 0x000e620008000a00 */
[----:B------:R-:W-:-:S06]  /*0070*/  MOV R11, 0xffffffff ;  /* 0xffffffff000b7802 */ /* 0x000fcc0000000f00 */
[----:B------:R-:W1:Y:S08]  /*0080*/  LDC.64 R12, c[0x0][0x3b8] ;  /* 0x0000ee00ff0c7b82 */ /* 0x000e700000000a00 */
[----:B------:R-:W2:Y:S08]  /*0090*/  LDC.64 R2, c[0x0][0x3a8] ;  /* 0x0000ea00ff027b82 */ /* 0x000eb00000000a00 */
[----:B------:R-:W3:Y:S01]  /*00a0*/  LDC.64 R4, c[0x0][0x3c0] ;  /* 0x0000f000ff047b82 */ /* 0x000ee20000000a00 */
[----:B0-----:R-:W-:-:S07]  /*00b0*/  ISETP.GE.AND P0, PT, R0, 0x1, PT ;  /* 0x000000010000780c */ /* 0x001fce0003f06270 */
[----:B------:R-:W0:Y:S01]  /*00c0*/  LDC.64 R6, c[0x0][0x3c8] ;  /* 0x0000f200ff067b82 */ /* 0x000e220000000a00 */
[----:B-1----:R1:W-:Y:S07]  /*00d0*/  STG.E desc[UR4][R12.64], RZ ;  /* 0x000000ff0c007986 */ /* 0x0023ee000c101904 */
[----:B------:R-:W4:Y:S01]  /*00e0*/  LDC.64 R8, c[0x0][0x3d0] ;  /* 0x0000f400ff087b82 */ /* 0x000f220000000a00 */
[----:B--2---:R1:W-:Y:S04]  /*00f0*/  STG.E desc[UR4][R2.64+0x48], R11 ;  /* 0x0000480b02007986 */ /* 0x0043e8000c101904 */
[----:B------:R1:W-:Y:S04]  /*0100*/  STG.E desc[UR4][R2.64+0x28], R11 ;  /* 0x0000280b02007986 */ /* 0x0003e8000c101904 */
[----:B------:R1:W-:Y:S04]  /*0110*/  STG.E desc[UR4][R2.64+0x2c], R11 ;  /* 0x00002c0b02007986 */ /* 0x0003e8000c101904 */
[----:B------:R1:W-:Y:S04]  /*0120*/  STG.E desc[UR4][R2.64+0x30], R11 ;  /* 0x0000300b02007986 */ /* 0x0003e8000c101904 */
[----:B------:R1:W-:Y:S04]  /*0130*/  STG.E desc[UR4][R2.64+0x34], R11 ;  /* 0x0000340b02007986 */ /* 0x0003e8000c101904 */
[----:B------:R1:W-:Y:S04]  /*0140*/  STG.E desc[UR4][R2.64+0x38], R11 ;  /* 0x0000380b02007986 */ /* 0x0003e8000c101904 */
[----:B------:R1:W-:Y:S04]  /*0150*/  STG.E desc[UR4][R2.64+0x3c], R11 ;  /* 0x00003c0b02007986 */ /* 0x0003e8000c101904 */
[----:B------:R1:W-:Y:S04]  /*0160*/  STG.E desc[UR4][R2.64+0x40], R11 ;  /* 0x0000400b02007986 */ /* 0x0003e8000c101904 */
[----:B------:R1:W-:Y:S04]  /*0170*/  STG.E desc[UR4][R2.64+0x44], R11 ;  /* 0x0000440b02007986 */ /* 0x0003e8000c101904 */
[----:B---3--:R1:W-:Y:S04]  /*0180*/  STG.E desc[UR4][R2.64+0x10], R4 ;  /* 0x0000100402007986 */ /* 0x0083e8000c101904 */
[----:B------:R1:W-:Y:S04]  /*0190*/  STG.E desc[UR4][R2.64+0x14], R5 ;  /* 0x0000140502007986 */ /* 0x0003e8000c101904 */
[----:B0-----:R1:W-:Y:S04]  /*01a0*/  STG.E desc[UR4][R2.64+0x18], R6 ;  /* 0x0000180602007986 */ /* 0x0013e8000c101904 */
[----:B------:R1:W-:Y:S04]  /*01b0*/  STG.E desc[UR4][R2.64+0x1c], R7 ;  /* 0x00001c0702007986 */ /* 0x0003e8000c101904 */
[----:B----4-:R1:W-:Y:S04]  /*01c0*/  STG.E desc[UR4][R2.64+0x20], R8 ;  /* 0x0000200802007986 */ /* 0x0103e8000c101904 */
[----:B------:R1:W-:Y:S04]  /*01d0*/  STG.E desc[UR4][R2.64], RZ ;  /* 0x000000ff02007986 */ /* 0x0003e8000c101904 */
[----:B------:R1:W-:Y:S04]  /*01e0*/  STG.E desc[UR4][R2.64+0x4c], RZ ;  /* 0x00004cff02007986 */ /* 0x0003e8000c101904 */
[----:B------:R1:W-:Y:S01]  /*01f0*/  STG.E desc[UR4][R2.64+0x24], R9 ;  /* 0x0000240902007986 */ /* 0x0003e2000c101904 */
[----:B------:R-:W-:Y:S05]  /*0200*/  @!P0 EXIT ;  /* 0x000000000000894d */ /* 0x000fea0003800000 */
[----:B------:R-:W-:-:S07]  /*0210*/  IMAD.MOV.U32 R0, RZ, RZ, RZ ;  /* 0x000000ffff007224 */ /* 0x000fce00078e00ff */
.L_x_524:
[----:B01----:R-:W0:Y:S01]  /*0220*/  LDC.64 R6, c[0x0][0x3a0] ;  /* 0x0000e800ff067b82 */ /* 0x003e220000000a00 */
[----:B------:R-:W1:Y:S07]  /*0230*/  LDCU UR6, c[0x0][0x3b0] ;  /* 0x00007600ff0677ac */ /* 0x000e6e0008000800 */
[----:B------:R-:W2:Y:S08]  /*0240*/  LDC.64 R10, c[0x0][0x380] ;  /* 0x0000e000ff0a7b82 */ /* 0x000eb00000000a00 */
[----:B------:R-:W3:Y:S01]  /*0250*/  LDC.64 R12, c[0x0][0x388] ;  /* 0x0000e200ff0c7b82 */ /* 0x000ee20000000a00 */
[----:B0-----:R-:W-:-:S07]  /*0260*/  IMAD.WIDE.U32 R6, R0, 0x4, R6 ;  /* 0x0000000400067825 */ /* 0x001fce00078e0006 */
[----:B------:R-:W0:Y:S01]  /*0270*/  LDC.64 R14, c[0x0][0x390] ;  /* 0x0000e400ff0e7b82 */ /* 0x000e220000000a00 */
[----:B------:R4:W2:Y:S07]  /*0280*/  LDG.E R2, desc[UR4][R6.64] ;  /* 0x0000000406027981 */ /* 0x0008ae000c1e1900 */
[----:B----4-:R-:W4:Y:S01]  /*0290*/  LDC R6, c[0x0][0x3b0] ;  /* 0x0000ec00ff067b82 */ /* 0x010f220000000800 */
[----:B--2---:R-:W-:-:S04]  /*02a0*/  IMAD.WIDE R10, R2, 0x4, R10 ;  /* 0x00000004020a7825 */ /* 0x004fc800078e020a */
[C---:B---3--:R-:W-:Y:S01]  /*02b0*/  IMAD.WIDE R12, R2.reuse, 0x4, R12 ;  /* 0x00000004020c7825 */ /* 0x048fe200078e020c */
[----:B------:R2:W5:Y:S03]  /*02c0*/  LDG.E R3, desc[UR4][R10.64] ;  /* 0x000000040a037981 */ /* 0x000566000c1e1900 */
[----:B0-----:R-:W-:Y:S01]  /*02d0*/  IMAD.WIDE R14, R2, 0x4, R14 ;  /* 0x00000004020e7825 */ /* 0x001fe200078e020e */
[----:B------:R2:W5:Y:S04]  /*02e0*/  LDG.E R4, desc[UR4][R12.64] ;  /* 0x000000040c047981 */ /* 0x000568000c1e1900 */
[----:B------:R2:W5:Y:S01]  /*02f0*/  LDG.E R5, desc[UR4][R14.64] ;  /* 0x000000040e057981 */ /* 0x000562000c1e1900 */
[----:B------:R-:W-:Y:S01]  /*0300*/  IADD3 R0, PT, PT, R0, 0x1, RZ ;  /* 0x0000000100007810 */ /* 0x000fe20007ffe0ff */
[----:B------:R-:W-:Y:S01]  /*0310*/  HFMA2 R9, -RZ, RZ, 0, 0 ;  /* 0x00000000ff097431 */ /* 0x000fe200000001ff */
[----:B------:R-:W-:Y:S01]  /*0320*/  BSSY B0, `(.L_x_518) ;  /* 0x000006e000007945 */ /* 0x000fe20003800000 */
[----:B------:R-:W-:Y:S01]  /*0330*/  IMAD.MOV.U32 R7, RZ, RZ, RZ ;  /* 0x000000ffff077224 */ /* 0x000fe200078e00ff */
[----:B-1--4-:R-:W-:-:S13]  /*0340*/  ISETP.NE.AND P0, PT, R0, UR6, PT ;  /* 0x0000000600007c0c */ /* 0x012fda000bf05270 */
.L_x_522:
[----:B--2---:R-:W0:Y:S02]  /*0350*/  LDC.64 R12, c[0x0][0x3a8] ;  /* 0x0000ea00ff0c7b82 */ /* 0x004e240000000a00 */
[----:B0-----:R-:W-:-:S05]  /*0360*/  IMAD.WIDE R26, R9, 0x50, R12 ;  /* 0x00000050091a7825 */ /* 0x001fca00078e020c */
[----:B-1----:R-:W2:Y:S04]  /*0370*/  LDG.E R10, desc[UR4][R26.64+0x14] ;  /* 0x000014041a0a7981 */ /* 0x002ea8000c1e1900 */
[----:B------:R-:W2:Y:S04]  /*0380*/  LDG.E R11, desc[UR4][R26.64+0x20] ;  /* 0x000020041a0b7981 */ /* 0x000ea8000c1e1900 */
[----:B------:R-:W3:Y:S04]  /*0390*/  LDG.E R8, desc[UR4][R26.64+0x10] ;  /* 0x000010041a087981 */ /* 0x000ee8000c1e1900 */
[----:B------:R-:W3:Y:S04]  /*03a0*/  LDG.E R9, desc[UR4][R26.64+0x1c] ;  /* 0x00001c041a097981 */ /* 0x000ee8000c1e1900 */
[----:B------:R-:W4:Y:S04]  /*03b0*/  LDG.E R14, desc[UR4][R26.64+0x18] ;  /* 0x000018041a0e7981 */ /* 0x000f28000c1e1900 */
[----:B------:R-:W4:Y:S01]  /*03c0*/  LDG.E R15, desc[UR4][R26.64+0x24] ;  /* 0x000024041a0f7981 */ /* 0x000f22000c1e1900 */
[----:B--2---:R-:W-:-:S04]  /*03d0*/  FADD R10, R10, R11 ;  /* 0x0000000b0a0a7221 */ /* 0x004fc80000000000 */
[----:B------:R-:W-:Y:S01]  /*03e0*/  FMUL R21, R10, 0.5 ;  /* 0x3f0000000a157820 */ /* 0x000fe20000400000 */
[----:B---3--:R-:W-:-:S04]  /*03f0*/  FADD R8, R8, R9 ;  /* 0x0000000908087221 */ /* 0x008fc80000000000 */
[----:B-----5:R-:W-:Y:S01]  /*0400*/  FSETP.GE.AND P2, PT, R4, R21, PT ;  /* 0x000000150400720b */ /* 0x020fe20003f46000 */
[----:B------:R-:W-:Y:S01]  /*0410*/  FMUL R25, R8, 0.5 ;  /* 0x3f00000008197820 */ /* 0x000fe20000400000 */
[----:B----4-:R-:W-:-:S04]  /*0420*/  FADD R14, R14, R15 ;  /* 0x0000000f0e0e7221 */ /* 0x010fc80000000000 */
[----:B------:R-:W-:Y:S01]  /*0430*/  FMUL R23, R14, 0.5 ;  /* 0x3f0000000e177820 */ /* 0x000fe20000400000 */
[----:B------:R-:W-:-:S04]  /*0440*/  FSETP.GE.AND P1, PT, R3, R25, PT ;  /* 0x000000190300720b */ /* 0x000fc80003f26000 */
[----:B------:R-:W-:Y:S02]  /*0450*/  FSETP.GE.AND P3, PT, R5, R23, PT ;  /* 0x000000170500720b */ /* 0x000fe40003f66000 */
[----:B------:R-:W-:-:S05]  /*0460*/  SEL R17, RZ, 0x1, !P1 ;  /* 0x00000001ff117807 */ /* 0x000fca0004800000 */
[----:B------:R-:W-:-:S06]  /*0470*/  @P2 VIADD R17, R17, 0x2 ;  /* 0x0000000211112836 */ /* 0x000fcc0000000000 */
[----:B------:R-:W-:-:S05]  /*0480*/  @P3 IADD3 R17, PT, PT, R17, 0x4, RZ ;  /* 0x0000000411113810 */ /* 0x000fca0007ffe0ff */
[----:B------:R-:W-:-:S05]  /*0490*/  IMAD.WIDE.U32 R10, R17, 0x4, R26 ;  /* 0x00000004110a7825 */ /* 0x000fca00078e001a */
[----:B------:R-:W2:Y:S01]  /*04a0*/  LDG.E R9, desc[UR4][R10.64+0x28] ;  /* 0x000028040a097981 */ /* 0x000ea2000c1e1900 */
[----:B------:R-:W-:Y:S05]  /*04b0*/  YIELD ;  /* 0x0000000000007946 */ /* 0x000fea0003800000 */
[----:B--2---:R-:W-:-:S13]  /*04c0*/  ISETP.NE.AND P1, PT, R9, -0x1, PT ;  /* 0xffffffff0900780c */ /* 0x004fda0003f25270 */
[----:B------:R-:W-:Y:S05]  /*04d0*/  @!P1 BRA `(.L_x_519) ;  /* 0x0000000400449947 */ /* 0x000fea0003800000 */
[----:B------:R-:W-:Y:S01]  /*04e0*/  ISETP.GE.AND P1, PT, R9, R6, PT ;  /* 0x000000060900720c */ /* 0x000fe20003f26270 */
[----:B------:R-:W-:-:S12]  /*04f0*/  BSSY.RECONVERGENT B1, `(.L_x_520) ;  /* 0x000004b000017945 */ /* 0x000fd80003800200 */
[----:B------:R-:W-:Y:S05]  /*0500*/  @P1 BRA `(.L_x_521) ;  /* 0x0000000400241947 */ /* 0x000fea0003800000 */
[----:B------:R-:W0:Y:S01]  /*0510*/  S2R R29, SR_LANEID ;  /* 0x00000000001d7919 */ /* 0x000e220000000000 */
[----:B------:R-:W-:Y:S01]  /*0520*/  VOTEU.ANY UR6, UPT, PT ;  /* 0x0000000000067886 */ /* 0x000fe200038e0100 */
[----:B------:R-:W1:Y:S01]  /*0530*/  LDC.64 R14, c[0x0][0x3b8] ;  /* 0x0000ee00ff0e7b82 */ /* 0x000e620000000a00 */
[----:B------:R-:W0:Y:S08]  /*0540*/  FLO.U32 R16, UR6 ;  /* 0x0000000600107d00 */ /* 0x000e3000080e0000 */
[----:B------:R-:W1:Y:S01]  /*0550*/  POPC R19, UR6 ;  /* 0x0000000600137d09 */ /* 0x000e620008000000 */
[----:B0-----:R-:W-:-:S13]  /*0560*/  ISETP.EQ.U32.AND P1, PT, R16, R29, PT ;  /* 0x0000001d1000720c */ /* 0x001fda0003f22070 */
[----:B-1----:R-:W2:Y:S01]  /*0570*/  @P1 ATOMG.E.ADD.STRONG.GPU PT, R15, desc[UR4][R14.64], R19 ;  /* 0x800000130e0f19a8 */ /* 0x002ea200081ef104 */
[----:B------:R-:W-:-:S04]  /*0580*/  LOP3.LUT R8, R17, 0x1, RZ, 0xc0, !PT ;  /* 0x0000000111087812 */ /* 0x000fc800078ec0ff */
[----:B------:R-:W-:-:S13]  /*0590*/  ISETP.NE.U32.AND P3, PT, R8, 0x1, PT ;  /* 0x000000010800780c */ /* 0x000fda0003f65070 */
[----:B------:R-:W3:Y:S01]  /*05a0*/  @P3 LDG.E R20, desc[UR4][R26.64+0x10] ;  /* 0x000010041a143981 */ /* 0x000ee2000c1e1900 */
[----:B------:R-:W0:Y:S02]  /*05b0*/  S2R R8, SR_LTMASK ;  /* 0x0000000000087919 */ /* 0x000e240000003900 */
[----:B0-----:R-:W-:-:S04]  /*05c0*/  LOP3.LUT R18, R8, UR6, RZ, 0xc0, !PT ;  /* 0x0000000608127c12 */ /* 0x001fc8000f8ec0ff */
[----:B------:R0:W1:Y:S01]  /*05d0*/  POPC R8, R18 ;  /* 0x0000001200087309 */ /* 0x0000620000000000 */
[----:B--2---:R2:W1:Y:S01]  /*05e0*/  SHFL.IDX PT, R29, R15, R16, 0x1f ;  /* 0x00001f100f1d7589 */ /* 0x00446200000e0000 */
[----:B------:R-:W-:Y:S01]  /*05f0*/  R2P PR, R17, 0x6 ;  /* 0x0000000611007804 */ /* 0x000fe20000000000 */
[----:B0-----:R-:W0:Y:S08]  /*0600*/  LDC.64 R18, c[0x0][0x388] ;  /* 0x0000e200ff127b82 */ /* 0x001e300000000a00 */
[----:B--2---:R-:W2:Y:S01]  /*0610*/  LDC.64 R16, c[0x0][0x390] ;  /* 0x0000e400ff107b82 */ /* 0x004ea20000000a00 */
[----:B-1----:R-:W-:-:S05]  /*0620*/  IADD3 R8, PT, PT, R6, R29, R8 ;  /* 0x0000001d06087210 */ /* 0x002fca0007ffe008 */
[----:B------:R-:W-:-:S05]  /*0630*/  IMAD.WIDE R12, R8, 0x50, R12 ;  /* 0x00000050080c7825 */ /* 0x000fca00078e020c */
[----:B---3--:R-:W-:Y:S04]  /*0640*/  @P3 STG.E desc[UR4][R12.64+0x10], R20 ;  /* 0x000010140c003986 */ /* 0x008fe8000c101904 */
[----:B------:R1:W-:Y:S04]  /*0650*/  @!P3 STG.E desc[UR4][R12.64+0x10], R25 ;  /* 0x000010190c00b986 */ /* 0x0003e8000c101904 */
[----:B------:R-:W1:Y:S01]  /*0660*/  @!P3 LDG.E R14, desc[UR4][R26.64+0x1c] ;  /* 0x00001c041a0eb981 */ /* 0x000e62000c1e1900 */
[----:B------:R-:W-:Y:S01]  /*0670*/  @!P3 IMAD.MOV.U32 R20, RZ, RZ, R25 ;  /* 0x000000ffff14b224 */ /* 0x000fe200078e0019 */
[----:B-1----:R-:W-:-:S05]  /*0680*/  @!P3 MOV R25, R14 ;  /* 0x0000000e0019b202 */ /* 0x002fca0000000f00 */
[----:B------:R-:W-:Y:S04]  /*0690*/  STG.E desc[UR4][R12.64+0x1c], R25 ;  /* 0x00001c190c007986 */ /* 0x000fe8000c101904 */
[----:B------:R-:W3:Y:S04]  /*06a0*/  @!P1 LDG.E R24, desc[UR4][R26.64+0x14] ;  /* 0x000014041a189981 */ /* 0x000ee8000c1e1900 */
[----:B---3--:R-:W-:Y:S04]  /*06b0*/  @!P1 STG.E desc[UR4][R12.64+0x14], R24 ;  /* 0x000014180c009986 */ /* 0x008fe8000c101904 */
[----:B------:R1:W-:Y:S04]  /*06c0*/  @P1 STG.E desc[UR4][R12.64+0x14], R21 ;  /* 0x000014150c001986 */ /* 0x0003e8000c101904 */
[----:B------:R-:W1:Y:S01]  /*06d0*/  @P1 LDG.E R14, desc[UR4][R26.64+0x20] ;  /* 0x000020041a0e1981 */ /* 0x000e62000c1e1900 */
[----:B------:R-:W-:Y:S01]  /*06e0*/  @P1 IMAD.MOV.U32 R24, RZ, RZ, R21 ;  /* 0x000000ffff181224 */ /* 0x000fe200078e0015 */
[----:B-1----:R-:W-:-:S05]  /*06f0*/  @P1 MOV R21, R14 ;  /* 0x0000000e00151202 */ /* 0x002fca0000000f00 */
[----:B------:R-:W-:Y:S04]  /*0700*/  STG.E desc[UR4][R12.64+0x20], R21 ;  /* 0x000020150c007986 */ /* 0x000fe8000c101904 */
[----:B------:R-:W3:Y:S04]  /*0710*/  @!P2 LDG.E R22, desc[UR4][R26.64+0x18] ;  /* 0x000018041a16a981 */ /* 0x000ee8000c1e1900 */
[----:B---3--:R-:W-:Y:S04]  /*0720*/  @!P2 STG.E desc[UR4][R12.64+0x18], R22 ;  /* 0x000018160c00a986 */ /* 0x008fe8000c101904 */
[----:B------:R1:W-:Y:S04]  /*0730*/  @P2 STG.E desc[UR4][R12.64+0x18], R23 ;  /* 0x000018170c002986 */ /* 0x0003e8000c101904 */
[----:B------:R-:W1:Y:S01]  /*0740*/  @P2 LDG.E R14, desc[UR4][R26.64+0x24] ;  /* 0x000024041a0e2981 */ /* 0x000e62000c1e1900 */
[----:B------:R-:W-:Y:S01]  /*0750*/  MOV R29, 0xffffffff ;  /* 0xffffffff001d7802 */ /* 0x000fe20000000f00 */
[C---:B0-----:R-:W-:Y:S01]  /*0760*/  IMAD.WIDE R18, R9.reuse, 0x4, R18 ;  /* 0x0000000409127825 */ /* 0x041fe200078e0212 */
[----:B------:R-:W-:Y:S01]  /*0770*/  @P2 MOV R22, R23 ;  /* 0x0000001700162202 */ /* 0x000fe20000000f00 */
[----:B------:R-:W-:Y:S02]  /*0780*/  STG.E desc[UR4][R12.64], RZ ;  /* 0x000000ff0c007986 */ /* 0x000fe4000c101904 */
[----:B--2---:R-:W-:-:S02]  /*0790*/  IMAD.WIDE R16, R9, 0x4, R16 ;  /* 0x0000000409107825 */ /* 0x004fc400078e0210 */
        /* <DEDUP_REMOVED lines=9> */
[----:B-1----:R-:W-:-:S02]  /*0830*/  @P2 IMAD.MOV.U32 R23, RZ, RZ, R14 ;  /* 0x000000ffff172224 */ /* 0x002fc400078e000e */
[----:B------:R-:W0:Y:S03]  /*0840*/  LDC.64 R14, c[0x0][0x380] ;  /* 0x0000e000ff0e7b82 */ /* 0x000e260000000a00 */
[----:B------:R1:W-:Y:S04]  /*0850*/  STG.E desc[UR4][R12.64+0x24], R23 ;  /* 0x000024170c007986 */ /* 0x0003e8000c101904 */
[----:B------:R2:W3:Y:S04]  /*0860*/  LDG.E R18, desc[UR4][R18.64] ;  /* 0x0000000412127981 */ /* 0x0004e8000c1e1900 */
[----:B------:R-:W4:Y:S01]  /*0870*/  LDG.E R16, desc[UR4][R16.64] ;  /* 0x0000000410107981 */ /* 0x000f22000c1e1900 */
[----:B0-----:R-:W-:-:S06]  /*0880*/  IMAD.WIDE R14, R9, 0x4, R14 ;  /* 0x00000004090e7825 */ /* 0x001fcc00078e020e */
[----:B------:R-:W5:Y:S01]  /*0890*/  LDG.E R14, desc[UR4][R14.64] ;  /* 0x000000040e0e7981 */ /* 0x000f62000c1e1900 */
[----:B------:R-:W-:Y:S01]  /*08a0*/  FADD R21, R24, R21 ;  /* 0x0000001518157221 */ /* 0x000fe20000000000 */
[----:B------:R-:W-:Y:S01]  /*08b0*/  FADD R22, R22, R23 ;  /* 0x0000001716167221 */ /* 0x000fe20000000000 */
[----:B------:R-:W-:Y:S02]  /*08c0*/  FADD R20, R20, R25 ;  /* 0x0000001914147221 */ /* 0x000fe40000000000 */
[----:B------:R-:W-:Y:S02]  /*08d0*/  FMUL R21, R21, 0.5 ;  /* 0x3f00000015157820 */ /* 0x000fe40000400000 */
[----:B--2---:R-:W-:-:S03]  /*08e0*/  FMUL R19, R20, 0.5 ;  /* 0x3f00000014137820 */ /* 0x004fc60000400000 */
[----:B---3--:R-:W-:Y:S01]  /*08f0*/  FSETP.GE.AND P2, PT, R18, R21, PT ;  /* 0x000000151200720b */ /* 0x008fe20003f46000 */
[----:B------:R-:W-:-:S05]  /*0900*/  FMUL R21, R22, 0.5 ;  /* 0x3f00000016157820 */ /* 0x000fca0000400000 */
[----:B----4-:R-:W-:Y:S02]  /*0910*/  FSETP.GE.AND P3, PT, R16, R21, PT ;  /* 0x000000151000720b */ /* 0x010fe40003f66000 */
[----:B-----5:R-:W-:-:S04]  /*0920*/  FSETP.GE.AND P1, PT, R14, R19, PT ;  /* 0x000000130e00720b */ /* 0x020fc80003f26000 */
[----:B------:R-:W-:-:S04]  /*0930*/  SEL R17, RZ, 0x1, !P1 ;  /* 0x00000001ff117807 */ /* 0x000fc80004800000 */
[----:B------:R-:W-:-:S05]  /*0940*/  @P2 IADD3 R17, PT, PT, R17, 0x2, RZ ;  /* 0x0000000211112810 */ /* 0x000fca0007ffe0ff */
[----:B------:R-:W-:-:S04]  /*0950*/  @P3 VIADD R17, R17, 0x4 ;  /* 0x0000000411113836 */ /* 0x000fc80000000000 */
[----:B-1----:R-:W-:-:S05]  /*0960*/  IMAD.WIDE.U32 R12, R17, 0x4, R12 ;  /* 0x00000004110c7825 */ /* 0x002fca00078e000c */
[----:B------:R0:W-:Y:S04]  /*0970*/  STG.E desc[UR4][R12.64+0x28], R9 ;  /* 0x000028090c007986 */ /* 0x0001e8000c101904 */
[----:B------:R1:W-:Y:S01]  /*0980*/  STG.E desc[UR4][R10.64+0x28], R8 ;  /* 0x000028080a007986 */ /* 0x0003e2000c101904 */
[----:B0-----:R-:W-:-:S07]  /*0990*/  MOV R9, R8 ;  /* 0x0000000800097202 */ /* 0x001fce0000000f00 */
.L_x_521:
[----:B------:R-:W-:Y:S05]  /*09a0*/  BSYNC.RECONVERGENT B1 ;  /* 0x0000000000017941 */ /* 0x000fea0003800200 */
.L_x_520:
[----:B------:R-:W-:-:S04]  /*09b0*/  IADD3 R7, PT, PT, R7, 0x1, RZ ;  /* 0x0000000107077810 */ /* 0x000fc80007ffe0ff */
[----:B------:R-:W-:-:S13]  /*09c0*/  ISETP.NE.AND P1, PT, R7, 0x14, PT ;  /* 0x000000140700780c */ /* 0x000fda0003f25270 */
[----:B------:R-:W-:Y:S05]  /*09d0*/  @P1 BRA `(.L_x_522) ;  /* 0xfffffff8005c1947 */ /* 0x000fea000383ffff */
[----:B------:R-:W-:Y:S05]  /*09e0*/  BRA `(.L_x_523) ;  /* 0x0000000000047947 */ /* 0x000fea0003800000 */
.L_x_519:
[----:B------:R0:W-:Y:S02]  /*09f0*/  STG.E desc[UR4][R10.64+0x28], R2 ;  /* 0x000028020a007986 */ /* 0x0001e4000c101904 */
.L_x_523:
[----:B------:R-:W-:Y:S05]  /*0a00*/  BSYNC B0 ;  /* 0x0000000000007941 */ /* 0x000fea0003800000 */
.L_x_518:
[----:B------:R-:W-:Y:S05]  /*0a10*/  @P0 BRA `(.L_x_524) ;  /* 0xfffffff800000947 */ /* 0x000fea000383ffff */
[----:B------:R-:W-:Y:S05]  /*0a20*/  EXIT ;  /* 0x000000000000794d */ /* 0x000fea0003800000 */
.L_x_525:
        /* <DEDUP_REMOVED lines=13> */
.L_x_554:


//--------------------- .text._Z24computeBoundingBoxKernelPKfS0_S0_iPfS1_S1_S1_S1_S1_ --------------------------
	.section	.text._Z24computeBoundingBoxKernelPKfS0_S0_iPfS1_S1_S1_S1_S1_,"ax",@progbits
	.align	128
        .global         _Z24computeBoundingBoxKernelPKfS0_S0_iPfS1_S1_S1_S1_S1_
        .type           _Z24computeBoundingBoxKernelPKfS0_S0_iPfS1_S1_S1_S1_S1_,@function
        .size           _Z24computeBoundingBoxKernelPKfS0_S0_iPfS1_S1_S1_S1_S1_,(.L_x_555 - _Z24computeBoundingBoxKernelPKfS0_S0_iPfS1_S1_S1_S1_S1_)
        .other          _Z24computeBoundingBoxKernelPKfS0_S0_iPfS1_S1_S1_S1_S1_,@"STO_CUDA_ENTRY STV_DEFAULT"
_Z24computeBoundingBoxKernelPKfS0_S0_iPfS1_S1_S1_S1_S1_:
.text._Z24computeBoundingBoxKernelPKfS0_S0_iPfS1_S1_S1_S1_S1_:
[----:B------:R-:W-:Y:S01]  /*0000*/  LDC R1, c[0x0][0x37c] ;  /* 0x0000df00ff017b82 */ /* 0x000fe20000000800 */
[----:B------:R-:W0:Y:S07]  /*0010*/  S2R R0, SR_TID.X ;  /* 0x0000000000007919 */ /* 0x000e2e0000002100 */
[----:B------:R-:W0:Y:S01]  /*0020*/  S2UR UR4, SR_CTAID.X ;  /* 0x00000000000479c3 */ /* 0x000e220000002500 */
[----:B------:R-:W1:Y:S01]  /*0030*/  LDCU UR6, c[0x0][0x398] ;  /* 0x00007300ff0677ac */ /* 0x000e620008000800 */
[----:B------:R-:W-:Y:S01]  /*0040*/  BSSY.RECONVERGENT B0, `(.L_x_526) ;  /* 0x0000075000007945 */ /* 0x000fe20003800200 */
[----:B------:R-:W-:Y:S01]  /*0050*/  IMAD.MOV.U32 R23, RZ, RZ, -0xeb60d36 ;  /* 0xf149f2caff177424 */ /* 0x000fe200078e00ff */
[----:B------:R-:W2:Y:S01]  /*0060*/  LDCU.64 UR12, c[0x0][0x358] ;  /* 0x00006b00ff0c77ac */ /* 0x000ea20008000a00 */
[----:B------:R-:W-:-:S03]  /*0070*/  IMAD.MOV.U32 R4, RZ, RZ, 0x7149f2ca ;  /* 0x7149f2caff047424 */ /* 0x000fc600078e00ff */
[----:B------:R-:W0:Y:S01]  /*0080*/  LDC R3, c[0x0][0x360] ;  /* 0x0000d800ff037b82 */ /* 0x000e220000000800 */
[----:B------:R-:W3:Y:S01]  /*0090*/  LDCU UR5, c[0x0][0x370] ;  /* 0x00006e00ff0577ac */ /* 0x000ee20008000800 */
[----:B------:R-:W-:Y:S02]  /*00a0*/  IMAD.MOV.U32 R2, RZ, RZ, 0x7149f2ca ;  /* 0x7149f2caff027424 */ /* 0x000fe400078e00ff */
[----:B------:R-:W-:Y:S02]  /*00b0*/  IMAD.MOV.U32 R8, RZ, RZ, 0x7149f2ca ;  /* 0x7149f2caff087424 */ /* 0x000fe400078e00ff */
[----:B------:R-:W-:Y:S02]  /*00c0*/  IMAD.MOV.U32 R22, RZ, RZ, -0xeb60d36 ;  /* 0xf149f2caff167424 */ /* 0x000fe400078e00ff */
[----:B------:R-:W-:Y:S02]  /*00d0*/  IMAD.MOV.U32 R9, RZ, RZ, -0xeb60d36 ;  /* 0xf149f2caff097424 */ /* 0x000fe400078e00ff */
[----:B0-----:R-:W-:-:S02]  /*00e0*/  IMAD R28, R3, UR4, R0 ;  /* 0x00000004031c7c24 */ /* 0x001fc4000f8e0200 */
[----:B---3--:R-:W-:-:S03]  /*00f0*/  IMAD R7, R3, UR5, RZ ;  /* 0x0000000503077c24 */ /* 0x008fc6000f8e02ff */
[----:B-1----:R-:W-:-:S13]  /*0100*/  ISETP.GE.AND P0, PT, R28, UR6, PT ;  /* 0x000000061c007c0c */ /* 0x002fda000bf06270 */
[----:B--2---:R-:W-:Y:S05]  /*0110*/  @P0 BRA `(.L_x_527) ;  /* 0x00000004009c0947 */ /* 0x004fea0003800000 */
[----:B------:R-:W0:Y:S01]  /*0120*/  I2F.U32.RP R8, R7 ;  /* 0x0000000700087306 */ /* 0x000e220000209000 */
[C---:B------:R-:W-:Y:S01]  /*0130*/  IADD3 R2, PT, PT, R7.reuse, R28, RZ ;  /* 0x0000001c07027210 */ /* 0x040fe20007ffe0ff */
[----:B------:R-:W-:Y:S01]  /*0140*/  IMAD.MOV R11, RZ, RZ, -R7 ;  /* 0x000000ffff0b7224 */ /* 0x000fe200078e0a07 */
[----:B------:R-:W-:Y:S01]  /*0150*/  ISETP.NE.U32.AND P2, PT, R7, RZ, PT ;  /* 0x000000ff0700720c */ /* 0x000fe20003f45070 */
[----:B------:R-:W-:Y:S01]  /*0160*/  BSSY.RECONVERGENT B1, `(.L_x_528) ;  /* 0x0000037000017945 */ /* 0x000fe20003800200 */
[C---:B------:R-:W-:Y:S01]  /*0170*/  ISETP.GE.AND P0, PT, R2.reuse, UR6, PT ;  /* 0x0000000602007c0c */ /* 0x040fe2000bf06270 */
[----:B------:R-:W-:Y:S01]  /*0180*/  IMAD.MOV.U32 R22, RZ, RZ, -0xeb60d36 ;  /* 0xf149f2caff167424 */ /* 0x000fe200078e00ff */
[----:B------:R-:W-:Y:S01]  /*0190*/  VIMNMX R9, PT, PT, R2, UR6, !PT ;  /* 0x0000000602097c48 */ /* 0x000fe2000ffe0100 */
[----:B------:R-:W-:Y:S01]  /*01a0*/  IMAD.MOV.U32 R23, RZ, RZ, -0xeb60d36 ;  /* 0xf149f2caff177424 */ /* 0x000fe200078e00ff */
[----:B------:R-:W-:-:S04]  /*01b0*/  SEL R6, RZ, 0x1, P0 ;  /* 0x00000001ff067807 */ /* 0x000fc80000000000 */
[----:B------:R-:W-:Y:S01]  /*01c0*/  IADD3 R2, PT, PT, R9, -R2, -R6 ;  /* 0x8000000209027210 */ /* 0x000fe20007ffe806 */
[----:B------:R-:W-:Y:S01]  /*01d0*/  IMAD.MOV.U32 R9, RZ, RZ, -0xeb60d36 ;  /* 0xf149f2caff097424 */ /* 0x000fe200078e00ff */
[----:B0-----:R-:W0:Y:S02]  /*01e0*/  MUFU.RCP R8, R8 ;  /* 0x0000000800087308 */ /* 0x001e240000001000 */
[----:B0-----:R-:W-:Y:S02]  /*01f0*/  VIADD R4, R8, 0xffffffe ;  /* 0x0ffffffe08047836 */ /* 0x001fe40000000000 */
[----:B------:R-:W-:-:S04]  /*0200*/  HFMA2 R8, -RZ, RZ, 10824, -13904 ;  /* 0x7149f2caff087431 */ /* 0x000fc800000001ff */
[----:B------:R0:W1:Y:S02]  /*0210*/  F2I.FTZ.U32.TRUNC.NTZ R5, R4 ;  /* 0x0000000400057305 */ /* 0x000064000021f000 */
[----:B0-----:R-:W-:Y:S02]  /*0220*/  IMAD.MOV.U32 R4, RZ, RZ, RZ ;  /* 0x000000ffff047224 */ /* 0x001fe400078e00ff */
[----:B-1----:R-:W-:-:S04]  /*0230*/  IMAD R11, R11, R5, RZ ;  /* 0x000000050b0b7224 */ /* 0x002fc800078e02ff */
[----:B------:R-:W-:-:S06]  /*0240*/  IMAD.HI.U32 R5, R5, R11, R4 ;  /* 0x0000000b05057227 */ /* 0x000fcc00078e0004 */
[----:B------:R-:W-:-:S04]  /*0250*/  IMAD.HI.U32 R5, R5, R2, RZ ;  /* 0x0000000205057227 */ /* 0x000fc800078e00ff */
[----:B------:R-:W-:-:S04]  /*0260*/  IMAD.MOV R4, RZ, RZ, -R5 ;  /* 0x000000ffff047224 */ /* 0x000fc800078e0a05 */
[----:B------:R-:W-:Y:S02]  /*0270*/  IMAD R2, R7, R4, R2 ;  /* 0x0000000407027224 */ /* 0x000fe400078e0202 */
[----:B------:R-:W-:-:S03]  /*0280*/  IMAD.MOV.U32 R4, RZ, RZ, 0x7149f2ca ;  /* 0x7149f2caff047424 */ /* 0x000fc600078e00ff */
[----:B------:R-:W-:-:S13]  /*0290*/  ISETP.GE.U32.AND P0, PT, R2, R7, PT ;  /* 0x000000070200720c */ /* 0x000fda0003f06070 */
[----:B------:R-:W-:Y:S02]  /*02a0*/  @P0 IMAD.IADD R2, R2, 0x1, -R7 ;  /* 0x0000000102020824 */ /* 0x000fe400078e0a07 */
[----:B------:R-:W-:-:S03]  /*02b0*/  @P0 VIADD R5, R5, 0x1 ;  /* 0x0000000105050836 */ /* 0x000fc60000000000 */
[----:B------:R-:W-:-:S13]  /*02c0*/  ISETP.GE.U32.AND P1, PT, R2, R7, PT ;  /* 0x000000070200720c */ /* 0x000fda0003f26070 */
[----:B------:R-:W-:Y:S01]  /*02d0*/  @P1 VIADD R5, R5, 0x1 ;  /* 0x0000000105051836 */ /* 0x000fe20000000000 */
[----:B------:R-:W-:-:S05]  /*02e0*/  @!P2 LOP3.LUT R5, RZ, R7, RZ, 0x33, !PT ;  /* 0x00000007ff05a212 */ /* 0x000fca00078e33ff */
[----:B------:R-:W-:-:S05]  /*02f0*/  IMAD.IADD R5, R6, 0x1, R5 ;  /* 0x0000000106057824 */ /* 0x000fca00078e0205 */
[C---:B------:R-:W-:Y:S02]  /*0300*/  LOP3.LUT R2, R5.reuse, 0x3, RZ, 0xc0, !PT ;  /* 0x0000000305027812 */ /* 0x040fe400078ec0ff */
[----:B------:R-:W-:Y:S02]  /*0310*/  ISETP.GE.U32.AND P1, PT, R5, 0x3, PT ;  /* 0x000000030500780c */ /* 0x000fe40003f26070 */
[----:B------:R-:W-:Y:S01]  /*0320*/  ISETP.NE.AND P0, PT, R2, 0x3, PT ;  /* 0x000000030200780c */ /* 0x000fe20003f05270 */
[----:B------:R-:W-:-:S12]  /*0330*/  IMAD.MOV.U32 R2, RZ, RZ, 0x7149f2ca ;  /* 0x7149f2caff027424 */ /* 0x000fd800078e00ff */
[----:B------:R-:W-:Y:S05]  /*0340*/  @!P0 BRA `(.L_x_529) ;  /* 0x0000000000608947 */ /* 0x000fea0003800000 */
[----:B------:R-:W0:Y:S01]  /*0350*/  LDC.64 R10, c[0x0][0x390] ;  /* 0x0000e400ff0a7b82 */ /* 0x000e220000000a00 */
[----:B------:R-:W-:Y:S01]  /*0360*/  VIADD R5, R5, 0x1 ;  /* 0x0000000105057836 */ /* 0x000fe20000000000 */
[----:B------:R-:W-:Y:S01]  /*0370*/  MOV R8, 0x7149f2ca ;  /* 0x7149f2ca00087802 */ /* 0x000fe20000000f00 */
[----:B------:R-:W-:-:S03]  /*0380*/  IMAD.MOV.U32 R9, RZ, RZ, -0xeb60d36 ;  /* 0xf149f2caff097424 */ /* 0x000fc600078e00ff */
[----:B------:R-:W-:Y:S02]  /*0390*/  LOP3.LUT R5, R5, 0x3, RZ, 0xc0, !PT ;  /* 0x0000000305057812 */ /* 0x000fe400078ec0ff */
[----:B------:R-:W1:Y:S03]  /*03a0*/  LDC.64 R12, c[0x0][0x380] ;  /* 0x0000e000ff0c7b82 */ /* 0x000e660000000a00 */
[----:B------:R-:W-:-:S05]  /*03b0*/  IMAD.MOV R5, RZ, RZ, -R5 ;  /* 0x000000ffff057224 */ /* 0x000fca00078e0a05 */
[----:B------:R-:W2:Y:S02]  /*03c0*/  LDC.64 R14, c[0x0][0x388] ;  /* 0x0000e200ff0e7b82 */ /* 0x000ea40000000a00 */
.L_x_530:
[----:B0-----:R-:W-:-:S04]  /*03d0*/  IMAD.WIDE R20, R28, 0x4, R10 ;  /* 0x000000041c147825 */ /* 0x001fc800078e020a */
[C---:B--2---:R-:W-:Y:S02]  /*03e0*/  IMAD.WIDE R18, R28.reuse, 0x4, R14 ;  /* 0x000000041c127825 */ /* 0x044fe400078e020e */
[----:B------:R-:W2:Y:S02]  /*03f0*/  LDG.E R20, desc[UR12][R20.64] ;  /* 0x0000000c14147981 */ /* 0x000ea4000c1e1900 */
[----:B-1----:R-:W-:Y:S02]  /*0400*/  IMAD.WIDE R16, R28, 0x4, R12 ;  /* 0x000000041c107825 */ /* 0x002fe400078e020c */
[----:B------:R-:W3:Y:S04]  /*0410*/  LDG.E R19, desc[UR12][R18.64] ;  /* 0x0000000c12137981 */ /* 0x000ee8000c1e1900 */
[----:B------:R-:W4:Y:S01]  /*0420*/  LDG.E R16, desc[UR12][R16.64] ;  /* 0x0000000c10107981 */ /* 0x000f22000c1e1900 */
[----:B------:R-:W-:-:S05]  /*0430*/  VIADD R5, R5, 0x1 ;  /* 0x0000000105057836 */ /* 0x000fca0000000000 */
[----:B------:R-:W-:Y:S01]  /*0440*/  ISETP.NE.AND P0, PT, R5, RZ, PT ;  /* 0x000000ff0500720c */ /* 0x000fe20003f05270 */
[----:B------:R-:W-:Y:S01]  /*0450*/  IMAD.IADD R28, R7, 0x1, R28 ;  /* 0x00000001071c7824 */ /* 0x000fe200078e021c */
[C---:B--2---:R-:W-:Y:S02]  /*0460*/  FMNMX R8, R20.reuse, R8, PT ;  /* 0x0000000814087209 */ /* 0x044fe40003800000 */
[----:B------:R-:W-:Y:S02]  /*0470*/  FMNMX R9, R20, R9, !PT ;  /* 0x0000000914097209 */ /* 0x000fe40007800000 */
[C---:B---3--:R-:W-:Y:S02]  /*0480*/  FMNMX R2, R19.reuse, R2, PT ;  /* 0x0000000213027209 */ /* 0x048fe40003800000 */
[----:B------:R-:W-:Y:S02]  /*0490*/  FMNMX R22, R19, R22, !PT ;  /* 0x0000001613167209 */ /* 0x000fe40007800000 */
[----:B----4-:R-:W-:-:S02]  /*04a0*/  FMNMX R4, R16, R4, PT ;  /* 0x0000000410047209 */ /* 0x010fc40003800000 */
[----:B------:R-:W-:Y:S01]  /*04b0*/  FMNMX R23, R16, R23, !PT ;  /* 0x0000001710177209 */ /* 0x000fe20007800000 */
[----:B------:R-:W-:Y:S06]  /*04c0*/  @P0 BRA `(.L_x_530) ;  /* 0xfffffffc00c00947 */ /* 0x000fec000383ffff */
.L_x_529:
[----:B------:R-:W-:Y:S05]  /*04d0*/  BSYNC.RECONVERGENT B1 ;  /* 0x0000000000017941 */ /* 0x000fea0003800200 */
.L_x_528:
[----:B------:R-:W-:Y:S05]  /*04e0*/  @!P1 BRA `(.L_x_527) ;  /* 0x0000000000a89947 */ /* 0x000fea0003800000 */
.L_x_531:
[----:B------:R-:W0:Y:S08]  /*04f0*/  LDC.64 R18, c[0x0][0x380] ;  /* 0x0000e000ff127b82 */ /* 0x000e300000000a00 */
[----:B------:R-:W1:Y:S08]  /*0500*/  LDC.64 R12, c[0x0][0x388] ;  /* 0x0000e200ff0c7b82 */ /* 0x000e700000000a00 */
[----:B------:R-:W2:Y:S01]  /*0510*/  LDC.64 R14, c[0x0][0x390] ;  /* 0x0000e400ff0e7b82 */ /* 0x000ea20000000a00 */
[----:B0-----:R-:W-:-:S05]  /*0520*/  IMAD.WIDE R18, R28, 0x4, R18 ;  /* 0x000000041c127825 */ /* 0x001fca00078e0212 */
[----:B------:R0:W3:Y:S01]  /*0530*/  LDG.E R5, desc[UR12][R18.64] ;  /* 0x0000000c12057981 */ /* 0x0000e2000c1e1900 */
[----:B------:R-:W-:-:S04]  /*0540*/  IMAD.WIDE R20, R7, 0x4, R18 ;  /* 0x0000000407147825 */ /* 0x000fc800078e0212 */
[C---:B-1----:R-:W-:Y:S01]  /*0550*/  IMAD.WIDE R12, R28.reuse, 0x4, R12 ;  /* 0x000000041c0c7825 */ /* 0x042fe200078e020c */
[----:B------:R1:W3:Y:S03]  /*0560*/  LDG.E R6, desc[UR12][R20.64] ;  /* 0x0000000c14067981 */ /* 0x0002e6000c1e1900 */
[----:B------:R-:W-:Y:S01]  /*0570*/  IMAD.WIDE R10, R7, 0x4, R20 ;  /* 0x00000004070a7825 */ /* 0x000fe200078e0214 */
[----:B------:R4:W5:Y:S03]  /*0580*/  LDG.E R29, desc[UR12][R12.64] ;  /* 0x0000000c0c1d7981 */ /* 0x000966000c1e1900 */
[----:B--2---:R-:W-:-:S04]  /*0590*/  IMAD.WIDE R14, R28, 0x4, R14 ;  /* 0x000000041c0e7825 */ /* 0x004fc800078e020e */
[----:B0-----:R-:W-:-:S04]  /*05a0*/  IMAD.WIDE R18, R7, 0x4, R12 ;  /* 0x0000000407127825 */ /* 0x001fc800078e020c */
[C---:B-1----:R-:W-:Y:S02]  /*05b0*/  IMAD.WIDE R20, R7.reuse, 0x4, R14 ;  /* 0x0000000407147825 */ /* 0x042fe400078e020e */
[----:B------:R-:W2:Y:S02]  /*05c0*/  LDG.E R14, desc[UR12][R14.64] ;  /* 0x0000000c0e0e7981 */ /* 0x000ea4000c1e1900 */
[C---:B------:R-:W-:Y:S02]  /*05d0*/  IMAD.WIDE R24, R7.reuse, 0x4, R18 ;  /* 0x0000000407187825 */ /* 0x040fe400078e0212 */
[----:B------:R-:W5:Y:S02]  /*05e0*/  LDG.E R18, desc[UR12][R18.64] ;  /* 0x0000000c12127981 */ /* 0x000f64000c1e1900 */
[C---:B------:R-:W-:Y:S02]  /*05f0*/  IMAD.WIDE R26, R7.reuse, 0x4, R20 ;  /* 0x00000004071a7825 */ /* 0x040fe400078e0214 */
[----:B------:R-:W2:Y:S02]  /*0600*/  LDG.E R21, desc[UR12][R20.64] ;  /* 0x0000000c14157981 */ /* 0x000ea4000c1e1900 */
[----:B------:R-:W-:-:S02]  /*0610*/  IMAD.WIDE R16, R7, 0x4, R10 ;  /* 0x0000000407107825 */ /* 0x000fc400078e020a */
[----:B------:R-:W2:Y:S02]  /*0620*/  LDG.E R10, desc[UR12][R10.64] ;  /* 0x0000000c0a0a7981 */ /* 0x000ea4000c1e1900 */
[C---:B----4-:R-:W-:Y:S02]  /*0630*/  IMAD.WIDE R12, R7.reuse, 0x4, R26 ;  /* 0x00000004070c7825 */ /* 0x050fe400078e021a */
[----:B------:R-:W4:Y:S04]  /*0640*/  LDG.E R17, desc[UR12][R16.64] ;  /* 0x0000000c10117981 */ /* 0x000f28000c1e1900 */
[----:B------:R-:W4:Y:S04]  /*0650*/  LDG.E R26, desc[UR12][R26.64] ;  /* 0x0000000c1a1a7981 */ /* 0x000f28000c1e1900 */
[----:B------:R0:W4:Y:S04]  /*0660*/  LDG.E R11, desc[UR12][R24.64] ;  /* 0x0000000c180b7981 */ /* 0x000128000c1e1900 */
[----:B------:R-:W4:Y:S01]  /*0670*/  LDG.E R12, desc[UR12][R12.64] ;  /* 0x0000000c0c0c7981 */ /* 0x000f22000c1e1900 */
[----:B0-----:R-:W-:-:S06]  /*0680*/  IMAD.WIDE R24, R7, 0x4, R24 ;  /* 0x0000000407187825 */ /* 0x001fcc00078e0218 */
[----:B------:R-:W4:Y:S01]  /*0690*/  LDG.E R24, desc[UR12][R24.64] ;  /* 0x0000000c18187981 */ /* 0x000f22000c1e1900 */
[----:B------:R-:W-:-:S05]  /*06a0*/  IMAD R28, R7, 0x4, R28 ;  /* 0x00000004071c7824 */ /* 0x000fca00078e021c */
[----:B------:R-:W-:Y:S02]  /*06b0*/  ISETP.GE.AND P0, PT, R28, UR6, PT ;  /* 0x000000061c007c0c */ /* 0x000fe4000bf06270 */
[-CC-:B---3--:R-:W-:Y:S02]  /*06c0*/  FMNMX3 R4, R4, R5.reuse, R6.reuse, PT ;  /* 0x0000000504047276 */ /* 0x188fe40003800006 */
[----:B------:R-:W-:Y:S02]  /*06d0*/  FMNMX3 R23, R23, R5, R6, !PT ;  /* 0x0000000517177276 */ /* 0x000fe40007800006 */
[-CC-:B-----5:R-:W-:Y:S02]  /*06e0*/  FMNMX3 R2, R2, R29.reuse, R18.reuse, PT ;  /* 0x0000001d02027276 */ /* 0x1a0fe40003800012 */
[----:B------:R-:W-:Y:S02]  /*06f0*/  FMNMX3 R22, R22, R29, R18, !PT ;  /* 0x0000001d16167276 */ /* 0x000fe40007800012 */
[----:B--2---:R-:W-:-:S02]  /*0700*/  FMNMX3 R5, R8, R14, R21, PT ;  /* 0x0000000e08057276 */ /* 0x004fc40003800015 */
[----:B------:R-:W-:Y:S02]  /*0710*/  FMNMX3 R9, R9, R14, R21, !PT ;  /* 0x0000000e09097276 */ /* 0x000fe40007800015 */
[-CC-:B----4-:R-:W-:Y:S02]  /*0720*/  FMNMX3 R4, R4, R10.reuse, R17.reuse, PT ;  /* 0x0000000a04047276 */ /* 0x190fe40003800011 */
[----:B------:R-:W-:Y:S02]  /*0730*/  FMNMX3 R23, R23, R10, R17, !PT ;  /* 0x0000000a17177276 */ /* 0x000fe40007800011 */
[-CC-:B------:R-:W-:Y:S02]  /*0740*/  FMNMX3 R8, R5, R26.reuse, R12.reuse, PT ;  /* 0x0000001a05087276 */ /* 0x180fe4000380000c */
[----:B------:R-:W-:Y:S02]  /*0750*/  FMNMX3 R9, R9, R26, R12, !PT ;  /* 0x0000001a09097276 */ /* 0x000fe4000780000c */
[----:B------:R-:W-:-:S02]  /*0760*/  FMNMX3 R2, R2, R11, R24, PT ;  /* 0x0000000b02027276 */ /* 0x000fc40003800018 */
[----:B------:R-:W-:Y:S01]  /*0770*/  FMNMX3 R22, R22, R11, R24, !PT ;  /* 0x0000000b16167276 */ /* 0x000fe20007800018 */
[----:B------:R-:W-:Y:S06]  /*0780*/  @!P0 BRA `(.L_x_531) ;  /* 0xfffffffc00588947 */ /* 0x000fec000383ffff */
.L_x_527:
[----:B------:R-:W-:Y:S05]  /*0790*/  BSYNC.RECONVERGENT B0 ;  /* 0x0000000000007941 */ /* 0x000fea0003800200 */
.L_x_526:
[----:B------:R-:W0:Y:S01]  /*07a0*/  S2UR UR9, SR_CgaCtaId ;  /* 0x00000000000979c3 */ /* 0x000e220000008800 */
[----:B------:R-:W-:Y:S01]  /*07b0*/  UMOV UR4, 0x400 ;  /* 0x0000040000047882 */ /* 0x000fe20000000000 */
[----:B------:R-:W-:Y:S01]  /*07c0*/  ISETP.GE.U32.AND P0, PT, R3, 0x2, PT ;  /* 0x000000020300780c */ /* 0x000fe20003f06070 */
[----:B------:R-:W-:Y:S02]  /*07d0*/  UIADD3 UR5, UPT, UPT, UR4, 0x400, URZ ;  /* 0x0000040004057890 */ /* 0x000fe4000fffe0ff */
[----:B------:R-:W-:Y:S02]  /*07e0*/  UIADD3 UR6, UPT, UPT, UR4, 0x800, URZ ;  /* 0x0000080004067890 */ /* 0x000fe4000fffe0ff */
[----:B------:R-:W-:Y:S02]  /*07f0*/  UIADD3 UR7, UPT, UPT, UR4, 0xc00, URZ ;  /* 0x00000c0004077890 */ /* 0x000fe4000fffe0ff */
[----:B------:R-:W-:Y:S02]  /*0800*/  UIADD3 UR8, UPT, UPT, UR4, 0x1000, URZ ;  /* 0x0000100004087890 */ /* 0x000fe4000fffe0ff */
[----:B0-----:R-:W-:-:S02]  /*0810*/  ULEA UR10, UR9, UR4, 0x18 ;  /* 0x00000004090a7291 */ /* 0x001fc4000f8ec0ff */
[----:B------:R-:W-:Y:S02]  /*0820*/  UIADD3 UR4, UPT, UPT, UR4, 0x1400, URZ ;  /* 0x0000140004047890 */ /* 0x000fe4000fffe0ff */
[----:B------:R-:W-:Y:S02]  /*0830*/  ULEA UR5, UR9, UR5, 0x18 ;  /* 0x0000000509057291 */ /* 0x000fe4000f8ec0ff */
[----:B------:R-:W-:Y:S01]  /*0840*/  ULEA UR6, UR9, UR6, 0x18 ;  /* 0x0000000609067291 */ /* 0x000fe2000f8ec0ff */
[C---:B------:R-:W-:Y:S01]  /*0850*/  LEA R5, R0.reuse, UR10, 0x2 ;  /* 0x0000000a00057c11 */ /* 0x040fe2000f8e10ff */
[----:B------:R-:W-:Y:S02]  /*0860*/  ULEA UR7, UR9, UR7, 0x18 ;  /* 0x0000000709077291 */ /* 0x000fe4000f8ec0ff */
[----:B------:R-:W-:Y:S01]  /*0870*/  ULEA UR8, UR9, UR8, 0x18 ;  /* 0x0000000809087291 */ /* 0x000fe2000f8ec0ff */
[C---:B------:R-:W-:Y:S01]  /*0880*/  LEA R7, R0.reuse, UR5, 0x2 ;  /* 0x0000000500077c11 */ /* 0x040fe2000f8e10ff */
[----:B------:R-:W-:Y:S01]  /*0890*/  ULEA UR4, UR9, UR4, 0x18 ;  /* 0x0000000409047291 */ /* 0x000fe2000f8ec0ff */
[C---:B------:R-:W-:Y:S01]  /*08a0*/  LEA R11, R0.reuse, UR6, 0x2 ;  /* 0x00000006000b7c11 */ /* 0x040fe2000f8e10ff */
[----:B------:R0:W-:Y:S01]  /*08b0*/  STS [R5], R4 ;  /* 0x0000000405007388 */ /* 0x0001e20000000800 */
[----:B------:R-:W-:-:S02]  /*08c0*/  LEA R6, R0, UR7, 0x2 ;  /* 0x0000000700067c11 */ /* 0x000fc4000f8e10ff */
[C---:B------:R-:W-:Y:S01]  /*08d0*/  LEA R13, R0.reuse, UR8, 0x2 ;  /* 0x00000008000d7c11 */ /* 0x040fe2000f8e10ff */
[----:B------:R0:W-:Y:S01]  /*08e0*/  STS [R7], R2 ;  /* 0x0000000207007388 */ /* 0x0001e20000000800 */
[----:B------:R-:W-:-:S03]  /*08f0*/  LEA R10, R0, UR4, 0x2 ;  /* 0x00000004000a7c11 */ /* 0x000fc6000f8e10ff */
[----:B------:R0:W-:Y:S04]  /*0900*/  STS [R11], R8 ;  /* 0x000000080b007388 */ /* 0x0001e80000000800 */
[----:B------:R0:W-:Y:S04]  /*0910*/  STS [R6], R23 ;  /* 0x0000001706007388 */ /* 0x0001e80000000800 */
[----:B------:R0:W-:Y:S04]  /*0920*/  STS [R13], R22 ;  /* 0x000000160d007388 */ /* 0x0001e80000000800 */
[----:B------:R0:W-:Y:S01]  /*0930*/  STS [R10], R9 ;  /* 0x000000090a007388 */ /* 0x0001e20000000800 */
[----:B------:R-:W-:Y:S06]  /*0940*/  BAR.SYNC.DEFER_BLOCKING 0x0 ;  /* 0x0000000000007b1d */ /* 0x000fec0000010000 */
[----:B------:R-:W-:Y:S05]  /*0950*/  @!P0 BRA `(.L_x_532) ;  /* 0x00000000009c8947 */ /* 0x000fea0003800000 */
.L_x_535:
[----:B0-----:R-:W-:Y:S01]  /*0960*/  SHF.R.U32.HI R2, RZ, 0x1, R3 ;  /* 0x00000001ff027819 */ /* 0x001fe20000011603 */
[----:B------:R-:W-:Y:S03]  /*0970*/  BSSY.RECONVERGENT B0, `(.L_x_533) ;  /* 0x0000021000007945 */ /* 0x000fe60003800200 */
[----:B------:R-:W-:-:S13]  /*0980*/  ISETP.GE.U32.AND P0, PT, R0, R2, PT ;  /* 0x000000020000720c */ /* 0x000fda0003f06070 */
[----:B------:R-:W-:Y:S05]  /*0990*/  @P0 BRA `(.L_x_534) ;  /* 0x0000000000780947 */ /* 0x000fea0003800000 */
[C---:B------:R-:W-:Y:S01]  /*09a0*/  IMAD R8, R2.reuse, 0x4, R5 ;  /* 0x0000000402087824 */ /* 0x040fe200078e0205 */
[----:B------:R-:W-:Y:S01]  /*09b0*/  LDS R4, [R5] ;  /* 0x0000000005047984 */ /* 0x000fe20000000800 */
[C---:B------:R-:W-:Y:S01]  /*09c0*/  LEA R12, R2.reuse, R7, 0x2 ;  /* 0x00000007020c7211 */ /* 0x040fe200078e10ff */
[C---:B------:R-:W-:Y:S02]  /*09d0*/  IMAD R15, R2.reuse, 0x4, R11 ;  /* 0x00000004020f7824 */ /* 0x040fe400078e020b */
[----:B------:R0:W1:Y:S02]  /*09e0*/  LDS R9, [R8] ;  /* 0x0000000008097984 */ /* 0x0000640000000800 */
[----:B0-----:R-:W-:Y:S01]  /*09f0*/  IMAD R8, R2, 0x4, R6 ;  /* 0x0000000402087824 */ /* 0x001fe200078e0206 */
[----:B-1----:R-:W-:-:S05]  /*0a00*/  FMNMX R4, R4, R9, PT ;  /* 0x0000000904047209 */ /* 0x002fca0003800000 */
[----:B------:R-:W-:Y:S04]  /*0a10*/  STS [R5], R4 ;  /* 0x0000000405007388 */ /* 0x000fe80000000800 */
[----:B------:R-:W-:Y:S04]  /*0a20*/  LDS R12, [R12] ;  /* 0x000000000c0c7984 */ /* 0x000fe80000000800 */
[----:B------:R-:W0:Y:S02]  /*0a30*/  LDS R9, [R7] ;  /* 0x0000000007097984 */ /* 0x000e240000000800 */
[----:B0-----:R-:W-:Y:S01]  /*0a40*/  FMNMX R14, R9, R12, PT ;  /* 0x0000000c090e7209 */ /* 0x001fe20003800000 */
[----:B------:R-:W-:-:S04]  /*0a50*/  IMAD R12, R2, 0x4, R13 ;  /* 0x00000004020c7824 */ /* 0x000fc800078e020d */
[----:B------:R0:W-:Y:S04]  /*0a60*/  STS [R7], R14 ;  /* 0x0000000e07007388 */ /* 0x0001e80000000800 */
[----:B------:R-:W-:Y:S04]  /*0a70*/  LDS R16, [R15] ;  /* 0x000000000f107984 */ /* 0x000fe80000000800 */
[----:B------:R-:W1:Y:S01]  /*0a80*/  LDS R9, [R11] ;  /* 0x000000000b097984 */ /* 0x000e620000000800 */
[----:B0-----:R-:W-:Y:S01]  /*0a90*/  IMAD R14, R2, 0x4, R10 ;  /* 0x00000004020e7824 */ /* 0x001fe200078e020a */
[----:B-1----:R-:W-:-:S05]  /*0aa0*/  FMNMX R16, R9, R16, PT ;  /* 0x0000001009107209 */ /* 0x002fca0003800000 */
[----:B------:R-:W-:Y:S04]  /*0ab0*/  STS [R11], R16 ;  /* 0x000000100b007388 */ /* 0x000fe80000000800 */
[----:B------:R-:W-:Y:S04]  /*0ac0*/  LDS R9, [R8] ;  /* 0x0000000008097984 */ /* 0x000fe80000000800 */
[----:B------:R-:W0:Y:S02]  /*0ad0*/  LDS R4, [R6] ;  /* 0x0000000006047984 */ /* 0x000e240000000800 */
[----:B0-----:R-:W-:-:S05]  /*0ae0*/  FMNMX R9, R4, R9, !PT ;  /* 0x0000000904097209 */ /* 0x001fca0007800000 */
        /* <DEDUP_REMOVED lines=8> */
[----:B------:R0:W-:Y:S02]  /*0b70*/  STS [R10], R15 ;  /* 0x0000000f0a007388 */ /* 0x0001e40000000800 */
.L_x_534:
[----:B------:R-:W-:Y:S05]  /*0b80*/  BSYNC.RECONVERGENT B0 ;  /* 0x0000000000007941 */ /* 0x000fea0003800200 */
.L_x_533:
[----:B------:R-:W-:Y:S01]  /*0b90*/  BAR.SYNC.DEFER_BLOCKING 0x0 ;  /* 0x0000000000007b1d */ /* 0x000fe20000010000 */
[----:B------:R-:W-:Y:S01]  /*0ba0*/  ISETP.GT.U32.AND P0, PT, R3, 0x3, PT ;  /* 0x000000030300780c */ /* 0x000fe20003f04070 */
[----:B------:R-:W-:-:S12]  /*0bb0*/  IMAD.MOV.U32 R3, RZ, RZ, R2 ;  /* 0x000000ffff037224 */ /* 0x000fd800078e0002 */
[----:B------:R-:W-:Y:S05]  /*0bc0*/  @P0 BRA `(.L_x_535) ;  /* 0xfffffffc00640947 */ /* 0x000fea000383ffff */
.L_x_532:
[----:B------:R-:W-:-:S13]  /*0bd0*/  ISETP.NE.AND P0, PT, R0, RZ, PT ;  /* 0x000000ff0000720c */ /* 0x000fda0003f05270 */
[----:B------:R-:W-:Y:S05]  /*0be0*/  @P0 EXIT ;  /* 0x000000000000094d */ /* 0x000fea0003800000 */
[----:B------:R-:W1:Y:S01]  /*0bf0*/  S2UR UR5, SR_CgaCtaId ;  /* 0x00000000000579c3 */ /* 0x000e620000008800 */
[----:B------:R-:W-:-:S07]  /*0c00*/  UMOV UR4, 0x400 ;  /* 0x0000040000047882 */ /* 0x000fce0000000000 */
[----:B0-----:R-:W0:Y:S08]  /*0c10*/  LDC.64 R2, c[0x0][0x3a0] ;  /* 0x0000e800ff027b82 */ /* 0x001e300000000a00 */
[----:B------:R-:W2:Y:S01]  /*0c20*/  LDC.64 R4, c[0x0][0x3a8] ;  /* 0x0000ea00ff047b82 */ /* 0x000ea20000000a00 */
[----:B-1----:R-:W-:-:S07]  /*0c30*/  ULEA UR4, UR5, UR4, 0x18 ;  /* 0x0000000405047291 */ /* 0x002fce000f8ec0ff */
[----:B------:R-:W1:Y:S02]  /*0c40*/  LDC.64 R6, c[0x0][0x3b0] ;  /* 0x0000ec00ff067b82 */ /* 0x000e640000000a00 */
[----:B------:R-:W0:Y:S06]  /*0c50*/  LDS R15, [UR4] ;  /* 0x00000004ff0f7984 */ /* 0x000e2c0008000800 */
[----:B------:R-:W3:Y:S01]  /*0c60*/  LDC.64 R8, c[0x0][0x3b8] ;  /* 0x0000ee00ff087b82 */ /* 0x000ee20000000a00 */
[----:B------:R-:W2:Y:S04]  /*0c70*/  LDS R17, [UR4+0x400] ;  /* 0x00040004ff117984 */ /* 0x000ea80008000800 */
[----:B------:R-:W1:Y:S03]  /*0c80*/  LDS R19, [UR4+0x800] ;  /* 0x00080004ff137984 */ /* 0x000e660008000800 */
[----:B------:R-:W4:Y:S01]  /*0c90*/  LDC.64 R10, c[0x0][0x3c0] ;  /* 0x0000f000ff0a7b82 */ /* 0x000f220000000a00 */
[----:B------:R-:W3:Y:S04]  /*0ca0*/  LDS R21, [UR4+0xc00] ;  /* 0x000c0004ff157984 */ /* 0x000ee80008000800 */
[----:B------:R-:W4:Y:S03]  /*0cb0*/  LDS R23, [UR4+0x1000] ;  /* 0x00100004ff177984 */ /* 0x000f260008000800 */
[----:B------:R-:W5:Y:S01]  /*0cc0*/  LDC.64 R12, c[0x0][0x3c8] ;  /* 0x0000f200ff0c7b82 */ /* 0x000f620000000a00 */
[----:B------:R-:W5:Y:S04]  /*0cd0*/  LDS R25, [UR4+0x1400] ;  /* 0x00140004ff197984 */ /* 0x000f680008000800 */
[----:B0-----:R-:W-:Y:S04]  /*0ce0*/  REDG.E.MIN.S32.STRONG.GPU desc[UR12][R2.64], R15 ;  /* 0x0000000f0200798e */ /* 0x001fe8000c92e30c */
[----:B--2---:R-:W-:Y:S04]  /*0cf0*/  REDG.E.MIN.S32.STRONG.GPU desc[UR12][R4.64], R17 ;  /* 0x000000110400798e */ /* 0x004fe8000c92e30c */
[----:B-1----:R-:W-:Y:S04]  /*0d00*/  REDG.E.MIN.S32.STRONG.GPU desc[UR12][R6.64], R19 ;  /* 0x000000130600798e */ /* 0x002fe8000c92e30c */
[----:B---3--:R-:W-:Y:S04]  /*0d10*/  REDG.E.MAX.S32.STRONG.GPU desc[UR12][R8.64], R21 ;  /* 0x000000150800798e */ /* 0x008fe8000d12e30c */
[----:B----4-:R-:W-:Y:S04]  /*0d20*/  REDG.E.MAX.S32.STRONG.GPU desc[UR12][R10.64], R23 ;  /* 0x000000170a00798e */ /* 0x010fe8000d12e30c */
[----:B-----5:R-:W-:Y:S01]  /*0d30*/  REDG.E.MAX.S32.STRONG.GPU desc[UR12][R12.64], R25 ;  /* 0x000000190c00798e */ /* 0x020fe2000d12e30c */
[----:B------:R-:W-:Y:S05]  /*0d40*/  EXIT ;  /* 0x000000000000794d */ /* 0x000fea0003800000 */
.L_x_536:
        /* <DEDUP_REMOVED lines=11> */
.L_x_555:


//--------------------- .nv.shared._ZN3cub18CUB_300001_SM_10006detail10radix_sort29DeviceRadixSortOnesweepKernelINS1_5radix10policy_hubIyyyE10Policy1000ELNS0_9SortOrderE0EyyyiiNS1_21identity_decomposer_tEEEvPT5_SB_PT3_PKSC_PT1_PKSG_PT2_PKSK_T4_iiT6_ --------------------------
	.section	.nv.shared._ZN3cub18CUB_300001_SM_10006detail10radix_sort29DeviceRadixSortOnesweepKernelINS1_5radix10policy_hubIyyyE10Policy1000ELNS0_9SortOrderE0EyyyiiNS1_21identity_decomposer_tEEEvPT5_SB_PT3_PKSC_PT1_PKSG_PT2_PKSK_T4_iiT6_,"aw",@nobits
	.sectionflags	@""
	.align	16
.nv.shared._ZN3cub18CUB_300001_SM_10006detail10radix_sort29DeviceRadixSortOnesweepKernelINS1_5radix10policy_hubIyyyE10Policy1000ELNS0_9SortOrderE0EyyyiiNS1_21identity_decomposer_tEEEvPT5_SB_PT3_PKSC_PT1_PKSG_PT2_PKSK_T4_iiT6_:
	.zero		39936


//--------------------- .nv.shared.reserved.0     --------------------------
	.section	.nv.shared.reserved.0,"aw",@nobits
	.weak		__nv_reservedSMEM_offset_0_alias
	.size		__nv_reservedSMEM_offset_0_alias, 0, 64
	.other		__nv_reservedSMEM_offset_0_alias,@"STO_CUDA_RESERVED_SHARED STV_DEFAULT"
__nv_reservedSMEM_offset_0_alias:
	.zero		0
	.zero		64


//--------------------- .nv.global                --------------------------
	.section	.nv.global,"aw",@nobits
.nv.global:
	.type		_ZN34_INTERNAL_09e60a12_4_k_cu_ac9b4cd66thrust24THRUST_300001_SM_1000_NS12placeholders2_8E,@object
	.size		_ZN34_INTERNAL_09e60a12_4_k_cu_ac9b4cd66thrust24THRUST_300001_SM_1000_NS12placeholders2_8E,(_ZN34_INTERNAL_09e60a12_4_k_cu_ac9b4cd64cuda3std3__436_GLOBAL__N__09e60a12_4_k_cu_ac9b4cd66ignoreE - _ZN34_INTERNAL_09e60a12_4_k_cu_ac9b4cd66thrust24THRUST_300001_SM_1000_NS12placeholders2_8E)
_ZN34_INTERNAL_09e60a12_4_k_cu_ac9b4cd66thrust24THRUST_300001_SM_1000_NS12placeholders2_8E:
	.zero		1
	.type		_ZN34_INTERNAL_09e60a12_4_k_cu_ac9b4cd64cuda3std3__436_GLOBAL__N__09e60a12_4_k_cu_ac9b4cd66ignoreE,@object
	.size		_ZN34_INTERNAL_09e60a12_4_k_cu_ac9b4cd64cuda3std3__436_GLOBAL__N__09e60a12_4_k_cu_ac9b4cd66ignoreE,(_ZN34_INTERNAL_09e60a12_4_k_cu_ac9b4cd64cuda3std6ranges3__45__cpo4dataE - _ZN34_INTERNAL_09e60a12_4_k_cu_ac9b4cd64cuda3std3__436_GLOBAL__N__09e60a12_4_k_cu_ac9b4cd66ignoreE)
_ZN34_INTERNAL_09e60a12_4_k_cu_ac9b4cd64cuda3std3__436_GLOBAL__N__09e60a12_4_k_cu_ac9b4cd66ignoreE:
	.zero		1
	.type		_ZN34_INTERNAL_09e60a12_4_k_cu_ac9b4cd64cuda3std6ranges3__45__cpo4dataE,@object
	.size		_ZN34_INTERNAL_09e60a12_4_k_cu_ac9b4cd64cuda3std6ranges3__45__cpo4dataE,(_ZN34_INTERNAL_09e60a12_4_k_cu_ac9b4cd66thrust24THRUST_300001_SM_1000_NS6system3cpp3parE - _ZN34_INTERNAL_09e60a12_4_k_cu_ac9b4cd64cuda3std6ranges3__45__cpo4dataE)
_ZN34_INTERNAL_09e60a12_4_k_cu_ac9b4cd64cuda3std6ranges3__45__cpo4dataE:
	.zero		1
	.type		_ZN34_INTERNAL_09e60a12_4_k_cu_ac9b4cd66thrust24THRUST_300001_SM_1000_NS6system3cpp3parE,@object
	.size		_ZN34_INTERNAL_09e60a12_4_k_cu_ac9b4cd66thrust24THRUST_300001_SM_1000_NS6system3cpp3parE,(_ZN34_INTERNAL_09e60a12_4_k_cu_ac9b4cd64cuda3std3__45__cpo5beginE - _ZN34_INTERNAL_09e60a12_4_k_cu_ac9b4cd66thrust24THRUST_300001_SM_1000_NS6system3cpp3parE)
_ZN34_INTERNAL_09e60a12_4_k_cu_ac9b4cd66thrust24THRUST_300001_SM_1000_NS6system3cpp3parE:
	.zero		1
	.type		_ZN34_INTERNAL_09e60a12_4_k_cu_ac9b4cd64cuda3std3__45__cpo5beginE,@object
	.size		_ZN34_INTERNAL_09e60a12_4_k_cu_ac9b4cd64cuda3std3__45__cpo5beginE,(_ZN34_INTERNAL_09e60a12_4_k_cu_ac9b4cd64cuda3std6ranges3__45__cpo5beginE - _ZN34_INTERNAL_09e60a12_4_k_cu_ac9b4cd64cuda3std3__45__cpo5beginE)
_ZN34_INTERNAL_09e60a12_4_k_cu_ac9b4cd64cuda3std3__45__cpo5beginE:
	.zero		1
	.type		_ZN34_INTERNAL_09e60a12_4_k_cu_ac9b4cd64cuda3std6ranges3__45__cpo5beginE,@object
	.size		_ZN34_INTERNAL_09e60a12_4_k_cu_ac9b4cd64cuda3std6ranges3__45__cpo5beginE,(_ZN34_INTERNAL_09e60a12_4_k_cu_ac9b4cd66thrust24THRUST_300001_SM_1000_NS6deviceE - _ZN34_INTERNAL_09e60a12_4_k_cu_ac9b4cd64cuda3std6ranges3__45__cpo5beginE)
_ZN34_INTERNAL_09e60a12_4_k_cu_ac9b4cd64cuda3std6ranges3__45__cpo5beginE:
	.zero		1
	.type		_ZN34_INTERNAL_09e60a12_4_k_cu_ac9b4cd66thrust24THRUST_300001_SM_1000_NS6deviceE,@object
	.size		_ZN34_INTERNAL_09e60a12_4_k_cu_ac9b4cd66thrust24THRUST_300001_SM_1000_NS6deviceE,(_ZN34_INTERNAL_09e60a12_4_k_cu_ac9b4cd64cuda3std3__47nulloptE - _ZN34_INTERNAL_09e60a12_4_k_cu_ac9b4cd66thrust24THRUST_300001_SM_1000_NS6deviceE)
_ZN34_INTERNAL_09e60a12_4_k_cu_ac9b4cd66thrust24THRUST_300001_SM_1000_NS6deviceE:
	.zero		1
	.type		_ZN34_INTERNAL_09e60a12_4_k_cu_ac9b4cd64cuda3std3__47nulloptE,@object
	.size		_ZN34_INTERNAL_09e60a12_4_k_cu_ac9b4cd64cuda3std3__47nulloptE,(_ZN34_INTERNAL_09e60a12_4_k_cu_ac9b4cd64cuda3std6ranges3__45__cpo8distanceE - _ZN34_INTERNAL_09e60a12_4_k_cu_ac9b4cd64cuda3std3__47nulloptE)
_ZN34_INTERNAL_09e60a12_4_k_cu_ac9b4cd64cuda3std3__47nulloptE:
	.zero		1
	.type		_ZN34_INTERNAL_09e60a12_4_k_cu_ac9b4cd64cuda3std6ranges3__45__cpo8distanceE,@object
	.size		_ZN34_INTERNAL_09e60a12_4_k_cu_ac9b4cd64cuda3std6ranges3__45__cpo8distanceE,(_ZN34_INTERNAL_09e60a12_4_k_cu_ac9b4cd66thrust24THRUST_300001_SM_1000_NS12placeholders2_4E - _ZN34_INTERNAL_09e60a12_4_k_cu_ac9b4cd64cuda3std6ranges3__45__cpo8distanceE)
_ZN34_INTERNAL_09e60a12_4_k_cu_ac9b4cd64cuda3std6ranges3__45__cpo8distanceE:
	.zero		1
	.type		_ZN34_INTERNAL_09e60a12_4_k_cu_ac9b4cd66thrust24THRUST_300001_SM_1000_NS12placeholders2_4E,@object
	.size		_ZN34_INTERNAL_09e60a12_4_k_cu_ac9b4cd66thrust24THRUST_300001_SM_1000_NS12placeholders2_4E,(_ZN34_INTERNAL_09e60a12_4_k_cu_ac9b4cd64cuda3std3__45__cpo6rbeginE - _ZN34_INTERNAL_09e60a12_4_k_cu_ac9b4cd66thrust24THRUST_300001_SM_1000_NS12placeholders2_4E)
_ZN34_INTERNAL_09e60a12_4_k_cu_ac9b4cd66thrust24THRUST_300001_SM_1000_NS12placeholders2_4E:
	.zero		1
	.type		_ZN34_INTERNAL_09e60a12_4_k_cu_ac9b4cd64cuda3std3__45__cpo6rbeginE,@object
	.size		_ZN34_INTERNAL_09e60a12_4_k_cu_ac9b4cd64cuda3std3__45__cpo6rbeginE,(_ZN34_INTERNAL_09e60a12_4_k_cu_ac9b4cd64cuda3std6ranges3__45__cpo7advanceE - _ZN34_INTERNAL_09e60a12_4_k_cu_ac9b4cd64cuda3std3__45__cpo6rbeginE)
_ZN34_INTERNAL_09e60a12_4_k_cu_ac9b4cd64cuda3std3__45__cpo6rbeginE:
	.zero		1
	.type		_ZN34_INTERNAL_09e60a12_4_k_cu_ac9b4cd64cuda3std6ranges3__45__cpo7advanceE,@object
	.size		_ZN34_INTERNAL_09e60a12_4_k_cu_ac9b4cd64cuda3std6ranges3__45__cpo7advanceE,(_ZN34_INTERNAL_09e60a12_4_k_cu_ac9b4cd66thrust24THRUST_300001_SM_1000_NS12placeholders3_10E - _ZN34_INTERNAL_09e60a12_4_k_cu_ac9b4cd64cuda3std6ranges3__45__cpo7advanceE)
_ZN34_INTERNAL_09e60a12_4_k_cu_ac9b4cd64cuda3std6ranges3__45__cpo7advanceE:
	.zero		1
	.type		_ZN34_INTERNAL_09e60a12_4_k_cu_ac9b4cd66thrust24THRUST_300001_SM_1000_NS12placeholders3_10E,@object
	.size		_ZN34_INTERNAL_09e60a12_4_k_cu_ac9b4cd66thrust24THRUST_300001_SM_1000_NS12placeholders3_10E,(_ZN34_INTERNAL_09e60a12_4_k_cu_ac9b4cd64cuda3std3__48in_placeE - _ZN34_INTERNAL_09e60a12_4_k_cu_ac9b4cd66thrust24THRUST_300001_SM_1000_NS12placeholders3_10E)
_ZN34_INTERNAL_09e60a12_4_k_cu_ac9b4cd66thrust24THRUST_300001_SM_1000_NS12placeholders3_10E:
	.zero		1
	.type		_ZN34_INTERNAL_09e60a12_4_k_cu_ac9b4cd64cuda3std3__48in_placeE,@object
	.size		_ZN34_INTERNAL_09e60a12_4_k_cu_ac9b4cd64cuda3std3__48in_placeE,(_ZN34_INTERNAL_09e60a12_4_k_cu_ac9b4cd64cuda3std6ranges3__45__cpo4sizeE - _ZN34_INTERNAL_09e60a12_4_k_cu_ac9b4cd64cuda3std3__48in_placeE)
_ZN34_INTERNAL_09e60a12_4_k_cu_ac9b4cd64cuda3std3__48in_placeE:
	.zero		1
	.type		_ZN34_INTERNAL_09e60a12_4_k_cu_ac9b4cd64cuda3std6ranges3__45__cpo4sizeE,@object
	.size		_ZN34_INTERNAL_09e60a12_4_k_cu_ac9b4cd64cuda3std6ranges3__45__cpo4sizeE,(_ZN34_INTERNAL_09e60a12_4_k_cu_ac9b4cd66thrust24THRUST_300001_SM_1000_NS12placeholders2_2E - _ZN34_INTERNAL_09e60a12_4_k_cu_ac9b4cd64cuda3std6ranges3__45__cpo4sizeE)
_ZN34_INTERNAL_09e60a12_4_k_cu_ac9b4cd64cuda3std6ranges3__45__cpo4sizeE:
	.zero		1
	.type		_ZN34_INTERNAL_09e60a12_4_k_cu_ac9b4cd66thrust24THRUST_300001_SM_1000_NS12placeholders2_2E,@object
	.size		_ZN34_INTERNAL_09e60a12_4_k_cu_ac9b4cd66thrust24THRUST_300001_SM_1000_NS12placeholders2_2E,(_ZN34_INTERNAL_09e60a12_4_k_cu_ac9b4cd64cuda3std3__45__cpo6cbeginE - _ZN34_INTERNAL_09e60a12_4_k_cu_ac9b4cd66thrust24THRUST_300001_SM_1000_NS12placeholders2_2E)
_ZN34_INTERNAL_09e60a12_4_k_cu_ac9b4cd66thrust24THRUST_300001_SM_1000_NS12placeholders2_2E:
	.zero		1
	.type		_ZN34_INTERNAL_09e60a12_4_k_cu_ac9b4cd64cuda3std3__45__cpo6cbeginE,@object
	.size		_ZN34_INTERNAL_09e60a12_4_k_cu_ac9b4cd64cuda3std3__45__cpo6cbeginE,(_ZN34_INTERNAL_09e60a12_4_k_cu_ac9b4cd64cuda3std6ranges3__45__cpo6cbeginE - _ZN34_INTERNAL_09e60a12_4_k_cu_ac9b4cd64cuda3std3__45__cpo6cbeginE)
_ZN34_INTERNAL_09e60a12_4_k_cu_ac9b4cd64cuda3std3__45__cpo6cbeginE:
	.zero		1
	.type		_ZN34_INTERNAL_09e60a12_4_k_cu_ac9b4cd64cuda3std6ranges3__45__cpo6cbeginE,@object
	.size		_ZN34_INTERNAL_09e60a12_4_k_cu_ac9b4cd64cuda3std6ranges3__45__cpo6cbeginE,(_ZN34_INTERNAL_09e60a12_4_k_cu_ac9b4cd66thrust24THRUST_300001_SM_1000_NS12placeholders2_6E - _ZN34_INTERNAL_09e60a12_4_k_cu_ac9b4cd64cuda3std6ranges3__45__cpo6cbeginE)
_ZN34_INTERNAL_09e60a12_4_k_cu_ac9b4cd64cuda3std6ranges3__45__cpo6cbeginE:
	.zero		1
	.type		_ZN34_INTERNAL_09e60a12_4_k_cu_ac9b4cd66thrust24THRUST_300001_SM_1000_NS12placeholders2_6E,@object
	.size		_ZN34_INTERNAL_09e60a12_4_k_cu_ac9b4cd66thrust24THRUST_300001_SM_1000_NS12placeholders2_6E,(_ZN34_INTERNAL_09e60a12_4_k_cu_ac9b4cd64cuda3std3__45__cpo7crbeginE - _ZN34_INTERNAL_09e60a12_4_k_cu_ac9b4cd66thrust24THRUST_300001_SM_1000_NS12placeholders2_6E)
_ZN34_INTERNAL_09e60a12_4_k_cu_ac9b4cd66thrust24THRUST_300001_SM_1000_NS12placeholders2_6E:
	.zero		1
	.type		_ZN34_INTERNAL_09e60a12_4_k_cu_ac9b4cd64cuda3std3__45__cpo7crbeginE,@object
	.size		_ZN34_INTERNAL_09e60a12_4_k_cu_ac9b4cd64cuda3std3__45__cpo7crbeginE,(_ZN34_INTERNAL_09e60a12_4_k_cu_ac9b4cd64cuda3std6ranges3__45__cpo4nextE - _ZN34_INTERNAL_09e60a12_4_k_cu_ac9b4cd64cuda3std3__45__cpo7crbeginE)
_ZN34_INTERNAL_09e60a12_4_k_cu_ac9b4cd64cuda3std3__45__cpo7crbeginE:
	.zero		1
	.type		_ZN34_INTERNAL_09e60a12_4_k_cu_ac9b4cd64cuda3std6ranges3__45__cpo4nextE,@object
	.size		_ZN34_INTERNAL_09e60a12_4_k_cu_ac9b4cd64cuda3std6ranges3__45__cpo4nextE,(_ZN34_INTERNAL_09e60a12_4_k_cu_ac9b4cd64cuda3std6ranges3__45__cpo4swapE - _ZN34_INTERNAL_09e60a12_4_k_cu_ac9b4cd64cuda3std6ranges3__45__cpo4nextE)
_ZN34_INTERNAL_09e60a12_4_k_cu_ac9b4cd64cuda3std6ranges3__45__cpo4nextE:
	.zero		1
	.type		_ZN34_INTERNAL_09e60a12_4_k_cu_ac9b4cd64cuda3std6ranges3__45__cpo4swapE,@object
	.size		_ZN34_INTERNAL_09e60a12_4_k_cu_ac9b4cd64cuda3std6ranges3__45__cpo4swapE,(_ZN34_INTERNAL_09e60a12_4_k_cu_ac9b4cd66thrust24THRUST_300001_SM_1000_NS8cuda_cub10par_nosyncE - _ZN34_INTERNAL_09e60a12_4_k_cu_ac9b4cd64cuda3std6ranges3__45__cpo4swapE)
_ZN34_INTERNAL_09e60a12_4_k_cu_ac9b4cd64cuda3std6ranges3__45__cpo4swapE:
	.zero		1
	.type		_ZN34_INTERNAL_09e60a12_4_k_cu_ac9b4cd66thrust24THRUST_300001_SM_1000_NS8cuda_cub10par_nosyncE,@object
	.size		_ZN34_INTERNAL_09e60a12_4_k_cu_ac9b4cd66thrust24THRUST_300001_SM_1000_NS8cuda_cub10par_nosyncE,(_ZN34_INTERNAL_09e60a12_4_k_cu_ac9b4cd66thrust24THRUST_300001_SM_1000_NS3seqE - _ZN34_INTERNAL_09e60a12_4_k_cu_ac9b4cd66thrust24THRUST_300001_SM_1000_NS8cuda_cub10par_nosyncE)
_ZN34_INTERNAL_09e60a12_4_k_cu_ac9b4cd66thrust24THRUST_300001_SM_1000_NS8cuda_cub10par_nosyncE:
	.zero		1
	.type		_ZN34_INTERNAL_09e60a12_4_k_cu_ac9b4cd66thrust24THRUST_300001_SM_1000_NS3seqE,@object
	.size		_ZN34_INTERNAL_09e60a12_4_k_cu_ac9b4cd66thrust24THRUST_300001_SM_1000_NS3seqE,(_ZN34_INTERNAL_09e60a12_4_k_cu_ac9b4cd64cuda3std3__420unreachable_sentinelE - _ZN34_INTERNAL_09e60a12_4_k_cu_ac9b4cd66thrust24THRUST_300001_SM_1000_NS3seqE)
_ZN34_INTERNAL_09e60a12_4_k_cu_ac9b4cd66thrust24THRUST_300001_SM_1000_NS3seqE:
	.zero		1
	.type		_ZN34_INTERNAL_09e60a12_4_k_cu_ac9b4cd64cuda3std3__420unreachable_sentinelE,@object
	.size		_ZN34_INTERNAL_09e60a12_4_k_cu_ac9b4cd64cuda3std3__420unreachable_sentinelE,(_ZN34_INTERNAL_09e60a12_4_k_cu_ac9b4cd64cuda3std6ranges3__45__cpo5ssizeE - _ZN34_INTERNAL_09e60a12_4_k_cu_ac9b4cd64cuda3std3__420unreachable_sentinelE)
_ZN34_INTERNAL_09e60a12_4_k_cu_ac9b4cd64cuda3std3__420unreachable_sentinelE:
	.zero		1
	.type		_ZN34_INTERNAL_09e60a12_4_k_cu_ac9b4cd64cuda3std6ranges3__45__cpo5ssizeE,@object
	.size		_ZN34_INTERNAL_09e60a12_4_k_cu_ac9b4cd64cuda3std6ranges3__45__cpo5ssizeE,(_ZN34_INTERNAL_09e60a12_4_k_cu_ac9b4cd66thrust24THRUST_300001_SM_1000_NS12placeholders2_3E - _ZN34_INTERNAL_09e60a12_4_k_cu_ac9b4cd64cuda3std6ranges3__45__cpo5ssizeE)
_ZN34_INTERNAL_09e60a12_4_k_cu_ac9b4cd64cuda3std6ranges3__45__cpo5ssizeE:
	.zero		1
	.type		_ZN34_INTERNAL_09e60a12_4_k_cu_ac9b4cd66thrust24THRUST_300001_SM_1000_NS12placeholders2_3E,@object
	.size		_ZN34_INTERNAL_09e60a12_4_k_cu_ac9b4cd66thrust24THRUST_300001_SM_1000_NS12placeholders2_3E,(_ZN34_INTERNAL_09e60a12_4_k_cu_ac9b4cd64cuda3std3__45__cpo4cendE - _ZN34_INTERNAL_09e60a12_4_k_cu_ac9b4cd66thrust24THRUST_300001_SM_1000_NS12placeholders2_3E)
_ZN34_INTERNAL_09e60a12_4_k_cu_ac9b4cd66thrust24THRUST_300001_SM_1000_NS12placeholders2_3E:
	.zero		1
	.type		_ZN34_INTERNAL_09e60a12_4_k_cu_ac9b4cd64cuda3std3__45__cpo4cendE,@object
	.size		_ZN34_INTERNAL_09e60a12_4_k_cu_ac9b4cd64cuda3std3__45__cpo4cendE,(_ZN34_INTERNAL_09e60a12_4_k_cu_ac9b4cd64cuda3std6ranges3__45__cpo4cendE - _ZN34_INTERNAL_09e60a12_4_k_cu_ac9b4cd64cuda3std3__45__cpo4cendE)
_ZN34_INTERNAL_09e60a12_4_k_cu_ac9b4cd64cuda3std3__45__cpo4cendE:
	.zero		1
	.type		_ZN34_INTERNAL_09e60a12_4_k_cu_ac9b4cd64cuda3std6ranges3__45__cpo4cendE,@object
	.size		_ZN34_INTERNAL_09e60a12_4_k_cu_ac9b4cd64cuda3std6ranges3__45__cpo4cendE,(_ZN34_INTERNAL_09e60a12_4_k_cu_ac9b4cd66thrust24THRUST_300001_SM_1000_NS12placeholders2_7E - _ZN34_INTERNAL_09e60a12_4_k_cu_ac9b4cd64cuda3std6ranges3__45__cpo4cendE)
_ZN34_INTERNAL_09e60a12_4_k_cu_ac9b4cd64cuda3std6ranges3__45__cpo4cendE:
	.zero		1
	.type		_ZN34_INTERNAL_09e60a12_4_k_cu_ac9b4cd66thrust24THRUST_300001_SM_1000_NS12placeholders2_7E,@object
	.size		_ZN34_INTERNAL_09e60a12_4_k_cu_ac9b4cd66thrust24THRUST_300001_SM_1000_NS12placeholders2_7E,(_ZN34_INTERNAL_09e60a12_4_k_cu_ac9b4cd64cuda3std3__45__cpo5crendE - _ZN34_INTERNAL_09e60a12_4_k_cu_ac9b4cd66thrust24THRUST_300001_SM_1000_NS12placeholders2_7E)
_ZN34_INTERNAL_09e60a12_4_k_cu_ac9b4cd66thrust24THRUST_300001_SM_1000_NS12placeholders2_7E:
	.zero		1
	.type		_ZN34_INTERNAL_09e60a12_4_k_cu_ac9b4cd64cuda3std3__45__cpo5crendE,@object
	.size		_ZN34_INTERNAL_09e60a12_4_k_cu_ac9b4cd64cuda3std3__45__cpo5crendE,(_ZN34_INTERNAL_09e60a12_4_k_cu_ac9b4cd64cuda3std6ranges3__45__cpo4prevE - _ZN34_INTERNAL_09e60a12_4_k_cu_ac9b4cd64cuda3std3__45__cpo5crendE)
_ZN34_INTERNAL_09e60a12_4_k_cu_ac9b4cd64cuda3std3__45__cpo5crendE:
	.zero		1
	.type		_ZN34_INTERNAL_09e60a12_4_k_cu_ac9b4cd64cuda3std6ranges3__45__cpo4prevE,@object
	.size		_ZN34_INTERNAL_09e60a12_4_k_cu_ac9b4cd64cuda3std6ranges3__45__cpo4prevE,(_ZN34_INTERNAL_09e60a12_4_k_cu_ac9b4cd64cuda3std6ranges3__45__cpo9iter_moveE - _ZN34_INTERNAL_09e60a12_4_k_cu_ac9b4cd64cuda3std6ranges3__45__cpo4prevE)
_ZN34_INTERNAL_09e60a12_4_k_cu_ac9b4cd64cuda3std6ranges3__45__cpo4prevE:
	.zero		1
	.type		_ZN34_INTERNAL_09e60a12_4_k_cu_ac9b4cd64cuda3std6ranges3__45__cpo9iter_moveE,@object
	.size		_ZN34_INTERNAL_09e60a12_4_k_cu_ac9b4cd64cuda3std6ranges3__45__cpo9iter_moveE,(_ZN34_INTERNAL_09e60a12_4_k_cu_ac9b4cd66thrust24THRUST_300001_SM_1000_NS6system6detail10sequential3seqE - _ZN34_INTERNAL_09e60a12_4_k_cu_ac9b4cd64cuda3std6ranges3__45__cpo9iter_moveE)
_ZN34_INTERNAL_09e60a12_4_k_cu_ac9b4cd64cuda3std6ranges3__45__cpo9iter_moveE:
	.zero		1
	.type		_ZN34_INTERNAL_09e60a12_4_k_cu_ac9b4cd66thrust24THRUST_300001_SM_1000_NS6system6detail10sequential3seqE,@object
	.size		_ZN34_INTERNAL_09e60a12_4_k_cu_ac9b4cd66thrust24THRUST_300001_SM_1000_NS6system6detail10sequential3seqE,(_ZN34_INTERNAL_09e60a12_4_k_cu_ac9b4cd66thrust24THRUST_300001_SM_1000_NS12placeholders2_9E - _ZN34_INTERNAL_09e60a12_4_k_cu_ac9b4cd66thrust24THRUST_300001_SM_1000_NS6system6detail10sequential3seqE)
_ZN34_INTERNAL_09e60a12_4_k_cu_ac9b4cd66thrust24THRUST_300001_SM_1000_NS6system6detail10sequential3seqE:
	.zero		1
	.type		_ZN34_INTERNAL_09e60a12_4_k_cu_ac9b4cd66thrust24THRUST_300001_SM_1000_NS12placeholders2_9E,@object
	.size		_ZN34_INTERNAL_09e60a12_4_k_cu_ac9b4cd66thrust24THRUST_300001_SM_1000_NS12placeholders2_9E,(_ZN34_INTERNAL_09e60a12_4_k_cu_ac9b4cd64cuda3std3__419piecewise_constructE - _ZN34_INTERNAL_09e60a12_4_k_cu_ac9b4cd66thrust24THRUST_300001_SM_1000_NS12placeholders2_9E)
_ZN34_INTERNAL_09e60a12_4_k_cu_ac9b4cd66thrust24THRUST_300001_SM_1000_NS12placeholders2_9E:
	.zero		1
	.type		_ZN34_INTERNAL_09e60a12_4_k_cu_ac9b4cd64cuda3std3__419piecewise_constructE,@object
	.size		_ZN34_INTERNAL_09e60a12_4_k_cu_ac9b4cd64cuda3std3__419piecewise_constructE,(_ZN34_INTERNAL_09e60a12_4_k_cu_ac9b4cd64cuda3std6ranges3__45__cpo5cdataE - _ZN34_INTERNAL_09e60a12_4_k_cu_ac9b4cd64cuda3std3__419piecewise_constructE)
_ZN34_INTERNAL_09e60a12_4_k_cu_ac9b4cd64cuda3std3__419piecewise_constructE:
	.zero		1
	.type		_ZN34_INTERNAL_09e60a12_4_k_cu_ac9b4cd64cuda3std6ranges3__45__cpo5cdataE,@object
	.size		_ZN34_INTERNAL_09e60a12_4_k_cu_ac9b4cd64cuda3std6ranges3__45__cpo5cdataE,(_ZN34_INTERNAL_09e60a12_4_k_cu_ac9b4cd66thrust24THRUST_300001_SM_1000_NS12placeholders2_1E - _ZN34_INTERNAL_09e60a12_4_k_cu_ac9b4cd64cuda3std6ranges3__45__cpo5cdataE)
_ZN34_INTERNAL_09e60a12_4_k_cu_ac9b4cd64cuda3std6ranges3__45__cpo5cdataE:
	.zero		1
	.type		_ZN34_INTERNAL_09e60a12_4_k_cu_ac9b4cd66thrust24THRUST_300001_SM_1000_NS12placeholders2_1E,@object
	.size		_ZN34_INTERNAL_09e60a12_4_k_cu_ac9b4cd66thrust24THRUST_300001_SM_1000_NS12placeholders2_1E,(_ZN34_INTERNAL_09e60a12_4_k_cu_ac9b4cd64cuda3std3__45__cpo3endE - _ZN34_INTERNAL_09e60a12_4_k_cu_ac9b4cd66thrust24THRUST_300001_SM_1000_NS12placeholders2_1E)
_ZN34_INTERNAL_09e60a12_4_k_cu_ac9b4cd66thrust24THRUST_300001_SM_1000_NS12placeholders2_1E:
	.zero		1
	.type		_ZN34_INTERNAL_09e60a12_4_k_cu_ac9b4cd64cuda3std3__45__cpo3endE,@object
	.size		_ZN34_INTERNAL_09e60a12_4_k_cu_ac9b4cd64cuda3std3__45__cpo3endE,(_ZN34_INTERNAL_09e60a12_4_k_cu_ac9b4cd64cuda3std6ranges3__45__cpo3endE - _ZN34_INTERNAL_09e60a12_4_k_cu_ac9b4cd64cuda3std3__45__cpo3endE)
_ZN34_INTERNAL_09e60a12_4_k_cu_ac9b4cd64cuda3std3__45__cpo3endE:
	.zero		1
	.type		_ZN34_INTERNAL_09e60a12_4_k_cu_ac9b4cd64cuda3std6ranges3__45__cpo3endE,@object
	.size		_ZN34_INTERNAL_09e60a12_4_k_cu_ac9b4cd64cuda3std6ranges3__45__cpo3endE,(_ZN34_INTERNAL_09e60a12_4_k_cu_ac9b4cd66thrust24THRUST_300001_SM_1000_NS12placeholders2_5E - _ZN34_INTERNAL_09e60a12_4_k_cu_ac9b4cd64cuda3std6ranges3__45__cpo3endE)
_ZN34_INTERNAL_09e60a12_4_k_cu_ac9b4cd64cuda3std6ranges3__45__cpo3endE:
	.zero		1
	.type		_ZN34_INTERNAL_09e60a12_4_k_cu_ac9b4cd66thrust24THRUST_300001_SM_1000_NS12placeholders2_5E,@object
	.size		_ZN34_INTERNAL_09e60a12_4_k_cu_ac9b4cd66thrust24THRUST_300001_SM_1000_NS12placeholders2_5E,(_ZN34_INTERNAL_09e60a12_4_k_cu_ac9b4cd64cuda3std3__45__cpo4rendE - _ZN34_INTERNAL_09e60a12_4_k_cu_ac9b4cd66thrust24THRUST_300001_SM_1000_NS12placeholders2_5E)
_ZN34_INTERNAL_09e60a12_4_k_cu_ac9b4cd66thrust24THRUST_300001_SM_1000_NS12placeholders2_5E:
	.zero		1
	.type		_ZN34_INTERNAL_09e60a12_4_k_cu_ac9b4cd64cuda3std3__45__cpo4rendE,@object
	.size		_ZN34_INTERNAL_09e60a12_4_k_cu_ac9b4cd64cuda3std3__45__cpo4rendE,(_ZN34_INTERNAL_09e60a12_4_k_cu_ac9b4cd64cuda3std6ranges3__45__cpo9iter_swapE - _ZN34_INTERNAL_09e60a12_4_k_cu_ac9b4cd64cuda3std3__45__cpo4rendE)
_ZN34_INTERNAL_09e60a12_4_k_cu_ac9b4cd64cuda3std3__45__cpo4rendE:
	.zero		1
	.type		_ZN34_INTERNAL_09e60a12_4_k_cu_ac9b4cd64cuda3std6ranges3__45__cpo9iter_swapE,@object
	.size		_ZN34_INTERNAL_09e60a12_4_k_cu_ac9b4cd64cuda3std6ranges3__45__cpo9iter_swapE,(_ZN34_INTERNAL_09e60a12_4_k_cu_ac9b4cd64cuda3std3__48unexpectE - _ZN34_INTERNAL_09e60a12_4_k_cu_ac9b4cd64cuda3std6ranges3__45__cpo9iter_swapE)
_ZN34_INTERNAL_09e60a12_4_k_cu_ac9b4cd64cuda3std6ranges3__45__cpo9iter_swapE:
	.zero		1
	.type		_ZN34_INTERNAL_09e60a12_4_k_cu_ac9b4cd64cuda3std3__48unexpectE,@object
	.size		_ZN34_INTERNAL_09e60a12_4_k_cu_ac9b4cd64cuda3std3__48unexpectE,(_ZN34_INTERNAL_09e60a12_4_k_cu_ac9b4cd66thrust24THRUST_300001_SM_1000_NS8cuda_cub3parE - _ZN34_INTERNAL_09e60a12_4_k_cu_ac9b4cd64cuda3std3__48unexpectE)
_ZN34_INTERNAL_09e60a12_4_k_cu_ac9b4cd64cuda3std3__48unexpectE:
	.zero		1
	.type		_ZN34_INTERNAL_09e60a12_4_k_cu_ac9b4cd66thrust24THRUST_300001_SM_1000_NS8cuda_cub3parE,@object
	.size		_ZN34_INTERNAL_09e60a12_4_k_cu_ac9b4cd66thrust24THRUST_300001_SM_1000_NS8cuda_cub3parE,(.L_29 - _ZN34_INTERNAL_09e60a12_4_k_cu_ac9b4cd66thrust24THRUST_300001_SM_1000_NS8cuda_cub3parE)
_ZN34_INTERNAL_09e60a12_4_k_cu_ac9b4cd66thrust24THRUST_300001_SM_1000_NS8cuda_cub3parE:
	.zero		1
.L_29:


//--------------------- .nv.shared._ZN3cub18CUB_300001_SM_10006detail10radix_sort33DeviceRadixSortExclusiveSumKernelINS1_5radix10policy_hubIyyyE10Policy1000EyEEvPT0_ --------------------------
	.section	.nv.shared._ZN3cub18CUB_300001_SM_10006detail10radix_sort33DeviceRadixSortExclusiveSumKernelINS1_5radix10policy_hubIyyyE10Policy1000EyEEvPT0_,"aw",@nobits
	.sectionflags	@""
	.align	16
.nv.shared._ZN3cub18CUB_300001_SM_10006detail10radix_sort33DeviceRadixSortExclusiveSumKernelINS1_5radix10policy_hubIyyyE10Policy1000EyEEvPT0_:
	.zero		3360


//--------------------- .nv.shared._ZN3cub18CUB_300001_SM_10006detail10radix_sort30DeviceRadixSortHistogramKernelINS1_5radix10policy_hubIyyyE10Policy1000ELNS0_9SortOrderE0EyyNS1_21identity_decomposer_tEEEvPT2_PKT1_SA_iiT3_ --------------------------
	.section	.nv.shared._ZN3cub18CUB_300001_SM_10006detail10radix_sort30DeviceRadixSortHistogramKernelINS1_5radix10policy_hubIyyyE10Policy1000ELNS0_9SortOrderE0EyyNS1_21identity_decomposer_tEEEvPT2_PKT1_SA_iiT3_,"aw",@nobits
	.sectionflags	@""
	.align	4
.nv.shared._ZN3cub18CUB_300001_SM_10006detail10radix_sort30DeviceRadixSortHistogramKernelINS1_5radix10policy_hubIyyyE10Policy1000ELNS0_9SortOrderE0EyyNS1_21identity_decomposer_tEEEvPT2_PKT1_SA_iiT3_:
	.zero		9216


//--------------------- .nv.shared._ZN3cub18CUB_300001_SM_10006detail10radix_sort31DeviceRadixSortSingleTileKernelINS1_5radix10policy_hubIyyyE10Policy1000ELNS0_9SortOrderE0EyyyNS1_21identity_decomposer_tEEEvPKT1_PSA_PKT2_PSE_T3_iiT4_ --------------------------
	.section	.nv.shared._ZN3cub18CUB_300001_SM_10006detail10radix_sort31DeviceRadixSortSingleTileKernelINS1_5radix10policy_hubIyyyE10Policy1000ELNS0_9SortOrderE0EyyyNS1_21identity_decomposer_tEEEvPKT1_PSA_PKT2_PSE_T3_iiT4_,"aw",@nobits
	.sectionflags	@""
	.align	16
.nv.shared._ZN3cub18CUB_300001_SM_10006detail10radix_sort31DeviceRadixSortSingleTileKernelINS1_5radix10policy_hubIyyyE10Policy1000ELNS0_9SortOrderE0EyyyNS1_21identity_decomposer_tEEEvPKT1_PSA_PKT2_PSE_T3_iiT4_:
	.zero		34880


//--------------------- .nv.shared._ZN3cub18CUB_300001_SM_10006detail10radix_sort29DeviceRadixSortOnesweepKernelINS1_5radix10policy_hubIyiyE10Policy1000ELNS0_9SortOrderE0EyiyiiNS1_21identity_decomposer_tEEEvPT5_SB_PT3_PKSC_PT1_PKSG_PT2_PKSK_T4_iiT6_ --------------------------
	.section	.nv.shared._ZN3cub18CUB_300001_SM_10006detail10radix_sort29DeviceRadixSortOnesweepKernelINS1_5radix10policy_hubIyiyE10Policy1000ELNS0_9SortOrderE0EyiyiiNS1_21identity_decomposer_tEEEvPT5_SB_PT3_PKSC_PT1_PKSG_PT2_PKSK_T4_iiT6_,"aw",@nobits
	.sectionflags	@""
	.align	16
.nv.shared._ZN3cub18CUB_300001_SM_10006detail10radix_sort29DeviceRadixSortOnesweepKernelINS1_5radix10policy_hubIyiyE10Policy1000ELNS0_9SortOrderE0EyiyiiNS1_21identity_decomposer_tEEEvPT5_SB_PT3_PKSC_PT1_PKSG_PT2_PKSK_T4_iiT6_:
	.zero		49152


//--------------------- .nv.shared._ZN3cub18CUB_300001_SM_10006detail10radix_sort33DeviceRadixSortExclusiveSumKernelINS1_5radix10policy_hubIyiyE10Policy1000EyEEvPT0_ --------------------------
	.section	.nv.shared._ZN3cub18CUB_300001_SM_10006detail10radix_sort33DeviceRadixSortExclusiveSumKernelINS1_5radix10policy_hubIyiyE10Policy1000EyEEvPT0_,"aw",@nobits
	.sectionflags	@""
	.align	16
.nv.shared._ZN3cub18CUB_300001_SM_10006detail10radix_sort33DeviceRadixSortExclusiveSumKernelINS1_5radix10policy_hubIyiyE10Policy1000EyEEvPT0_:
	.zero		3360


//--------------------- .nv.shared._ZN3cub18CUB_300001_SM_10006detail10radix_sort30DeviceRadixSortHistogramKernelINS1_5radix10policy_hubIyiyE10Policy1000ELNS0_9SortOrderE0EyyNS1_21identity_decomposer_tEEEvPT2_PKT1_SA_iiT3_ --------------------------
	.section	.nv.shared._ZN3cub18CUB_300001_SM_10006detail10radix_sort30DeviceRadixSortHistogramKernelINS1_5radix10policy_hubIyiyE10Policy1000ELNS0_9SortOrderE0EyyNS1_21identity_decomposer_tEEEvPT2_PKT1_SA_iiT3_,"aw",@nobits
	.sectionflags	@""
	.align	4
.nv.shared._ZN3cub18CUB_300001_SM_10006detail10radix_sort30DeviceRadixSortHistogramKernelINS1_5radix10policy_hubIyiyE10Policy1000ELNS0_9SortOrderE0EyyNS1_21identity_decomposer_tEEEvPT2_PKT1_SA_iiT3_:
	.zero		9216


//--------------------- .nv.shared._ZN3cub18CUB_300001_SM_10006detail10radix_sort31DeviceRadixSortSingleTileKernelINS1_5radix10policy_hubIyiyE10Policy1000ELNS0_9SortOrderE0EyiyNS1_21identity_decomposer_tEEEvPKT1_PSA_PKT2_PSE_T3_iiT4_ --------------------------
	.section	.nv.shared._ZN3cub18CUB_300001_SM_10006detail10radix_sort31DeviceRadixSortSingleTileKernelINS1_5radix10policy_hubIyiyE10Policy1000ELNS0_9SortOrderE0EyiyNS1_21identity_decomposer_tEEEvPKT1_PSA_PKT2_PSE_T3_iiT4_,"aw",@nobits
	.sectionflags	@""
	.align	16
.nv.shared._ZN3cub18CUB_300001_SM_10006detail10radix_sort31DeviceRadixSortSingleTileKernelINS1_5radix10policy_hubIyiyE10Policy1000ELNS0_9SortOrderE0EyiyNS1_21identity_decomposer_tEEEvPKT1_PSA_PKT2_PSE_T3_iiT4_:
	.zero		34880


//--------------------- .nv.shared._Z24computeBoundingBoxKernelPKfS0_S0_iPfS1_S1_S1_S1_S1_ --------------------------
	.section	.nv.shared._Z24computeBoundingBoxKernelPKfS0_S0_iPfS1_S1_S1_S1_S1_,"aw",@nobits
	.sectionflags	@""
	.align	4
.nv.shared._Z24computeBoundingBoxKernelPKfS0_S0_iPfS1_S1_S1_S1_S1_:
	.zero		7168


//--------------------- .nv.constant0._ZN3cub18CUB_300001_SM_10006detail10radix_sort29DeviceRadixSortOnesweepKernelINS1_5radix10policy_hubIyyyE10Policy1000ELNS0_9SortOrderE0EyyyiiNS1_21identity_decomposer_tEEEvPT5_SB_PT3_PKSC_PT1_PKSG_PT2_PKSK_T4_iiT6_ --------------------------
	.section	.nv.constant0._ZN3cub18CUB_300001_SM_10006detail10radix_sort29DeviceRadixSortOnesweepKernelINS1_5radix10policy_hubIyyyE10Policy1000ELNS0_9SortOrderE0EyyyiiNS1_21identity_decomposer_tEEEvPT5_SB_PT3_PKSC_PT1_PKSG_PT2_PKSK_T4_iiT6_,"a",@progbits
	.sectionflags	@""
	.align	4
.nv.constant0._ZN3cub18CUB_300001_SM_10006detail10radix_sort29DeviceRadixSortOnesweepKernelINS1_5radix10policy_hubIyyyE10Policy1000ELNS0_9SortOrderE0EyyyiiNS1_21identity_decomposer_tEEEvPT5_SB_PT3_PKSC_PT1_PKSG_PT2_PKSK_T4_iiT6_:
	.zero		973


//--------------------- .nv.constant0._ZN3cub18CUB_300001_SM_10006detail10radix_sort33DeviceRadixSortExclusiveSumKernelINS1_5radix10policy_hubIyyyE10Policy1000EyEEvPT0_ --------------------------
	.section	.nv.constant0._ZN3cub18CUB_300001_SM_10006detail10radix_sort33DeviceRadixSortExclusiveSumKernelINS1_5radix10policy_hubIyyyE10Policy1000EyEEvPT0_,"a",@progbits
	.sectionflags	@""
	.align	4
.nv.constant0._ZN3cub18CUB_300001_SM_10006detail10radix_sort33DeviceRadixSortExclusiveSumKernelINS1_5radix10policy_hubIyyyE10Policy1000EyEEvPT0_:
	.zero		904


//--------------------- .nv.constant0._ZN3cub18CUB_300001_SM_10006detail10radix_sort30DeviceRadixSortHistogramKernelINS1_5radix10policy_hubIyyyE10Policy1000ELNS0_9SortOrderE0EyyNS1_21identity_decomposer_tEEEvPT2_PKT1_SA_iiT3_ --------------------------
	.section	.nv.constant0._ZN3cub18CUB_300001_SM_10006detail10radix_sort30DeviceRadixSortHistogramKernelINS1_5radix10policy_hubIyyyE10Policy1000ELNS0_9SortOrderE0EyyNS1_21identity_decomposer_tEEEvPT2_PKT1_SA_iiT3_,"a",@progbits
	.sectionflags	@""
	.align	4
.nv.constant0._ZN3cub18CUB_300001_SM_10006detail10radix_sort30DeviceRadixSortHistogramKernelINS1_5radix10policy_hubIyyyE10Policy1000ELNS0_9SortOrderE0EyyNS1_21identity_decomposer_tEEEvPT2_PKT1_SA_iiT3_:
	.zero		929


//--------------------- .nv.constant0._ZN3cub18CUB_300001_SM_10006detail10radix_sort31DeviceRadixSortSingleTileKernelINS1_5radix10policy_hubIyyyE10Policy1000ELNS0_9SortOrderE0EyyyNS1_21identity_decomposer_tEEEvPKT1_PSA_PKT2_PSE_T3_iiT4_ --------------------------
	.section	.nv.constant0._ZN3cub18CUB_300001_SM_10006detail10radix_sort31DeviceRadixSortSingleTileKernelINS1_5radix10policy_hubIyyyE10Policy1000ELNS0_9SortOrderE0EyyyNS1_21identity_decomposer_tEEEvPKT1_PSA_PKT2_PSE_T3_iiT4_,"a",@progbits
	.sectionflags	@""
	.align	4
.nv.constant0._ZN3cub18CUB_300001_SM_10006detail10radix_sort31DeviceRadixSortSingleTileKernelINS1_5radix10policy_hubIyyyE10Policy1000ELNS0_9SortOrderE0EyyyNS1_21identity_decomposer_tEEEvPKT1_PSA_PKT2_PSE_T3_iiT4_:
	.zero		945


//--------------------- .nv.constant0._ZN3cub18CUB_300001_SM_10006detail10radix_sort29DeviceRadixSortOnesweepKernelINS1_5radix10policy_hubIyiyE10Policy1000ELNS0_9SortOrderE0EyiyiiNS1_21identity_decomposer_tEEEvPT5_SB_PT3_PKSC_PT1_PKSG_PT2_PKSK_T4_iiT6_ --------------------------
	.section	.nv.constant0._ZN3cub18CUB_300001_SM_10006detail10radix_sort29DeviceRadixSortOnesweepKernelINS1_5radix10policy_hubIyiyE10Policy1000ELNS0_9SortOrderE0EyiyiiNS1_21identity_decomposer_tEEEvPT5_SB_PT3_PKSC_PT1_PKSG_PT2_PKSK_T4_iiT6_,"a",@progbits
	.sectionflags	@""
	.align	4
.nv.constant0._ZN3cub18CUB_300001_SM_10006detail10radix_sort29DeviceRadixSortOnesweepKernelINS1_5radix10policy_hubIyiyE10Policy1000ELNS0_9SortOrderE0EyiyiiNS1_21identity_decomposer_tEEEvPT5_SB_PT3_PKSC_PT1_PKSG_PT2_PKSK_T4_iiT6_:
	.zero		973


//--------------------- .nv.constant0._ZN3cub18CUB_300001_SM_10006detail10radix_sort33DeviceRadixSortExclusiveSumKernelINS1_5radix10policy_hubIyiyE10Policy1000EyEEvPT0_ --------------------------
	.section	.nv.constant0._ZN3cub18CUB_300001_SM_10006detail10radix_sort33DeviceRadixSortExclusiveSumKernelINS1_5radix10policy_hubIyiyE10Policy1000EyEEvPT0_,"a",@progbits
	.sectionflags	@""
	.align	4
.nv.constant0._ZN3cub18CUB_300001_SM_10006detail10radix_sort33DeviceRadixSortExclusiveSumKernelINS1_5radix10policy_hubIyiyE10Policy1000EyEEvPT0_:
	.zero		904


//--------------------- .nv.constant0._ZN3cub18CUB_300001_SM_10006detail10radix_sort30DeviceRadixSortHistogramKernelINS1_5radix10policy_hubIyiyE10Policy1000ELNS0_9SortOrderE0EyyNS1_21identity_decomposer_tEEEvPT2_PKT1_SA_iiT3_ --------------------------
	.section	.nv.constant0._ZN3cub18CUB_300001_SM_10006detail10radix_sort30DeviceRadixSortHistogramKernelINS1_5radix10policy_hubIyiyE10Policy1000ELNS0_9SortOrderE0EyyNS1_21identity_decomposer_tEEEvPT2_PKT1_SA_iiT3_,"a",@progbits
	.sectionflags	@""
	.align	4
.nv.constant0._ZN3cub18CUB_300001_SM_10006detail10radix_sort30DeviceRadixSortHistogramKernelINS1_5radix10policy_hubIyiyE10Policy1000ELNS0_9SortOrderE0EyyNS1_21identity_decomposer_tEEEvPT2_PKT1_SA_iiT3_:
	.zero		929


//--------------------- .nv.constant0._ZN3cub18CUB_300001_SM_10006detail10radix_sort31DeviceRadixSortSingleTileKernelINS1_5radix10policy_hubIyiyE10Policy1000ELNS0_9SortOrderE0EyiyNS1_21identity_decomposer_tEEEvPKT1_PSA_PKT2_PSE_T3_iiT4_ --------------------------
	.section	.nv.constant0._ZN3cub18CUB_300001_SM_10006detail10radix_sort31DeviceRadixSortSingleTileKernelINS1_5radix10policy_hubIyiyE10Policy1000ELNS0_9SortOrderE0EyiyNS1_21identity_decomposer_tEEEvPKT1_PSA_PKT2_PSE_T3_iiT4_,"a",@progbits
	.sectionflags	@""
	.align	4
.nv.constant0._ZN3cub18CUB_300001_SM_10006detail10radix_sort31DeviceRadixSortSingleTileKernelINS1_5radix10policy_hubIyiyE10Policy1000ELNS0_9SortOrderE0EyiyNS1_21identity_decomposer_tEEEvPKT1_PSA_PKT2_PSE_T3_iiT4_:
	.zero		945


//--------------------- .nv.constant0._ZN3cub18CUB_300001_SM_10006detail11EmptyKernelIvEEvv --------------------------
	.section	.nv.constant0._ZN3cub18CUB_300001_SM_10006detail11EmptyKernelIvEEvv,"a",@progbits
	.sectionflags	@""
	.align	4
.nv.constant0._ZN3cub18CUB_300001_SM_10006detail11EmptyKernelIvEEvv:
	.zero		896


//--------------------- .nv.constant0._Z24computeMortonCodesKernelPKfS0_S0_PyPiiffffff --------------------------
	.section	.nv.constant0._Z24computeMortonCodesKernelPKfS0_S0_PyPiiffffff,"a",@progbits
	.sectionflags	@""
	.align	4
.nv.constant0._Z24computeMortonCodesKernelPKfS0_S0_PyPiiffffff:
	.zero		964


//--------------------- .nv.constant0._Z15integrateKernelPfS_S_S_S_S_PKfS1_S1_if --------------------------
	.section	.nv.constant0._Z15integrateKernelPfS_S_S_S_S_PKfS1_S1_if,"a",@progbits
	.sectionflags	@""
	.align	4
.nv.constant0._Z15integrateKernelPfS_S_S_S_S_PKfS1_S1_if:
	.zero		976


//--------------------- .nv.constant0._Z27computeForceBarnesHutKernelPKfS0_S0_S0_PfS1_S1_PK10OctreeNodeif --------------------------
	.section	.nv.constant0._Z27computeForceBarnesHutKernelPKfS0_S0_S0_PfS1_S1_PK10OctreeNodeif,"a",@progbits
	.sectionflags	@""
	.align	4
.nv.constant0._Z27computeForceBarnesHutKernelPKfS0_S0_S0_PfS1_S1_PK10OctreeNodeif:
	.zero		968


//--------------------- .nv.constant0._Z25computeCenterOfMassKernelP10OctreeNodePKfS2_S2_S2_ii --------------------------
	.section	.nv.constant0._Z25computeCenterOfMassKernelP10OctreeNodePKfS2_S2_S2_ii,"a",@progbits
	.sectionflags	@""
	.align	4
.nv.constant0._Z25computeCenterOfMassKernelP10OctreeNodePKfS2_S2_S2_ii:
	.zero		944


//--------------------- .nv.constant0._Z23buildOctreeSimpleKernelPKfS0_S0_PKyPKiP10OctreeNodeiPiffffff --------------------------
	.section	.nv.constant0._Z23buildOctreeSimpleKernelPKfS0_S0_PKyPKiP10OctreeNodeiPiffffff,"a",@progbits
	.sectionflags	@""
	.align	4
.nv.constant0._Z23buildOctreeSimpleKernelPKfS0_S0_PKyPKiP10OctreeNodeiPiffffff:
	.zero		984


//--------------------- .nv.constant0._Z24computeBoundingBoxKernelPKfS0_S0_iPfS1_S1_S1_S1_S1_ --------------------------
	.section	.nv.constant0._Z24computeBoundingBoxKernelPKfS0_S0_iPfS1_S1_S1_S1_S1_,"a",@progbits
	.sectionflags	@""
	.align	4
.nv.constant0._Z24computeBoundingBoxKernelPKfS0_S0_iPfS1_S1_S1_S1_S1_:
	.zero		976


//--------------------- SYMBOLS --------------------------

	.type		.nv.reservedSmem.offset0,@object
	.size		.nv.reservedSmem.offset0,0x4
	.type		.nv.reservedSmem.cap,@object
	.size		.nv.reservedSmem.cap,0x4
